//
// Generated by NVIDIA NVVM Compiler
//
// Compiler Build ID: CL-36424714
// Cuda compilation tools, release 13.0, V13.0.88
// Based on NVVM 20.0.0
//

.version 9.0
.target sm_100
.address_size 64

	// .globl	vec_set
.global .align 4 .b8 __cudart_i2opi_f[24] = {65, 144, 67, 60, 153, 149, 98, 219, 192, 221, 52, 245, 209, 87, 39, 252, 41, 21, 68, 78, 110, 131, 249, 162};

.visible .entry vec_set(
	.param .u64 vec_set_param_0,
	.param .u64 .ptr .align 1 vec_set_param_1,
	.param .f64 vec_set_param_2
)
{
	.reg .pred 	%p<2>;
	.reg .b32 	%r<5>;
	.reg .b64 	%rd<7>;
	.reg .b64 	%fd<2>;

	ld.param.u64 	%rd3, [vec_set_param_0];
	ld.param.u64 	%rd2, [vec_set_param_1];
	ld.param.f64 	%fd1, [vec_set_param_2];
	mov.u32 	%r1, %tid.x;
	mov.u32 	%r2, %ctaid.x;
	mov.u32 	%r3, %ntid.x;
	mad.lo.s32 	%r4, %r2, %r3, %r1;
	cvt.s64.s32 	%rd1, %r4;
	setp.le.u64 	%p1, %rd3, %rd1;
	@%p1 bra 	$L__BB0_2;
	cvta.to.global.u64 	%rd4, %rd2;
	shl.b64 	%rd5, %rd1, 3;
	add.s64 	%rd6, %rd4, %rd5;
	st.global.f64 	[%rd6], %fd1;
$L__BB0_2:
	ret;

}
	// .globl	vec_add
.visible .entry vec_add(
	.param .u64 vec_add_param_0,
	.param .u64 .ptr .align 1 vec_add_param_1,
	.param .u64 .ptr .align 1 vec_add_param_2,
	.param .u64 .ptr .align 1 vec_add_param_3
)
{
	.reg .pred 	%p<2>;
	.reg .b32 	%r<5>;
	.reg .b64 	%rd<13>;
	.reg .b64 	%fd<4>;

	ld.param.u64 	%rd5, [vec_add_param_0];
	ld.param.u64 	%rd2, [vec_add_param_1];
	ld.param.u64 	%rd3, [vec_add_param_2];
	ld.param.u64 	%rd4, [vec_add_param_3];
	mov.u32 	%r1, %tid.x;
	mov.u32 	%r2, %ctaid.x;
	mov.u32 	%r3, %ntid.x;
	mad.lo.s32 	%r4, %r2, %r3, %r1;
	cvt.s64.s32 	%rd1, %r4;
	setp.le.u64 	%p1, %rd5, %rd1;
	@%p1 bra 	$L__BB1_2;
	cvta.to.global.u64 	%rd6, %rd3;
	cvta.to.global.u64 	%rd7, %rd4;
	cvta.to.global.u64 	%rd8, %rd2;
	shl.b64 	%rd9, %rd1, 3;
	add.s64 	%rd10, %rd6, %rd9;
	ld.global.f64 	%fd1, [%rd10];
	add.s64 	%rd11, %rd7, %rd9;
	ld.global.f64 	%fd2, [%rd11];
	add.f64 	%fd3, %fd1, %fd2;
	add.s64 	%rd12, %rd8, %rd9;
	st.global.f64 	[%rd12], %fd3;
$L__BB1_2:
	ret;

}
	// .globl	vec_sub
.visible .entry vec_sub(
	.param .u64 vec_sub_param_0,
	.param .u64 .ptr .align 1 vec_sub_param_1,
	.param .u64 .ptr .align 1 vec_sub_param_2,
	.param .u64 .ptr .align 1 vec_sub_param_3
)
{
	.reg .pred 	%p<2>;
	.reg .b32 	%r<5>;
	.reg .b64 	%rd<13>;
	.reg .b64 	%fd<4>;

	ld.param.u64 	%rd5, [vec_sub_param_0];
	ld.param.u64 	%rd2, [vec_sub_param_1];
	ld.param.u64 	%rd3, [vec_sub_param_2];
	ld.param.u64 	%rd4, [vec_sub_param_3];
	mov.u32 	%r1, %tid.x;
	mov.u32 	%r2, %ctaid.x;
	mov.u32 	%r3, %ntid.x;
	mad.lo.s32 	%r4, %r2, %r3, %r1;
	cvt.s64.s32 	%rd1, %r4;
	setp.le.u64 	%p1, %rd5, %rd1;
	@%p1 bra 	$L__BB2_2;
	cvta.to.global.u64 	%rd6, %rd3;
	cvta.to.global.u64 	%rd7, %rd4;
	cvta.to.global.u64 	%rd8, %rd2;
	shl.b64 	%rd9, %rd1, 3;
	add.s64 	%rd10, %rd6, %rd9;
	ld.global.f64 	%fd1, [%rd10];
	add.s64 	%rd11, %rd7, %rd9;
	ld.global.f64 	%fd2, [%rd11];
	sub.f64 	%fd3, %fd1, %fd2;
	add.s64 	%rd12, %rd8, %rd9;
	st.global.f64 	[%rd12], %fd3;
$L__BB2_2:
	ret;

}
	// .globl	vec_mul
.visible .entry vec_mul(
	.param .u64 vec_mul_param_0,
	.param .u64 .ptr .align 1 vec_mul_param_1,
	.param .u64 .ptr .align 1 vec_mul_param_2,
	.param .u64 .ptr .align 1 vec_mul_param_3
)
{
	.reg .pred 	%p<2>;
	.reg .b32 	%r<5>;
	.reg .b64 	%rd<13>;
	.reg .b64 	%fd<4>;

	ld.param.u64 	%rd5, [vec_mul_param_0];
	ld.param.u64 	%rd2, [vec_mul_param_1];
	ld.param.u64 	%rd3, [vec_mul_param_2];
	ld.param.u64 	%rd4, [vec_mul_param_3];
	mov.u32 	%r1, %tid.x;
	mov.u32 	%r2, %ctaid.x;
	mov.u32 	%r3, %ntid.x;
	mad.lo.s32 	%r4, %r2, %r3, %r1;
	cvt.s64.s32 	%rd1, %r4;
	setp.le.u64 	%p1, %rd5, %rd1;
	@%p1 bra 	$L__BB3_2;
	cvta.to.global.u64 	%rd6, %rd3;
	cvta.to.global.u64 	%rd7, %rd4;
	cvta.to.global.u64 	%rd8, %rd2;
	shl.b64 	%rd9, %rd1, 3;
	add.s64 	%rd10, %rd6, %rd9;
	ld.global.f64 	%fd1, [%rd10];
	add.s64 	%rd11, %rd7, %rd9;
	ld.global.f64 	%fd2, [%rd11];
	mul.f64 	%fd3, %fd1, %fd2;
	add.s64 	%rd12, %rd8, %rd9;
	st.global.f64 	[%rd12], %fd3;
$L__BB3_2:
	ret;

}
	// .globl	vec_div
.visible .entry vec_div(
	.param .u64 vec_div_param_0,
	.param .u64 .ptr .align 1 vec_div_param_1,
	.param .u64 .ptr .align 1 vec_div_param_2,
	.param .u64 .ptr .align 1 vec_div_param_3
)
{
	.reg .pred 	%p<2>;
	.reg .b32 	%r<5>;
	.reg .b64 	%rd<13>;
	.reg .b64 	%fd<4>;

	ld.param.u64 	%rd5, [vec_div_param_0];
	ld.param.u64 	%rd2, [vec_div_param_1];
	ld.param.u64 	%rd3, [vec_div_param_2];
	ld.param.u64 	%rd4, [vec_div_param_3];
	mov.u32 	%r1, %tid.x;
	mov.u32 	%r2, %ctaid.x;
	mov.u32 	%r3, %ntid.x;
	mad.lo.s32 	%r4, %r2, %r3, %r1;
	cvt.s64.s32 	%rd1, %r4;
	setp.le.u64 	%p1, %rd5, %rd1;
	@%p1 bra 	$L__BB4_2;
	cvta.to.global.u64 	%rd6, %rd3;
	cvta.to.global.u64 	%rd7, %rd4;
	cvta.to.global.u64 	%rd8, %rd2;
	shl.b64 	%rd9, %rd1, 3;
	add.s64 	%rd10, %rd6, %rd9;
	ld.global.f64 	%fd1, [%rd10];
	add.s64 	%rd11, %rd7, %rd9;
	ld.global.f64 	%fd2, [%rd11];
	div.rn.f64 	%fd3, %fd1, %fd2;
	add.s64 	%rd12, %rd8, %rd9;
	st.global.f64 	[%rd12], %fd3;
$L__BB4_2:
	ret;

}
	// .globl	vec_negate
.visible .entry vec_negate(
	.param .u64 vec_negate_param_0,
	.param .u64 .ptr .align 1 vec_negate_param_1,
	.param .u64 .ptr .align 1 vec_negate_param_2
)
{
	.reg .pred 	%p<2>;
	.reg .b32 	%r<5>;
	.reg .b64 	%rd<10>;
	.reg .b64 	%fd<3>;

	ld.param.u64 	%rd4, [vec_negate_param_0];
	ld.param.u64 	%rd2, [vec_negate_param_1];
	ld.param.u64 	%rd3, [vec_negate_param_2];
	mov.u32 	%r1, %tid.x;
	mov.u32 	%r2, %ctaid.x;
	mov.u32 	%r3, %ntid.x;
	mad.lo.s32 	%r4, %r2, %r3, %r1;
	cvt.s64.s32 	%rd1, %r4;
	setp.le.u64 	%p1, %rd4, %rd1;
	@%p1 bra 	$L__BB5_2;
	cvta.to.global.u64 	%rd5, %rd3;
	cvta.to.global.u64 	%rd6, %rd2;
	shl.b64 	%rd7, %rd1, 3;
	add.s64 	%rd8, %rd5, %rd7;
	ld.global.f64 	%fd1, [%rd8];
	neg.f64 	%fd2, %fd1;
	add.s64 	%rd9, %rd6, %rd7;
	st.global.f64 	[%rd9], %fd2;
$L__BB5_2:
	ret;

}
	// .globl	vec_addScalar
.visible .entry vec_addScalar(
	.param .u64 vec_addScalar_param_0,
	.param .u64 .ptr .align 1 vec_addScalar_param_1,
	.param .u64 .ptr .align 1 vec_addScalar_param_2,
	.param .f64 vec_addScalar_param_3
)
{
	.reg .pred 	%p<2>;
	.reg .b32 	%r<5>;
	.reg .b64 	%rd<10>;
	.reg .b64 	%fd<4>;

	ld.param.u64 	%rd4, [vec_addScalar_param_0];
	ld.param.u64 	%rd2, [vec_addScalar_param_1];
	ld.param.u64 	%rd3, [vec_addScalar_param_2];
	ld.param.f64 	%fd1, [vec_addScalar_param_3];
	mov.u32 	%r1, %tid.x;
	mov.u32 	%r2, %ctaid.x;
	mov.u32 	%r3, %ntid.x;
	mad.lo.s32 	%r4, %r2, %r3, %r1;
	cvt.s64.s32 	%rd1, %r4;
	setp.le.u64 	%p1, %rd4, %rd1;
	@%p1 bra 	$L__BB6_2;
	cvta.to.global.u64 	%rd5, %rd3;
	cvta.to.global.u64 	%rd6, %rd2;
	shl.b64 	%rd7, %rd1, 3;
	add.s64 	%rd8, %rd5, %rd7;
	ld.global.f64 	%fd2, [%rd8];
	add.f64 	%fd3, %fd1, %fd2;
	add.s64 	%rd9, %rd6, %rd7;
	st.global.f64 	[%rd9], %fd3;
$L__BB6_2:
	ret;

}
	// .globl	vec_subScalar
.visible .entry vec_subScalar(
	.param .u64 vec_subScalar_param_0,
	.param .u64 .ptr .align 1 vec_subScalar_param_1,
	.param .u64 .ptr .align 1 vec_subScalar_param_2,
	.param .f64 vec_subScalar_param_3
)
{
	.reg .pred 	%p<2>;
	.reg .b32 	%r<5>;
	.reg .b64 	%rd<10>;
	.reg .b64 	%fd<4>;

	ld.param.u64 	%rd4, [vec_subScalar_param_0];
	ld.param.u64 	%rd2, [vec_subScalar_param_1];
	ld.param.u64 	%rd3, [vec_subScalar_param_2];
	ld.param.f64 	%fd1, [vec_subScalar_param_3];
	mov.u32 	%r1, %tid.x;
	mov.u32 	%r2, %ctaid.x;
	mov.u32 	%r3, %ntid.x;
	mad.lo.s32 	%r4, %r2, %r3, %r1;
	cvt.s64.s32 	%rd1, %r4;
	setp.le.u64 	%p1, %rd4, %rd1;
	@%p1 bra 	$L__BB7_2;
	cvta.to.global.u64 	%rd5, %rd3;
	cvta.to.global.u64 	%rd6, %rd2;
	shl.b64 	%rd7, %rd1, 3;
	add.s64 	%rd8, %rd5, %rd7;
	ld.global.f64 	%fd2, [%rd8];
	sub.f64 	%fd3, %fd2, %fd1;
	add.s64 	%rd9, %rd6, %rd7;
	st.global.f64 	[%rd9], %fd3;
$L__BB7_2:
	ret;

}
	// .globl	vec_mulScalar
.visible .entry vec_mulScalar(
	.param .u64 vec_mulScalar_param_0,
	.param .u64 .ptr .align 1 vec_mulScalar_param_1,
	.param .u64 .ptr .align 1 vec_mulScalar_param_2,
	.param .f64 vec_mulScalar_param_3
)
{
	.reg .pred 	%p<2>;
	.reg .b32 	%r<5>;
	.reg .b64 	%rd<10>;
	.reg .b64 	%fd<4>;

	ld.param.u64 	%rd4, [vec_mulScalar_param_0];
	ld.param.u64 	%rd2, [vec_mulScalar_param_1];
	ld.param.u64 	%rd3, [vec_mulScalar_param_2];
	ld.param.f64 	%fd1, [vec_mulScalar_param_3];
	mov.u32 	%r1, %tid.x;
	mov.u32 	%r2, %ctaid.x;
	mov.u32 	%r3, %ntid.x;
	mad.lo.s32 	%r4, %r2, %r3, %r1;
	cvt.s64.s32 	%rd1, %r4;
	setp.le.u64 	%p1, %rd4, %rd1;
	@%p1 bra 	$L__BB8_2;
	cvta.to.global.u64 	%rd5, %rd3;
	cvta.to.global.u64 	%rd6, %rd2;
	shl.b64 	%rd7, %rd1, 3;
	add.s64 	%rd8, %rd5, %rd7;
	ld.global.f64 	%fd2, [%rd8];
	mul.f64 	%fd3, %fd1, %fd2;
	add.s64 	%rd9, %rd6, %rd7;
	st.global.f64 	[%rd9], %fd3;
$L__BB8_2:
	ret;

}
	// .globl	vec_divScalar
.visible .entry vec_divScalar(
	.param .u64 vec_divScalar_param_0,
	.param .u64 .ptr .align 1 vec_divScalar_param_1,
	.param .u64 .ptr .align 1 vec_divScalar_param_2,
	.param .f64 vec_divScalar_param_3
)
{
	.reg .pred 	%p<2>;
	.reg .b32 	%r<5>;
	.reg .b64 	%rd<10>;
	.reg .b64 	%fd<4>;

	ld.param.u64 	%rd4, [vec_divScalar_param_0];
	ld.param.u64 	%rd2, [vec_divScalar_param_1];
	ld.param.u64 	%rd3, [vec_divScalar_param_2];
	ld.param.f64 	%fd1, [vec_divScalar_param_3];
	mov.u32 	%r1, %tid.x;
	mov.u32 	%r2, %ctaid.x;
	mov.u32 	%r3, %ntid.x;
	mad.lo.s32 	%r4, %r2, %r3, %r1;
	cvt.s64.s32 	%rd1, %r4;
	setp.le.u64 	%p1, %rd4, %rd1;
	@%p1 bra 	$L__BB9_2;
	cvta.to.global.u64 	%rd5, %rd3;
	cvta.to.global.u64 	%rd6, %rd2;
	shl.b64 	%rd7, %rd1, 3;
	add.s64 	%rd8, %rd5, %rd7;
	ld.global.f64 	%fd2, [%rd8];
	div.rn.f64 	%fd3, %fd2, %fd1;
	add.s64 	%rd9, %rd6, %rd7;
	st.global.f64 	[%rd9], %fd3;
$L__BB9_2:
	ret;

}
	// .globl	vec_scalarAdd
.visible .entry vec_scalarAdd(
	.param .u64 vec_scalarAdd_param_0,
	.param .u64 .ptr .align 1 vec_scalarAdd_param_1,
	.param .f64 vec_scalarAdd_param_2,
	.param .u64 .ptr .align 1 vec_scalarAdd_param_3
)
{
	.reg .pred 	%p<2>;
	.reg .b32 	%r<5>;
	.reg .b64 	%rd<10>;
	.reg .b64 	%fd<4>;

	ld.param.u64 	%rd4, [vec_scalarAdd_param_0];
	ld.param.u64 	%rd2, [vec_scalarAdd_param_1];
	ld.param.f64 	%fd1, [vec_scalarAdd_param_2];
	ld.param.u64 	%rd3, [vec_scalarAdd_param_3];
	mov.u32 	%r1, %tid.x;
	mov.u32 	%r2, %ctaid.x;
	mov.u32 	%r3, %ntid.x;
	mad.lo.s32 	%r4, %r2, %r3, %r1;
	cvt.s64.s32 	%rd1, %r4;
	setp.le.u64 	%p1, %rd4, %rd1;
	@%p1 bra 	$L__BB10_2;
	cvta.to.global.u64 	%rd5, %rd3;
	cvta.to.global.u64 	%rd6, %rd2;
	shl.b64 	%rd7, %rd1, 3;
	add.s64 	%rd8, %rd5, %rd7;
	ld.global.f64 	%fd2, [%rd8];
	add.f64 	%fd3, %fd1, %fd2;
	add.s64 	%rd9, %rd6, %rd7;
	st.global.f64 	[%rd9], %fd3;
$L__BB10_2:
	ret;

}
	// .globl	vec_scalarSub
.visible .entry vec_scalarSub(
	.param .u64 vec_scalarSub_param_0,
	.param .u64 .ptr .align 1 vec_scalarSub_param_1,
	.param .f64 vec_scalarSub_param_2,
	.param .u64 .ptr .align 1 vec_scalarSub_param_3
)
{
	.reg .pred 	%p<2>;
	.reg .b32 	%r<5>;
	.reg .b64 	%rd<10>;
	.reg .b64 	%fd<4>;

	ld.param.u64 	%rd4, [vec_scalarSub_param_0];
	ld.param.u64 	%rd2, [vec_scalarSub_param_1];
	ld.param.f64 	%fd1, [vec_scalarSub_param_2];
	ld.param.u64 	%rd3, [vec_scalarSub_param_3];
	mov.u32 	%r1, %tid.x;
	mov.u32 	%r2, %ctaid.x;
	mov.u32 	%r3, %ntid.x;
	mad.lo.s32 	%r4, %r2, %r3, %r1;
	cvt.s64.s32 	%rd1, %r4;
	setp.le.u64 	%p1, %rd4, %rd1;
	@%p1 bra 	$L__BB11_2;
	cvta.to.global.u64 	%rd5, %rd3;
	cvta.to.global.u64 	%rd6, %rd2;
	shl.b64 	%rd7, %rd1, 3;
	add.s64 	%rd8, %rd5, %rd7;
	ld.global.f64 	%fd2, [%rd8];
	sub.f64 	%fd3, %fd1, %fd2;
	add.s64 	%rd9, %rd6, %rd7;
	st.global.f64 	[%rd9], %fd3;
$L__BB11_2:
	ret;

}
	// .globl	vec_scalarMul
.visible .entry vec_scalarMul(
	.param .u64 vec_scalarMul_param_0,
	.param .u64 .ptr .align 1 vec_scalarMul_param_1,
	.param .f64 vec_scalarMul_param_2,
	.param .u64 .ptr .align 1 vec_scalarMul_param_3
)
{
	.reg .pred 	%p<2>;
	.reg .b32 	%r<5>;
	.reg .b64 	%rd<10>;
	.reg .b64 	%fd<4>;

	ld.param.u64 	%rd4, [vec_scalarMul_param_0];
	ld.param.u64 	%rd2, [vec_scalarMul_param_1];
	ld.param.f64 	%fd1, [vec_scalarMul_param_2];
	ld.param.u64 	%rd3, [vec_scalarMul_param_3];
	mov.u32 	%r1, %tid.x;
	mov.u32 	%r2, %ctaid.x;
	mov.u32 	%r3, %ntid.x;
	mad.lo.s32 	%r4, %r2, %r3, %r1;
	cvt.s64.s32 	%rd1, %r4;
	setp.le.u64 	%p1, %rd4, %rd1;
	@%p1 bra 	$L__BB12_2;
	cvta.to.global.u64 	%rd5, %rd3;
	cvta.to.global.u64 	%rd6, %rd2;
	shl.b64 	%rd7, %rd1, 3;
	add.s64 	%rd8, %rd5, %rd7;
	ld.global.f64 	%fd2, [%rd8];
	mul.f64 	%fd3, %fd1, %fd2;
	add.s64 	%rd9, %rd6, %rd7;
	st.global.f64 	[%rd9], %fd3;
$L__BB12_2:
	ret;

}
	// .globl	vec_scalarDiv
.visible .entry vec_scalarDiv(
	.param .u64 vec_scalarDiv_param_0,
	.param .u64 .ptr .align 1 vec_scalarDiv_param_1,
	.param .f64 vec_scalarDiv_param_2,
	.param .u64 .ptr .align 1 vec_scalarDiv_param_3
)
{
	.reg .pred 	%p<2>;
	.reg .b32 	%r<5>;
	.reg .b64 	%rd<10>;
	.reg .b64 	%fd<4>;

	ld.param.u64 	%rd4, [vec_scalarDiv_param_0];
	ld.param.u64 	%rd2, [vec_scalarDiv_param_1];
	ld.param.f64 	%fd1, [vec_scalarDiv_param_2];
	ld.param.u64 	%rd3, [vec_scalarDiv_param_3];
	mov.u32 	%r1, %tid.x;
	mov.u32 	%r2, %ctaid.x;
	mov.u32 	%r3, %ntid.x;
	mad.lo.s32 	%r4, %r2, %r3, %r1;
	cvt.s64.s32 	%rd1, %r4;
	setp.le.u64 	%p1, %rd4, %rd1;
	@%p1 bra 	$L__BB13_2;
	cvta.to.global.u64 	%rd5, %rd3;
	cvta.to.global.u64 	%rd6, %rd2;
	shl.b64 	%rd7, %rd1, 3;
	add.s64 	%rd8, %rd5, %rd7;
	ld.global.f64 	%fd2, [%rd8];
	div.rn.f64 	%fd3, %fd1, %fd2;
	add.s64 	%rd9, %rd6, %rd7;
	st.global.f64 	[%rd9], %fd3;
$L__BB13_2:
	ret;

}
	// .globl	vec_lt
.visible .entry vec_lt(
	.param .u64 vec_lt_param_0,
	.param .u64 .ptr .align 1 vec_lt_param_1,
	.param .u64 .ptr .align 1 vec_lt_param_2,
	.param .u64 .ptr .align 1 vec_lt_param_3
)
{
	.reg .pred 	%p<3>;
	.reg .b32 	%r<5>;
	.reg .b64 	%rd<13>;
	.reg .b64 	%fd<4>;

	ld.param.u64 	%rd5, [vec_lt_param_0];
	ld.param.u64 	%rd2, [vec_lt_param_1];
	ld.param.u64 	%rd3, [vec_lt_param_2];
	ld.param.u64 	%rd4, [vec_lt_param_3];
	mov.u32 	%r1, %tid.x;
	mov.u32 	%r2, %ctaid.x;
	mov.u32 	%r3, %ntid.x;
	mad.lo.s32 	%r4, %r2, %r3, %r1;
	cvt.s64.s32 	%rd1, %r4;
	setp.le.u64 	%p1, %rd5, %rd1;
	@%p1 bra 	$L__BB14_2;
	cvta.to.global.u64 	%rd6, %rd3;
	cvta.to.global.u64 	%rd7, %rd4;
	cvta.to.global.u64 	%rd8, %rd2;
	shl.b64 	%rd9, %rd1, 3;
	add.s64 	%rd10, %rd6, %rd9;
	ld.global.f64 	%fd1, [%rd10];
	add.s64 	%rd11, %rd7, %rd9;
	ld.global.f64 	%fd2, [%rd11];
	setp.lt.f64 	%p2, %fd1, %fd2;
	selp.f64 	%fd3, 0d3FF0000000000000, 0d0000000000000000, %p2;
	add.s64 	%rd12, %rd8, %rd9;
	st.global.f64 	[%rd12], %fd3;
$L__BB14_2:
	ret;

}
	// .globl	vec_lte
.visible .entry vec_lte(
	.param .u64 vec_lte_param_0,
	.param .u64 .ptr .align 1 vec_lte_param_1,
	.param .u64 .ptr .align 1 vec_lte_param_2,
	.param .u64 .ptr .align 1 vec_lte_param_3
)
{
	.reg .pred 	%p<3>;
	.reg .b32 	%r<5>;
	.reg .b64 	%rd<13>;
	.reg .b64 	%fd<4>;

	ld.param.u64 	%rd5, [vec_lte_param_0];
	ld.param.u64 	%rd2, [vec_lte_param_1];
	ld.param.u64 	%rd3, [vec_lte_param_2];
	ld.param.u64 	%rd4, [vec_lte_param_3];
	mov.u32 	%r1, %tid.x;
	mov.u32 	%r2, %ctaid.x;
	mov.u32 	%r3, %ntid.x;
	mad.lo.s32 	%r4, %r2, %r3, %r1;
	cvt.s64.s32 	%rd1, %r4;
	setp.le.u64 	%p1, %rd5, %rd1;
	@%p1 bra 	$L__BB15_2;
	cvta.to.global.u64 	%rd6, %rd3;
	cvta.to.global.u64 	%rd7, %rd4;
	cvta.to.global.u64 	%rd8, %rd2;
	shl.b64 	%rd9, %rd1, 3;
	add.s64 	%rd10, %rd6, %rd9;
	ld.global.f64 	%fd1, [%rd10];
	add.s64 	%rd11, %rd7, %rd9;
	ld.global.f64 	%fd2, [%rd11];
	setp.le.f64 	%p2, %fd1, %fd2;
	selp.f64 	%fd3, 0d3FF0000000000000, 0d0000000000000000, %p2;
	add.s64 	%rd12, %rd8, %rd9;
	st.global.f64 	[%rd12], %fd3;
$L__BB15_2:
	ret;

}
	// .globl	vec_eq
.visible .entry vec_eq(
	.param .u64 vec_eq_param_0,
	.param .u64 .ptr .align 1 vec_eq_param_1,
	.param .u64 .ptr .align 1 vec_eq_param_2,
	.param .u64 .ptr .align 1 vec_eq_param_3
)
{
	.reg .pred 	%p<3>;
	.reg .b32 	%r<5>;
	.reg .b64 	%rd<13>;
	.reg .b64 	%fd<4>;

	ld.param.u64 	%rd5, [vec_eq_param_0];
	ld.param.u64 	%rd2, [vec_eq_param_1];
	ld.param.u64 	%rd3, [vec_eq_param_2];
	ld.param.u64 	%rd4, [vec_eq_param_3];
	mov.u32 	%r1, %tid.x;
	mov.u32 	%r2, %ctaid.x;
	mov.u32 	%r3, %ntid.x;
	mad.lo.s32 	%r4, %r2, %r3, %r1;
	cvt.s64.s32 	%rd1, %r4;
	setp.le.u64 	%p1, %rd5, %rd1;
	@%p1 bra 	$L__BB16_2;
	cvta.to.global.u64 	%rd6, %rd3;
	cvta.to.global.u64 	%rd7, %rd4;
	cvta.to.global.u64 	%rd8, %rd2;
	shl.b64 	%rd9, %rd1, 3;
	add.s64 	%rd10, %rd6, %rd9;
	ld.global.f64 	%fd1, [%rd10];
	add.s64 	%rd11, %rd7, %rd9;
	ld.global.f64 	%fd2, [%rd11];
	setp.eq.f64 	%p2, %fd1, %fd2;
	selp.f64 	%fd3, 0d3FF0000000000000, 0d0000000000000000, %p2;
	add.s64 	%rd12, %rd8, %rd9;
	st.global.f64 	[%rd12], %fd3;
$L__BB16_2:
	ret;

}
	// .globl	vec_gte
.visible .entry vec_gte(
	.param .u64 vec_gte_param_0,
	.param .u64 .ptr .align 1 vec_gte_param_1,
	.param .u64 .ptr .align 1 vec_gte_param_2,
	.param .u64 .ptr .align 1 vec_gte_param_3
)
{
	.reg .pred 	%p<3>;
	.reg .b32 	%r<5>;
	.reg .b64 	%rd<13>;
	.reg .b64 	%fd<4>;

	ld.param.u64 	%rd5, [vec_gte_param_0];
	ld.param.u64 	%rd2, [vec_gte_param_1];
	ld.param.u64 	%rd3, [vec_gte_param_2];
	ld.param.u64 	%rd4, [vec_gte_param_3];
	mov.u32 	%r1, %tid.x;
	mov.u32 	%r2, %ctaid.x;
	mov.u32 	%r3, %ntid.x;
	mad.lo.s32 	%r4, %r2, %r3, %r1;
	cvt.s64.s32 	%rd1, %r4;
	setp.le.u64 	%p1, %rd5, %rd1;
	@%p1 bra 	$L__BB17_2;
	cvta.to.global.u64 	%rd6, %rd3;
	cvta.to.global.u64 	%rd7, %rd4;
	cvta.to.global.u64 	%rd8, %rd2;
	shl.b64 	%rd9, %rd1, 3;
	add.s64 	%rd10, %rd6, %rd9;
	ld.global.f64 	%fd1, [%rd10];
	add.s64 	%rd11, %rd7, %rd9;
	ld.global.f64 	%fd2, [%rd11];
	setp.ge.f64 	%p2, %fd1, %fd2;
	selp.f64 	%fd3, 0d3FF0000000000000, 0d0000000000000000, %p2;
	add.s64 	%rd12, %rd8, %rd9;
	st.global.f64 	[%rd12], %fd3;
$L__BB17_2:
	ret;

}
	// .globl	vec_gt
.visible .entry vec_gt(
	.param .u64 vec_gt_param_0,
	.param .u64 .ptr .align 1 vec_gt_param_1,
	.param .u64 .ptr .align 1 vec_gt_param_2,
	.param .u64 .ptr .align 1 vec_gt_param_3
)
{
	.reg .pred 	%p<3>;
	.reg .b32 	%r<5>;
	.reg .b64 	%rd<13>;
	.reg .b64 	%fd<4>;

	ld.param.u64 	%rd5, [vec_gt_param_0];
	ld.param.u64 	%rd2, [vec_gt_param_1];
	ld.param.u64 	%rd3, [vec_gt_param_2];
	ld.param.u64 	%rd4, [vec_gt_param_3];
	mov.u32 	%r1, %tid.x;
	mov.u32 	%r2, %ctaid.x;
	mov.u32 	%r3, %ntid.x;
	mad.lo.s32 	%r4, %r2, %r3, %r1;
	cvt.s64.s32 	%rd1, %r4;
	setp.le.u64 	%p1, %rd5, %rd1;
	@%p1 bra 	$L__BB18_2;
	cvta.to.global.u64 	%rd6, %rd3;
	cvta.to.global.u64 	%rd7, %rd4;
	cvta.to.global.u64 	%rd8, %rd2;
	shl.b64 	%rd9, %rd1, 3;
	add.s64 	%rd10, %rd6, %rd9;
	ld.global.f64 	%fd1, [%rd10];
	add.s64 	%rd11, %rd7, %rd9;
	ld.global.f64 	%fd2, [%rd11];
	setp.gt.f64 	%p2, %fd1, %fd2;
	selp.f64 	%fd3, 0d3FF0000000000000, 0d0000000000000000, %p2;
	add.s64 	%rd12, %rd8, %rd9;
	st.global.f64 	[%rd12], %fd3;
$L__BB18_2:
	ret;

}
	// .globl	vec_ne
.visible .entry vec_ne(
	.param .u64 vec_ne_param_0,
	.param .u64 .ptr .align 1 vec_ne_param_1,
	.param .u64 .ptr .align 1 vec_ne_param_2,
	.param .u64 .ptr .align 1 vec_ne_param_3
)
{
	.reg .pred 	%p<3>;
	.reg .b32 	%r<5>;
	.reg .b64 	%rd<13>;
	.reg .b64 	%fd<4>;

	ld.param.u64 	%rd5, [vec_ne_param_0];
	ld.param.u64 	%rd2, [vec_ne_param_1];
	ld.param.u64 	%rd3, [vec_ne_param_2];
	ld.param.u64 	%rd4, [vec_ne_param_3];
	mov.u32 	%r1, %tid.x;
	mov.u32 	%r2, %ctaid.x;
	mov.u32 	%r3, %ntid.x;
	mad.lo.s32 	%r4, %r2, %r3, %r1;
	cvt.s64.s32 	%rd1, %r4;
	setp.le.u64 	%p1, %rd5, %rd1;
	@%p1 bra 	$L__BB19_2;
	cvta.to.global.u64 	%rd6, %rd3;
	cvta.to.global.u64 	%rd7, %rd4;
	cvta.to.global.u64 	%rd8, %rd2;
	shl.b64 	%rd9, %rd1, 3;
	add.s64 	%rd10, %rd6, %rd9;
	ld.global.f64 	%fd1, [%rd10];
	add.s64 	%rd11, %rd7, %rd9;
	ld.global.f64 	%fd2, [%rd11];
	setp.neu.f64 	%p2, %fd1, %fd2;
	selp.f64 	%fd3, 0d3FF0000000000000, 0d0000000000000000, %p2;
	add.s64 	%rd12, %rd8, %rd9;
	st.global.f64 	[%rd12], %fd3;
$L__BB19_2:
	ret;

}
	// .globl	vec_ltScalar
.visible .entry vec_ltScalar(
	.param .u64 vec_ltScalar_param_0,
	.param .u64 .ptr .align 1 vec_ltScalar_param_1,
	.param .u64 .ptr .align 1 vec_ltScalar_param_2,
	.param .f64 vec_ltScalar_param_3
)
{
	.reg .pred 	%p<3>;
	.reg .b32 	%r<5>;
	.reg .b64 	%rd<10>;
	.reg .b64 	%fd<4>;

	ld.param.u64 	%rd4, [vec_ltScalar_param_0];
	ld.param.u64 	%rd2, [vec_ltScalar_param_1];
	ld.param.u64 	%rd3, [vec_ltScalar_param_2];
	ld.param.f64 	%fd1, [vec_ltScalar_param_3];
	mov.u32 	%r1, %tid.x;
	mov.u32 	%r2, %ctaid.x;
	mov.u32 	%r3, %ntid.x;
	mad.lo.s32 	%r4, %r2, %r3, %r1;
	cvt.s64.s32 	%rd1, %r4;
	setp.le.u64 	%p1, %rd4, %rd1;
	@%p1 bra 	$L__BB20_2;
	cvta.to.global.u64 	%rd5, %rd3;
	cvta.to.global.u64 	%rd6, %rd2;
	shl.b64 	%rd7, %rd1, 3;
	add.s64 	%rd8, %rd5, %rd7;
	ld.global.f64 	%fd2, [%rd8];
	setp.lt.f64 	%p2, %fd2, %fd1;
	selp.f64 	%fd3, 0d3FF0000000000000, 0d0000000000000000, %p2;
	add.s64 	%rd9, %rd6, %rd7;
	st.global.f64 	[%rd9], %fd3;
$L__BB20_2:
	ret;

}
	// .globl	vec_lteScalar
.visible .entry vec_lteScalar(
	.param .u64 vec_lteScalar_param_0,
	.param .u64 .ptr .align 1 vec_lteScalar_param_1,
	.param .u64 .ptr .align 1 vec_lteScalar_param_2,
	.param .f64 vec_lteScalar_param_3
)
{
	.reg .pred 	%p<3>;
	.reg .b32 	%r<5>;
	.reg .b64 	%rd<10>;
	.reg .b64 	%fd<4>;

	ld.param.u64 	%rd4, [vec_lteScalar_param_0];
	ld.param.u64 	%rd2, [vec_lteScalar_param_1];
	ld.param.u64 	%rd3, [vec_lteScalar_param_2];
	ld.param.f64 	%fd1, [vec_lteScalar_param_3];
	mov.u32 	%r1, %tid.x;
	mov.u32 	%r2, %ctaid.x;
	mov.u32 	%r3, %ntid.x;
	mad.lo.s32 	%r4, %r2, %r3, %r1;
	cvt.s64.s32 	%rd1, %r4;
	setp.le.u64 	%p1, %rd4, %rd1;
	@%p1 bra 	$L__BB21_2;
	cvta.to.global.u64 	%rd5, %rd3;
	cvta.to.global.u64 	%rd6, %rd2;
	shl.b64 	%rd7, %rd1, 3;
	add.s64 	%rd8, %rd5, %rd7;
	ld.global.f64 	%fd2, [%rd8];
	setp.le.f64 	%p2, %fd2, %fd1;
	selp.f64 	%fd3, 0d3FF0000000000000, 0d0000000000000000, %p2;
	add.s64 	%rd9, %rd6, %rd7;
	st.global.f64 	[%rd9], %fd3;
$L__BB21_2:
	ret;

}
	// .globl	vec_eqScalar
.visible .entry vec_eqScalar(
	.param .u64 vec_eqScalar_param_0,
	.param .u64 .ptr .align 1 vec_eqScalar_param_1,
	.param .u64 .ptr .align 1 vec_eqScalar_param_2,
	.param .f64 vec_eqScalar_param_3
)
{
	.reg .pred 	%p<3>;
	.reg .b32 	%r<5>;
	.reg .b64 	%rd<10>;
	.reg .b64 	%fd<4>;

	ld.param.u64 	%rd4, [vec_eqScalar_param_0];
	ld.param.u64 	%rd2, [vec_eqScalar_param_1];
	ld.param.u64 	%rd3, [vec_eqScalar_param_2];
	ld.param.f64 	%fd1, [vec_eqScalar_param_3];
	mov.u32 	%r1, %tid.x;
	mov.u32 	%r2, %ctaid.x;
	mov.u32 	%r3, %ntid.x;
	mad.lo.s32 	%r4, %r2, %r3, %r1;
	cvt.s64.s32 	%rd1, %r4;
	setp.le.u64 	%p1, %rd4, %rd1;
	@%p1 bra 	$L__BB22_2;
	cvta.to.global.u64 	%rd5, %rd3;
	cvta.to.global.u64 	%rd6, %rd2;
	shl.b64 	%rd7, %rd1, 3;
	add.s64 	%rd8, %rd5, %rd7;
	ld.global.f64 	%fd2, [%rd8];
	setp.eq.f64 	%p2, %fd2, %fd1;
	selp.f64 	%fd3, 0d3FF0000000000000, 0d0000000000000000, %p2;
	add.s64 	%rd9, %rd6, %rd7;
	st.global.f64 	[%rd9], %fd3;
$L__BB22_2:
	ret;

}
	// .globl	vec_gteScalar
.visible .entry vec_gteScalar(
	.param .u64 vec_gteScalar_param_0,
	.param .u64 .ptr .align 1 vec_gteScalar_param_1,
	.param .u64 .ptr .align 1 vec_gteScalar_param_2,
	.param .f64 vec_gteScalar_param_3
)
{
	.reg .pred 	%p<3>;
	.reg .b32 	%r<5>;
	.reg .b64 	%rd<10>;
	.reg .b64 	%fd<4>;

	ld.param.u64 	%rd4, [vec_gteScalar_param_0];
	ld.param.u64 	%rd2, [vec_gteScalar_param_1];
	ld.param.u64 	%rd3, [vec_gteScalar_param_2];
	ld.param.f64 	%fd1, [vec_gteScalar_param_3];
	mov.u32 	%r1, %tid.x;
	mov.u32 	%r2, %ctaid.x;
	mov.u32 	%r3, %ntid.x;
	mad.lo.s32 	%r4, %r2, %r3, %r1;
	cvt.s64.s32 	%rd1, %r4;
	setp.le.u64 	%p1, %rd4, %rd1;
	@%p1 bra 	$L__BB23_2;
	cvta.to.global.u64 	%rd5, %rd3;
	cvta.to.global.u64 	%rd6, %rd2;
	shl.b64 	%rd7, %rd1, 3;
	add.s64 	%rd8, %rd5, %rd7;
	ld.global.f64 	%fd2, [%rd8];
	setp.ge.f64 	%p2, %fd2, %fd1;
	selp.f64 	%fd3, 0d3FF0000000000000, 0d0000000000000000, %p2;
	add.s64 	%rd9, %rd6, %rd7;
	st.global.f64 	[%rd9], %fd3;
$L__BB23_2:
	ret;

}
	// .globl	vec_gtScalar
.visible .entry vec_gtScalar(
	.param .u64 vec_gtScalar_param_0,
	.param .u64 .ptr .align 1 vec_gtScalar_param_1,
	.param .u64 .ptr .align 1 vec_gtScalar_param_2,
	.param .f64 vec_gtScalar_param_3
)
{
	.reg .pred 	%p<3>;
	.reg .b32 	%r<5>;
	.reg .b64 	%rd<10>;
	.reg .b64 	%fd<4>;

	ld.param.u64 	%rd4, [vec_gtScalar_param_0];
	ld.param.u64 	%rd2, [vec_gtScalar_param_1];
	ld.param.u64 	%rd3, [vec_gtScalar_param_2];
	ld.param.f64 	%fd1, [vec_gtScalar_param_3];
	mov.u32 	%r1, %tid.x;
	mov.u32 	%r2, %ctaid.x;
	mov.u32 	%r3, %ntid.x;
	mad.lo.s32 	%r4, %r2, %r3, %r1;
	cvt.s64.s32 	%rd1, %r4;
	setp.le.u64 	%p1, %rd4, %rd1;
	@%p1 bra 	$L__BB24_2;
	cvta.to.global.u64 	%rd5, %rd3;
	cvta.to.global.u64 	%rd6, %rd2;
	shl.b64 	%rd7, %rd1, 3;
	add.s64 	%rd8, %rd5, %rd7;
	ld.global.f64 	%fd2, [%rd8];
	setp.gt.f64 	%p2, %fd2, %fd1;
	selp.f64 	%fd3, 0d3FF0000000000000, 0d0000000000000000, %p2;
	add.s64 	%rd9, %rd6, %rd7;
	st.global.f64 	[%rd9], %fd3;
$L__BB24_2:
	ret;

}
	// .globl	vec_neScalar
.visible .entry vec_neScalar(
	.param .u64 vec_neScalar_param_0,
	.param .u64 .ptr .align 1 vec_neScalar_param_1,
	.param .u64 .ptr .align 1 vec_neScalar_param_2,
	.param .f64 vec_neScalar_param_3
)
{
	.reg .pred 	%p<3>;
	.reg .b32 	%r<5>;
	.reg .b64 	%rd<10>;
	.reg .b64 	%fd<4>;

	ld.param.u64 	%rd4, [vec_neScalar_param_0];
	ld.param.u64 	%rd2, [vec_neScalar_param_1];
	ld.param.u64 	%rd3, [vec_neScalar_param_2];
	ld.param.f64 	%fd1, [vec_neScalar_param_3];
	mov.u32 	%r1, %tid.x;
	mov.u32 	%r2, %ctaid.x;
	mov.u32 	%r3, %ntid.x;
	mad.lo.s32 	%r4, %r2, %r3, %r1;
	cvt.s64.s32 	%rd1, %r4;
	setp.le.u64 	%p1, %rd4, %rd1;
	@%p1 bra 	$L__BB25_2;
	cvta.to.global.u64 	%rd5, %rd3;
	cvta.to.global.u64 	%rd6, %rd2;
	shl.b64 	%rd7, %rd1, 3;
	add.s64 	%rd8, %rd5, %rd7;
	ld.global.f64 	%fd2, [%rd8];
	setp.neu.f64 	%p2, %fd2, %fd1;
	selp.f64 	%fd3, 0d3FF0000000000000, 0d0000000000000000, %p2;
	add.s64 	%rd9, %rd6, %rd7;
	st.global.f64 	[%rd9], %fd3;
$L__BB25_2:
	ret;

}
	// .globl	vec_acos
.visible .entry vec_acos(
	.param .u64 vec_acos_param_0,
	.param .u64 .ptr .align 1 vec_acos_param_1,
	.param .u64 .ptr .align 1 vec_acos_param_2
)
{
	.reg .pred 	%p<6>;
	.reg .b32 	%r<5>;
	.reg .b32 	%f<28>;
	.reg .b64 	%rd<13>;
	.reg .b64 	%fd<3>;

	ld.param.u64 	%rd4, [vec_acos_param_0];
	ld.param.u64 	%rd2, [vec_acos_param_1];
	ld.param.u64 	%rd3, [vec_acos_param_2];
	mov.u32 	%r1, %tid.x;
	mov.u32 	%r2, %ctaid.x;
	mov.u32 	%r3, %ntid.x;
	mad.lo.s32 	%r4, %r2, %r3, %r1;
	cvt.s64.s32 	%rd1, %r4;
	setp.le.u64 	%p1, %rd4, %rd1;
	@%p1 bra 	$L__BB26_2;
	cvta.to.global.u64 	%rd5, %rd3;
	cvta.to.global.u64 	%rd6, %rd2;
	shl.b64 	%rd7, %rd1, 3;
	add.s64 	%rd8, %rd5, %rd7;
	ld.global.f64 	%fd1, [%rd8];
	cvt.rn.f32.f64 	%f1, %fd1;
	abs.f32 	%f2, %f1;
	fma.rn.f32 	%f3, %f2, 0fBF000000, 0f3F000000;
	rsqrt.approx.ftz.f32 	%f4, %f3;
	mul.f32 	%f5, %f4, %f3;
	mul.f32 	%f6, %f4, 0fBF000000;
	fma.rn.f32 	%f7, %f5, %f6, 0f3F000000;
	fma.rn.f32 	%f8, %f5, %f7, %f5;
	setp.eq.f32 	%p2, %f2, 0f3F800000;
	selp.f32 	%f9, 0f00000000, %f8, %p2;
	setp.gt.f32 	%p3, %f2, 0f3F0F5C29;
	selp.f32 	%f10, %f9, %f2, %p3;
	abs.f32 	%f11, %f10;
	neg.f32 	%f12, %f11;
	mov.b64 	%rd9, %fd1;
	shr.u64 	%rd10, %rd9, 63;
	and.b64  	%rd11, %rd10, 1;
	setp.eq.b64 	%p4, %rd11, 1;
	selp.f32 	%f13, %f12, %f11, %p4;
	mul.f32 	%f14, %f13, %f13;
	fma.rn.f32 	%f15, %f14, 0f3D10ECEF, 0f3C8B1ABB;
	fma.rn.f32 	%f16, %f15, %f14, 0f3CFC028C;
	fma.rn.f32 	%f17, %f16, %f14, 0f3D372139;
	fma.rn.f32 	%f18, %f17, %f14, 0f3D9993DB;
	fma.rn.f32 	%f19, %f18, %f14, 0f3E2AAAC6;
	mul.f32 	%f20, %f14, %f19;
	fma.rn.f32 	%f21, %f20, %f13, %f13;
	neg.f32 	%f22, %f21;
	selp.f32 	%f23, %f21, %f22, %p3;
	fma.rn.f32 	%f24, 0f3F6EE581, 0f3FD774EB, %f23;
	setp.gt.f32 	%p5, %f1, 0f3F0F5C29;
	selp.f32 	%f25, %f21, %f24, %p5;
	add.f32 	%f26, %f25, %f25;
	selp.f32 	%f27, %f26, %f25, %p3;
	cvt.f64.f32 	%fd2, %f27;
	add.s64 	%rd12, %rd6, %rd7;
	st.global.f64 	[%rd12], %fd2;
$L__BB26_2:
	ret;

}
	// .globl	vec_acosh
.visible .entry vec_acosh(
	.param .u64 vec_acosh_param_0,
	.param .u64 .ptr .align 1 vec_acosh_param_1,
	.param .u64 .ptr .align 1 vec_acosh_param_2
)
{
	.reg .pred 	%p<8>;
	.reg .b32 	%r<12>;
	.reg .b32 	%f<39>;
	.reg .b64 	%rd<11>;
	.reg .b64 	%fd<3>;

	ld.param.u64 	%rd4, [vec_acosh_param_0];
	ld.param.u64 	%rd2, [vec_acosh_param_1];
	ld.param.u64 	%rd3, [vec_acosh_param_2];
	mov.u32 	%r3, %tid.x;
	mov.u32 	%r4, %ctaid.x;
	mov.u32 	%r5, %ntid.x;
	mad.lo.s32 	%r6, %r4, %r5, %r3;
	cvt.s64.s32 	%rd1, %r6;
	setp.le.u64 	%p1, %rd4, %rd1;
	@%p1 bra 	$L__BB27_4;
	cvta.to.global.u64 	%rd5, %rd3;
	shl.b64 	%rd6, %rd1, 3;
	add.s64 	%rd7, %rd5, %rd6;
	ld.global.f64 	%fd1, [%rd7];
	cvt.rn.f32.f64 	%f5, %fd1;
	mov.f32 	%f6, 0f3F800000;
	sub.rn.f32 	%f7, %f5, %f6;
	mov.b32 	%r1, %f7;
	setp.gt.u32 	%p2, %r1, 1258291200;
	fma.rn.f32 	%f8, %f5, %f5, 0fBF800000;
	rsqrt.approx.ftz.f32 	%f9, %f8;
	mul.f32 	%f10, %f9, %f8;
	mul.f32 	%f11, %f9, 0f3F000000;
	neg.f32 	%f12, %f10;
	fma.rn.f32 	%f13, %f12, %f10, %f8;
	fma.rn.f32 	%f14, %f13, %f11, %f10;
	setp.eq.f32 	%p3, %f8, 0f00000000;
	selp.f32 	%f15, 0f00000000, %f14, %p3;
	selp.f32 	%f16, 0fBF800001, %f15, %p2;
	add.f32 	%f1, %f7, %f16;
	add.rz.f32 	%f17, %f1, %f6;
	mov.b32 	%r7, %f17;
	add.s32 	%r8, %r7, -1061158912;
	and.b32  	%r9, %r8, -8388608;
	mov.b32 	%r2, %f1;
	sub.s32 	%r10, %r2, %r9;
	mov.b32 	%f18, %r10;
	sub.s32 	%r11, 1082130432, %r9;
	mov.b32 	%f19, %r11;
	fma.rn.f32 	%f20, %f19, 0f3E800000, 0fBF800000;
	add.f32 	%f21, %f20, %f18;
	cvt.rn.f32.s32 	%f22, %r9;
	mul.f32 	%f23, %f22, 0f34000000;
	fma.rn.f32 	%f24, %f21, 0fBD39BF78, 0f3DD80012;
	fma.rn.f32 	%f25, %f24, %f21, 0fBE0778E0;
	fma.rn.f32 	%f26, %f25, %f21, 0f3E146475;
	fma.rn.f32 	%f27, %f26, %f21, 0fBE2A68DD;
	fma.rn.f32 	%f28, %f27, %f21, 0f3E4CAF9E;
	fma.rn.f32 	%f29, %f28, %f21, 0fBE800042;
	fma.rn.f32 	%f30, %f29, %f21, 0f3EAAAAE6;
	fma.rn.f32 	%f31, %f30, %f21, 0fBF000000;
	mul.f32 	%f32, %f21, %f31;
	fma.rn.f32 	%f33, %f32, %f21, %f21;
	fma.rn.f32 	%f38, %f23, 0f3F317218, %f33;
	setp.lt.u32 	%p4, %r2, 2139095040;
	@%p4 bra 	$L__BB27_3;
	setp.gt.s32 	%p5, %r2, -1082130432;
	fma.rn.f32 	%f34, %f1, 0f7F800000, 0f7F800000;
	selp.f32 	%f35, %f34, %f38, %p5;
	setp.eq.f32 	%p6, %f1, 0f00000000;
	selp.f32 	%f38, 0f80000000, %f35, %p6;
$L__BB27_3:
	setp.gt.u32 	%p7, %r1, 1258291200;
	add.f32 	%f36, %f38, 0f3F317218;
	selp.f32 	%f37, %f36, %f38, %p7;
	cvt.f64.f32 	%fd2, %f37;
	cvta.to.global.u64 	%rd8, %rd2;
	add.s64 	%rd10, %rd8, %rd6;
	st.global.f64 	[%rd10], %fd2;
$L__BB27_4:
	ret;

}
	// .globl	vec_asin
.visible .entry vec_asin(
	.param .u64 vec_asin_param_0,
	.param .u64 .ptr .align 1 vec_asin_param_1,
	.param .u64 .ptr .align 1 vec_asin_param_2
)
{
	.reg .pred 	%p<6>;
	.reg .b32 	%r<5>;
	.reg .b32 	%f<25>;
	.reg .b64 	%rd<13>;
	.reg .b64 	%fd<3>;

	ld.param.u64 	%rd4, [vec_asin_param_0];
	ld.param.u64 	%rd2, [vec_asin_param_1];
	ld.param.u64 	%rd3, [vec_asin_param_2];
	mov.u32 	%r1, %tid.x;
	mov.u32 	%r2, %ctaid.x;
	mov.u32 	%r3, %ntid.x;
	mad.lo.s32 	%r4, %r2, %r3, %r1;
	cvt.s64.s32 	%rd1, %r4;
	setp.le.u64 	%p1, %rd4, %rd1;
	@%p1 bra 	$L__BB28_2;
	cvta.to.global.u64 	%rd5, %rd3;
	cvta.to.global.u64 	%rd6, %rd2;
	shl.b64 	%rd7, %rd1, 3;
	add.s64 	%rd8, %rd5, %rd7;
	ld.global.f64 	%fd1, [%rd8];
	cvt.rn.f32.f64 	%f1, %fd1;
	abs.f32 	%f2, %f1;
	fma.rn.f32 	%f3, %f2, 0fBF000000, 0f3F000000;
	rsqrt.approx.ftz.f32 	%f4, %f3;
	mul.f32 	%f5, %f4, %f3;
	mul.f32 	%f6, %f4, 0fBF000000;
	fma.rn.f32 	%f7, %f5, %f6, 0f3F000000;
	fma.rn.f32 	%f8, %f5, %f7, %f5;
	setp.eq.f32 	%p2, %f2, 0f3F800000;
	selp.f32 	%f9, 0f00000000, %f8, %p2;
	setp.gt.f32 	%p3, %f2, 0f3F0F5C29;
	selp.f32 	%f10, %f9, %f2, %p3;
	mul.f32 	%f11, %f10, %f10;
	fma.rn.f32 	%f12, %f11, 0f3D4DD2F7, 0f3C99CA97;
	fma.rn.f32 	%f13, %f12, %f11, 0f3D3F90E8;
	fma.rn.f32 	%f14, %f13, %f11, 0f3D993CCF;
	fma.rn.f32 	%f15, %f14, %f11, 0f3E2AAC04;
	mul.f32 	%f16, %f11, %f15;
	fma.rn.f32 	%f17, %f16, %f10, %f10;
	mul.f32 	%f18, %f17, 0fC0000000;
	fma.rn.f32 	%f19, 0f3F6EE581, 0f3FD774EB, %f18;
	selp.f32 	%f20, %f19, %f17, %p3;
	setp.num.f32 	%p4, %f20, %f20;
	abs.f32 	%f21, %f20;
	neg.f32 	%f22, %f21;
	mov.b64 	%rd9, %fd1;
	shr.u64 	%rd10, %rd9, 63;
	and.b64  	%rd11, %rd10, 1;
	setp.eq.b64 	%p5, %rd11, 1;
	selp.f32 	%f23, %f22, %f21, %p5;
	selp.f32 	%f24, %f23, %f20, %p4;
	cvt.f64.f32 	%fd2, %f24;
	add.s64 	%rd12, %rd6, %rd7;
	st.global.f64 	[%rd12], %fd2;
$L__BB28_2:
	ret;

}
	// .globl	vec_asinh
.visible .entry vec_asinh(
	.param .u64 vec_asinh_param_0,
	.param .u64 .ptr .align 1 vec_asinh_param_1,
	.param .u64 .ptr .align 1 vec_asinh_param_2
)
{
	.reg .pred 	%p<8>;
	.reg .b32 	%r<11>;
	.reg .b32 	%f<38>;
	.reg .b64 	%rd<11>;
	.reg .b64 	%fd<3>;

	ld.param.u64 	%rd4, [vec_asinh_param_0];
	ld.param.u64 	%rd2, [vec_asinh_param_1];
	ld.param.u64 	%rd3, [vec_asinh_param_2];
	mov.u32 	%r2, %tid.x;
	mov.u32 	%r3, %ctaid.x;
	mov.u32 	%r4, %ntid.x;
	mad.lo.s32 	%r5, %r3, %r4, %r2;
	cvt.s64.s32 	%rd1, %r5;
	setp.le.u64 	%p1, %rd4, %rd1;
	@%p1 bra 	$L__BB29_4;
	cvta.to.global.u64 	%rd5, %rd3;
	shl.b64 	%rd6, %rd1, 3;
	add.s64 	%rd7, %rd5, %rd6;
	ld.global.f64 	%fd1, [%rd7];
	cvt.rn.f32.f64 	%f1, %fd1;
	abs.f32 	%f2, %f1;
	fma.rn.f32 	%f7, %f1, %f1, 0f3F800000;
	rsqrt.approx.ftz.f32 	%f8, %f7;
	fma.rn.f32 	%f9, %f7, %f8, 0f3F800000;
	rcp.approx.ftz.f32 	%f10, %f9;
	mul.f32 	%f11, %f2, %f10;
	fma.rn.f32 	%f12, %f2, %f11, %f2;
	setp.gt.f32 	%p2, %f2, 0f4B000000;
	selp.f32 	%f3, %f2, %f12, %p2;
	mov.f32 	%f13, 0f3F800000;
	add.rz.f32 	%f14, %f3, %f13;
	mov.b32 	%r6, %f14;
	add.s32 	%r7, %r6, -1061158912;
	and.b32  	%r8, %r7, -8388608;
	mov.b32 	%r1, %f3;
	sub.s32 	%r9, %r1, %r8;
	mov.b32 	%f15, %r9;
	sub.s32 	%r10, 1082130432, %r8;
	mov.b32 	%f16, %r10;
	fma.rn.f32 	%f17, %f16, 0f3E800000, 0fBF800000;
	add.f32 	%f18, %f17, %f15;
	cvt.rn.f32.s32 	%f19, %r8;
	mul.f32 	%f20, %f19, 0f34000000;
	fma.rn.f32 	%f21, %f18, 0fBD39BF78, 0f3DD80012;
	fma.rn.f32 	%f22, %f21, %f18, 0fBE0778E0;
	fma.rn.f32 	%f23, %f22, %f18, 0f3E146475;
	fma.rn.f32 	%f24, %f23, %f18, 0fBE2A68DD;
	fma.rn.f32 	%f25, %f24, %f18, 0f3E4CAF9E;
	fma.rn.f32 	%f26, %f25, %f18, 0fBE800042;
	fma.rn.f32 	%f27, %f26, %f18, 0f3EAAAAE6;
	fma.rn.f32 	%f28, %f27, %f18, 0fBF000000;
	mul.f32 	%f29, %f18, %f28;
	fma.rn.f32 	%f30, %f29, %f18, %f18;
	fma.rn.f32 	%f37, %f20, 0f3F317218, %f30;
	setp.lt.u32 	%p3, %r1, 2139095040;
	@%p3 bra 	$L__BB29_3;
	setp.gt.s32 	%p4, %r1, -1082130432;
	fma.rn.f32 	%f31, %f3, 0f7F800000, 0f7F800000;
	selp.f32 	%f32, %f31, %f37, %p4;
	setp.eq.f32 	%p5, %f3, 0f00000000;
	selp.f32 	%f37, 0f80000000, %f32, %p5;
$L__BB29_3:
	setp.gt.f32 	%p6, %f2, 0f4B000000;
	add.f32 	%f33, %f37, 0f3F317218;
	selp.f32 	%f34, %f33, %f37, %p6;
	setp.num.f32 	%p7, %f2, %f2;
	copysign.f32 	%f35, %f1, %f34;
	selp.f32 	%f36, %f35, %f34, %p7;
	cvt.f64.f32 	%fd2, %f36;
	cvta.to.global.u64 	%rd8, %rd2;
	add.s64 	%rd10, %rd8, %rd6;
	st.global.f64 	[%rd10], %fd2;
$L__BB29_4:
	ret;

}
	// .globl	vec_atan
.visible .entry vec_atan(
	.param .u64 vec_atan_param_0,
	.param .u64 .ptr .align 1 vec_atan_param_1,
	.param .u64 .ptr .align 1 vec_atan_param_2
)
{
	.reg .pred 	%p<5>;
	.reg .b32 	%r<5>;
	.reg .b32 	%f<22>;
	.reg .b64 	%rd<13>;
	.reg .b64 	%fd<3>;

	ld.param.u64 	%rd4, [vec_atan_param_0];
	ld.param.u64 	%rd2, [vec_atan_param_1];
	ld.param.u64 	%rd3, [vec_atan_param_2];
	mov.u32 	%r1, %tid.x;
	mov.u32 	%r2, %ctaid.x;
	mov.u32 	%r3, %ntid.x;
	mad.lo.s32 	%r4, %r2, %r3, %r1;
	cvt.s64.s32 	%rd1, %r4;
	setp.le.u64 	%p1, %rd4, %rd1;
	@%p1 bra 	$L__BB30_2;
	cvta.to.global.u64 	%rd5, %rd3;
	cvta.to.global.u64 	%rd6, %rd2;
	shl.b64 	%rd7, %rd1, 3;
	add.s64 	%rd8, %rd5, %rd7;
	ld.global.f64 	%fd1, [%rd8];
	cvt.rn.f32.f64 	%f1, %fd1;
	abs.f32 	%f2, %f1;
	setp.gt.f32 	%p2, %f2, 0f3F800000;
	rcp.approx.ftz.f32 	%f3, %f2;
	selp.f32 	%f4, %f3, %f2, %p2;
	mul.f32 	%f5, %f4, %f4;
	fma.rn.f32 	%f6, %f5, 0f3B2090AA, 0fBC6BE14F;
	fma.rn.f32 	%f7, %f6, %f5, 0f3D23397E;
	fma.rn.f32 	%f8, %f7, %f5, 0fBD948A7A;
	fma.rn.f32 	%f9, %f8, %f5, 0f3DD76B21;
	fma.rn.f32 	%f10, %f9, %f5, 0fBE111E88;
	fma.rn.f32 	%f11, %f10, %f5, 0f3E4CAF60;
	fma.rn.f32 	%f12, %f11, %f5, 0fBEAAAA27;
	mul.f32 	%f13, %f5, %f12;
	fma.rn.f32 	%f14, %f13, %f4, %f4;
	neg.f32 	%f15, %f14;
	fma.rn.f32 	%f16, 0f3F6EE581, 0f3FD774EB, %f15;
	selp.f32 	%f17, %f16, %f14, %p2;
	setp.num.f32 	%p3, %f2, %f2;
	abs.f32 	%f18, %f17;
	neg.f32 	%f19, %f18;
	mov.b64 	%rd9, %fd1;
	shr.u64 	%rd10, %rd9, 63;
	and.b64  	%rd11, %rd10, 1;
	setp.eq.b64 	%p4, %rd11, 1;
	selp.f32 	%f20, %f19, %f18, %p4;
	selp.f32 	%f21, %f20, %f17, %p3;
	cvt.f64.f32 	%fd2, %f21;
	add.s64 	%rd12, %rd6, %rd7;
	st.global.f64 	[%rd12], %fd2;
$L__BB30_2:
	ret;

}
	// .globl	vec_atanh
.visible .entry vec_atanh(
	.param .u64 vec_atanh_param_0,
	.param .u64 .ptr .align 1 vec_atanh_param_1,
	.param .u64 .ptr .align 1 vec_atanh_param_2
)
{
	.reg .pred 	%p<6>;
	.reg .b32 	%r<11>;
	.reg .b32 	%f<35>;
	.reg .b64 	%rd<11>;
	.reg .b64 	%fd<3>;

	ld.param.u64 	%rd4, [vec_atanh_param_0];
	ld.param.u64 	%rd2, [vec_atanh_param_1];
	ld.param.u64 	%rd3, [vec_atanh_param_2];
	mov.u32 	%r2, %tid.x;
	mov.u32 	%r3, %ctaid.x;
	mov.u32 	%r4, %ntid.x;
	mad.lo.s32 	%r5, %r3, %r4, %r2;
	cvt.s64.s32 	%rd1, %r5;
	setp.le.u64 	%p1, %rd4, %rd1;
	@%p1 bra 	$L__BB31_4;
	cvta.to.global.u64 	%rd5, %rd3;
	shl.b64 	%rd6, %rd1, 3;
	add.s64 	%rd7, %rd5, %rd6;
	ld.global.f64 	%fd1, [%rd7];
	cvt.rn.f32.f64 	%f1, %fd1;
	abs.f32 	%f6, %f1;
	mov.f32 	%f7, 0f3F800000;
	sub.f32 	%f8, %f7, %f6;
	rcp.approx.ftz.f32 	%f9, %f8;
	add.f32 	%f10, %f9, %f9;
	mul.f32 	%f11, %f6, %f10;
	setp.gt.f32 	%p2, %f6, 0f7E800000;
	selp.f32 	%f2, 0fC0000000, %f11, %p2;
	add.rz.f32 	%f12, %f2, %f7;
	mov.b32 	%r6, %f12;
	add.s32 	%r7, %r6, -1061158912;
	and.b32  	%r8, %r7, -8388608;
	mov.b32 	%r1, %f2;
	sub.s32 	%r9, %r1, %r8;
	mov.b32 	%f13, %r9;
	sub.s32 	%r10, 1082130432, %r8;
	mov.b32 	%f14, %r10;
	fma.rn.f32 	%f15, %f14, 0f3E800000, 0fBF800000;
	add.f32 	%f16, %f15, %f13;
	cvt.rn.f32.s32 	%f17, %r8;
	mul.f32 	%f18, %f17, 0f34000000;
	fma.rn.f32 	%f19, %f16, 0fBD39BF78, 0f3DD80012;
	fma.rn.f32 	%f20, %f19, %f16, 0fBE0778E0;
	fma.rn.f32 	%f21, %f20, %f16, 0f3E146475;
	fma.rn.f32 	%f22, %f21, %f16, 0fBE2A68DD;
	fma.rn.f32 	%f23, %f22, %f16, 0f3E4CAF9E;
	fma.rn.f32 	%f24, %f23, %f16, 0fBE800042;
	fma.rn.f32 	%f25, %f24, %f16, 0f3EAAAAE6;
	fma.rn.f32 	%f26, %f25, %f16, 0fBF000000;
	mul.f32 	%f27, %f16, %f26;
	fma.rn.f32 	%f28, %f27, %f16, %f16;
	fma.rn.f32 	%f34, %f18, 0f3F317218, %f28;
	setp.lt.u32 	%p3, %r1, 2139095040;
	@%p3 bra 	$L__BB31_3;
	setp.gt.s32 	%p4, %r1, -1082130432;
	fma.rn.f32 	%f29, %f2, 0f7F800000, 0f7F800000;
	selp.f32 	%f30, %f29, %f34, %p4;
	setp.eq.f32 	%p5, %f2, 0f00000000;
	selp.f32 	%f34, 0f80000000, %f30, %p5;
$L__BB31_3:
	mov.f32 	%f31, 0f3F000000;
	copysign.f32 	%f32, %f1, %f31;
	mul.f32 	%f33, %f32, %f34;
	cvt.f64.f32 	%fd2, %f33;
	cvta.to.global.u64 	%rd8, %rd2;
	add.s64 	%rd10, %rd8, %rd6;
	st.global.f64 	[%rd10], %fd2;
$L__BB31_4:
	ret;

}
	// .globl	vec_cbrt
.visible .entry vec_cbrt(
	.param .u64 vec_cbrt_param_0,
	.param .u64 .ptr .align 1 vec_cbrt_param_1,
	.param .u64 .ptr .align 1 vec_cbrt_param_2
)
{
	.reg .pred 	%p<4>;
	.reg .b32 	%r<5>;
	.reg .b32 	%f<16>;
	.reg .b64 	%rd<10>;
	.reg .b64 	%fd<3>;

	ld.param.u64 	%rd4, [vec_cbrt_param_0];
	ld.param.u64 	%rd2, [vec_cbrt_param_1];
	ld.param.u64 	%rd3, [vec_cbrt_param_2];
	mov.u32 	%r1, %tid.x;
	mov.u32 	%r2, %ctaid.x;
	mov.u32 	%r3, %ntid.x;
	mad.lo.s32 	%r4, %r2, %r3, %r1;
	cvt.s64.s32 	%rd1, %r4;
	setp.le.u64 	%p1, %rd4, %rd1;
	@%p1 bra 	$L__BB32_2;
	cvta.to.global.u64 	%rd5, %rd3;
	cvta.to.global.u64 	%rd6, %rd2;
	shl.b64 	%rd7, %rd1, 3;
	add.s64 	%rd8, %rd5, %rd7;
	ld.global.f64 	%fd1, [%rd8];
	cvt.rn.f32.f64 	%f1, %fd1;
	abs.f32 	%f2, %f1;
	lg2.approx.f32 	%f3, %f2;
	mul.f32 	%f4, %f3, 0fBF2AAAAB;
	ex2.approx.ftz.f32 	%f5, %f4;
	mul.f32 	%f6, %f2, %f5;
	neg.f32 	%f7, %f6;
	mul.f32 	%f8, %f5, %f7;
	fma.rn.f32 	%f9, %f6, %f8, 0f3F800000;
	mul.f32 	%f10, %f9, 0f3EAAAAAB;
	fma.rn.f32 	%f11, %f6, %f10, %f6;
	setp.lt.f32 	%p2, %f1, 0f00000000;
	neg.f32 	%f12, %f11;
	selp.f32 	%f13, %f12, %f11, %p2;
	add.f32 	%f14, %f1, %f1;
	setp.eq.f32 	%p3, %f14, %f1;
	selp.f32 	%f15, %f14, %f13, %p3;
	cvt.f64.f32 	%fd2, %f15;
	add.s64 	%rd9, %rd6, %rd7;
	st.global.f64 	[%rd9], %fd2;
$L__BB32_2:
	ret;

}
	// .globl	vec_ceil
.visible .entry vec_ceil(
	.param .u64 vec_ceil_param_0,
	.param .u64 .ptr .align 1 vec_ceil_param_1,
	.param .u64 .ptr .align 1 vec_ceil_param_2
)
{
	.reg .pred 	%p<2>;
	.reg .b32 	%r<5>;
	.reg .b32 	%f<3>;
	.reg .b64 	%rd<10>;
	.reg .b64 	%fd<3>;

	ld.param.u64 	%rd4, [vec_ceil_param_0];
	ld.param.u64 	%rd2, [vec_ceil_param_1];
	ld.param.u64 	%rd3, [vec_ceil_param_2];
	mov.u32 	%r1, %tid.x;
	mov.u32 	%r2, %ctaid.x;
	mov.u32 	%r3, %ntid.x;
	mad.lo.s32 	%r4, %r2, %r3, %r1;
	cvt.s64.s32 	%rd1, %r4;
	setp.le.u64 	%p1, %rd4, %rd1;
	@%p1 bra 	$L__BB33_2;
	cvta.to.global.u64 	%rd5, %rd3;
	cvta.to.global.u64 	%rd6, %rd2;
	shl.b64 	%rd7, %rd1, 3;
	add.s64 	%rd8, %rd5, %rd7;
	ld.global.f64 	%fd1, [%rd8];
	cvt.rn.f32.f64 	%f1, %fd1;
	cvt.rpi.f32.f32 	%f2, %f1;
	cvt.f64.f32 	%fd2, %f2;
	add.s64 	%rd9, %rd6, %rd7;
	st.global.f64 	[%rd9], %fd2;
$L__BB33_2:
	ret;

}
	// .globl	vec_cos
.visible .entry vec_cos(
	.param .u64 vec_cos_param_0,
	.param .u64 .ptr .align 1 vec_cos_param_1,
	.param .u64 .ptr .align 1 vec_cos_param_2
)
{
	.local .align 4 .b8 	__local_depot34[28];
	.reg .b64 	%SP;
	.reg .b64 	%SPL;
	.reg .pred 	%p<10>;
	.reg .b32 	%r<45>;
	.reg .b32 	%f<28>;
	.reg .b64 	%rd<31>;
	.reg .b64 	%fd<5>;

	mov.u64 	%SPL, __local_depot34;
	ld.param.u64 	%rd12, [vec_cos_param_0];
	ld.param.u64 	%rd10, [vec_cos_param_1];
	ld.param.u64 	%rd11, [vec_cos_param_2];
	add.u64 	%rd1, %SPL, 0;
	mov.u32 	%r15, %tid.x;
	mov.u32 	%r16, %ctaid.x;
	mov.u32 	%r17, %ntid.x;
	mad.lo.s32 	%r18, %r16, %r17, %r15;
	cvt.s64.s32 	%rd2, %r18;
	setp.le.u64 	%p1, %rd12, %rd2;
	@%p1 bra 	$L__BB34_10;
	cvta.to.global.u64 	%rd14, %rd11;
	shl.b64 	%rd15, %rd2, 3;
	add.s64 	%rd16, %rd14, %rd15;
	ld.global.f64 	%fd1, [%rd16];
	cvt.rn.f32.f64 	%f1, %fd1;
	mul.f32 	%f7, %f1, 0f3F22F983;
	cvt.rni.s32.f32 	%r44, %f7;
	cvt.rn.f32.s32 	%f8, %r44;
	fma.rn.f32 	%f9, %f8, 0fBFC90FDA, %f1;
	fma.rn.f32 	%f10, %f8, 0fB3A22168, %f9;
	fma.rn.f32 	%f27, %f8, 0fA7C234C5, %f10;
	abs.f32 	%f3, %f1;
	setp.ltu.f32 	%p2, %f3, 0f47CE4780;
	@%p2 bra 	$L__BB34_9;
	setp.neu.f32 	%p3, %f3, 0f7F800000;
	@%p3 bra 	$L__BB34_4;
	mov.f32 	%f13, 0f00000000;
	mul.rn.f32 	%f27, %f1, %f13;
	mov.b32 	%r44, 0;
	bra.uni 	$L__BB34_9;
$L__BB34_4:
	mov.b32 	%r2, %f1;
	shl.b32 	%r20, %r2, 8;
	or.b32  	%r3, %r20, -2147483648;
	mov.b64 	%rd30, 0;
	mov.b32 	%r41, 0;
	mov.u64 	%rd28, __cudart_i2opi_f;
	mov.u64 	%rd29, %rd1;
$L__BB34_5:
	.pragma "nounroll";
	ld.global.nc.u32 	%r21, [%rd28];
	mad.wide.u32 	%rd19, %r21, %r3, %rd30;
	shr.u64 	%rd30, %rd19, 32;
	st.local.u32 	[%rd29], %rd19;
	add.s32 	%r41, %r41, 1;
	add.s64 	%rd29, %rd29, 4;
	add.s64 	%rd28, %rd28, 4;
	setp.ne.s32 	%p4, %r41, 6;
	@%p4 bra 	$L__BB34_5;
	shr.u32 	%r22, %r2, 23;
	st.local.u32 	[%rd1+24], %rd30;
	and.b32  	%r6, %r22, 31;
	and.b32  	%r23, %r22, 224;
	add.s32 	%r24, %r23, -128;
	shr.u32 	%r25, %r24, 5;
	mul.wide.u32 	%rd20, %r25, 4;
	sub.s64 	%rd9, %rd1, %rd20;
	ld.local.u32 	%r42, [%rd9+24];
	ld.local.u32 	%r43, [%rd9+20];
	setp.eq.s32 	%p5, %r6, 0;
	@%p5 bra 	$L__BB34_8;
	shf.l.wrap.b32 	%r42, %r43, %r42, %r6;
	ld.local.u32 	%r26, [%rd9+16];
	shf.l.wrap.b32 	%r43, %r26, %r43, %r6;
$L__BB34_8:
	shr.u32 	%r27, %r42, 30;
	shf.l.wrap.b32 	%r28, %r43, %r42, 2;
	shl.b32 	%r29, %r43, 2;
	shr.u32 	%r30, %r28, 31;
	add.s32 	%r31, %r30, %r27;
	neg.s32 	%r32, %r31;
	setp.lt.s32 	%p6, %r2, 0;
	selp.b32 	%r44, %r32, %r31, %p6;
	xor.b32  	%r33, %r28, %r2;
	shr.s32 	%r34, %r28, 31;
	xor.b32  	%r35, %r34, %r28;
	xor.b32  	%r36, %r34, %r29;
	cvt.u64.u32 	%rd21, %r35;
	shl.b64 	%rd22, %rd21, 32;
	cvt.u64.u32 	%rd23, %r36;
	or.b64  	%rd24, %rd22, %rd23;
	cvt.rn.f64.s64 	%fd2, %rd24;
	mul.f64 	%fd3, %fd2, 0d3BF921FB54442D19;
	cvt.rn.f32.f64 	%f11, %fd3;
	neg.f32 	%f12, %f11;
	setp.lt.s32 	%p7, %r33, 0;
	selp.f32 	%f27, %f12, %f11, %p7;
$L__BB34_9:
	add.s32 	%r38, %r44, 1;
	mul.rn.f32 	%f14, %f27, %f27;
	and.b32  	%r39, %r44, 1;
	setp.eq.b32 	%p8, %r39, 1;
	selp.f32 	%f15, %f27, 0f3F800000, %p8;
	fma.rn.f32 	%f16, %f14, %f15, 0f00000000;
	fma.rn.f32 	%f17, %f14, 0f37CBAC00, 0fBAB607ED;
	selp.f32 	%f18, 0fB94D4153, %f17, %p8;
	selp.f32 	%f19, 0f3C0885E4, 0f3D2AAABB, %p8;
	fma.rn.f32 	%f20, %f18, %f14, %f19;
	selp.f32 	%f21, 0fBE2AAAA8, 0fBEFFFFFF, %p8;
	fma.rn.f32 	%f22, %f20, %f14, %f21;
	fma.rn.f32 	%f23, %f22, %f16, %f15;
	and.b32  	%r40, %r38, 2;
	setp.eq.s32 	%p9, %r40, 0;
	mov.f32 	%f24, 0f00000000;
	sub.f32 	%f25, %f24, %f23;
	selp.f32 	%f26, %f23, %f25, %p9;
	cvt.f64.f32 	%fd4, %f26;
	cvta.to.global.u64 	%rd25, %rd10;
	add.s64 	%rd27, %rd25, %rd15;
	st.global.f64 	[%rd27], %fd4;
$L__BB34_10:
	ret;

}
	// .globl	vec_cosh
.visible .entry vec_cosh(
	.param .u64 vec_cosh_param_0,
	.param .u64 .ptr .align 1 vec_cosh_param_1,
	.param .u64 .ptr .align 1 vec_cosh_param_2
)
{
	.reg .pred 	%p<3>;
	.reg .b32 	%r<7>;
	.reg .b32 	%f<20>;
	.reg .b64 	%rd<10>;
	.reg .b64 	%fd<3>;

	ld.param.u64 	%rd4, [vec_cosh_param_0];
	ld.param.u64 	%rd2, [vec_cosh_param_1];
	ld.param.u64 	%rd3, [vec_cosh_param_2];
	mov.u32 	%r1, %tid.x;
	mov.u32 	%r2, %ctaid.x;
	mov.u32 	%r3, %ntid.x;
	mad.lo.s32 	%r4, %r2, %r3, %r1;
	cvt.s64.s32 	%rd1, %r4;
	setp.le.u64 	%p1, %rd4, %rd1;
	@%p1 bra 	$L__BB35_2;
	cvta.to.global.u64 	%rd5, %rd3;
	cvta.to.global.u64 	%rd6, %rd2;
	shl.b64 	%rd7, %rd1, 3;
	add.s64 	%rd8, %rd5, %rd7;
	ld.global.f64 	%fd1, [%rd8];
	cvt.rn.f32.f64 	%f1, %fd1;
	abs.f32 	%f2, %f1;
	mov.f32 	%f3, 0f3FB8AA3B;
	mul.rn.f32 	%f4, %f2, %f3;
	cvt.rzi.f32.f32 	%f5, %f4;
	abs.f32 	%f6, %f5;
	setp.gt.f32 	%p2, %f6, 0f42FC0000;
	mov.f32 	%f7, 0f42FC0000;
	copysign.f32 	%f8, %f5, %f7;
	selp.f32 	%f9, %f8, %f5, %p2;
	fma.rn.f32 	%f10, %f9, 0fBF317218, %f2;
	fma.rn.f32 	%f11, %f9, 0f3102E308, %f10;
	mul.f32 	%f12, %f11, 0f3FB8AA3B;
	add.f32 	%f13, %f9, 0f4B40007D;
	mov.b32 	%r5, %f13;
	shl.b32 	%r6, %r5, 23;
	mov.b32 	%f14, %r6;
	ex2.approx.ftz.f32 	%f15, %f12;
	mul.f32 	%f16, %f15, %f14;
	mov.f32 	%f17, 0f3E000000;
	div.approx.ftz.f32 	%f18, %f17, %f16;
	fma.rn.f32 	%f19, %f16, 0f40000000, %f18;
	cvt.f64.f32 	%fd2, %f19;
	add.s64 	%rd9, %rd6, %rd7;
	st.global.f64 	[%rd9], %fd2;
$L__BB35_2:
	ret;

}
	// .globl	vec_cospi
.visible .entry vec_cospi(
	.param .u64 vec_cospi_param_0,
	.param .u64 .ptr .align 1 vec_cospi_param_1,
	.param .u64 .ptr .align 1 vec_cospi_param_2
)
{
	.reg .pred 	%p<5>;
	.reg .b32 	%r<9>;
	.reg .b32 	%f<22>;
	.reg .b64 	%rd<10>;
	.reg .b64 	%fd<3>;

	ld.param.u64 	%rd4, [vec_cospi_param_0];
	ld.param.u64 	%rd2, [vec_cospi_param_1];
	ld.param.u64 	%rd3, [vec_cospi_param_2];
	mov.u32 	%r1, %tid.x;
	mov.u32 	%r2, %ctaid.x;
	mov.u32 	%r3, %ntid.x;
	mad.lo.s32 	%r4, %r2, %r3, %r1;
	cvt.s64.s32 	%rd1, %r4;
	setp.le.u64 	%p1, %rd4, %rd1;
	@%p1 bra 	$L__BB36_2;
	cvta.to.global.u64 	%rd5, %rd3;
	cvta.to.global.u64 	%rd6, %rd2;
	shl.b64 	%rd7, %rd1, 3;
	add.s64 	%rd8, %rd5, %rd7;
	ld.global.f64 	%fd1, [%rd8];
	cvt.rn.f32.f64 	%f1, %fd1;
	abs.f32 	%f2, %f1;
	setp.gt.f32 	%p2, %f2, 0f4B800000;
	mov.f32 	%f3, 0f00000000;
	mul.rn.f32 	%f4, %f1, %f3;
	selp.f32 	%f5, %f4, %f1, %p2;
	add.f32 	%f6, %f5, %f5;
	cvt.rni.f32.f32 	%f7, %f6;
	cvt.rzi.s32.f32 	%r5, %f7;
	fma.rn.f32 	%f8, %f7, 0fBF000000, %f5;
	add.s32 	%r6, %r5, 1;
	mul.rn.f32 	%f9, %f8, %f8;
	fma.rn.f32 	%f10, %f9, 0fBF17ACC9, 0f40233590;
	fma.rn.f32 	%f11, %f9, 0f3E684E12, 0fBFAAD2E0;
	fma.rn.f32 	%f12, %f10, %f9, 0fC0A55DF6;
	fma.rn.f32 	%f13, %f11, %f9, 0f4081E0CF;
	fma.rn.f32 	%f14, %f9, %f8, 0f00000000;
	fma.rn.f32 	%f15, %f13, %f9, 0fC09DE9E6;
	fma.rn.f32 	%f16, %f12, %f14, 0f00000000;
	fma.rn.f32 	%f17, %f15, %f9, 0f3F800000;
	fma.rn.f32 	%f18, %f8, 0f40490FDB, %f16;
	and.b32  	%r7, %r5, 1;
	setp.eq.b32 	%p3, %r7, 1;
	selp.f32 	%f19, %f18, %f17, %p3;
	and.b32  	%r8, %r6, 2;
	setp.eq.s32 	%p4, %r8, 0;
	sub.f32 	%f20, %f3, %f19;
	selp.f32 	%f21, %f19, %f20, %p4;
	cvt.f64.f32 	%fd2, %f21;
	add.s64 	%rd9, %rd6, %rd7;
	st.global.f64 	[%rd9], %fd2;
$L__BB36_2:
	ret;

}
	// .globl	vec_erfc
.visible .entry vec_erfc(
	.param .u64 vec_erfc_param_0,
	.param .u64 .ptr .align 1 vec_erfc_param_1,
	.param .u64 .ptr .align 1 vec_erfc_param_2
)
{
	.reg .pred 	%p<5>;
	.reg .b32 	%r<7>;
	.reg .b32 	%f<53>;
	.reg .b64 	%rd<10>;
	.reg .b64 	%fd<3>;

	ld.param.u64 	%rd4, [vec_erfc_param_0];
	ld.param.u64 	%rd2, [vec_erfc_param_1];
	ld.param.u64 	%rd3, [vec_erfc_param_2];
	mov.u32 	%r1, %tid.x;
	mov.u32 	%r2, %ctaid.x;
	mov.u32 	%r3, %ntid.x;
	mad.lo.s32 	%r4, %r2, %r3, %r1;
	cvt.s64.s32 	%rd1, %r4;
	setp.le.u64 	%p1, %rd4, %rd1;
	@%p1 bra 	$L__BB37_2;
	cvta.to.global.u64 	%rd5, %rd3;
	cvta.to.global.u64 	%rd6, %rd2;
	shl.b64 	%rd7, %rd1, 3;
	add.s64 	%rd8, %rd5, %rd7;
	ld.global.f64 	%fd1, [%rd8];
	cvt.rn.f32.f64 	%f1, %fd1;
	abs.f32 	%f2, %f1;
	add.f32 	%f3, %f2, 0fC0800000;
	add.f32 	%f4, %f2, 0f40800000;
	rcp.approx.ftz.f32 	%f5, %f4;
	mul.rn.f32 	%f6, %f3, %f5;
	add.f32 	%f7, %f6, 0f3F800000;
	fma.rn.f32 	%f8, %f7, 0fC0800000, %f2;
	neg.f32 	%f9, %f6;
	fma.rn.f32 	%f10, %f9, %f2, %f8;
	fma.rn.f32 	%f11, %f5, %f10, %f6;
	fma.rn.f32 	%f12, %f11, 0f3A69A091, 0f3BE6E05B;
	fma.rn.f32 	%f13, %f12, %f11, 0fBC81FB4B;
	fma.rn.f32 	%f14, %f13, %f11, 0f3D15373B;
	fma.rn.f32 	%f15, %f14, %f11, 0fBD887C5A;
	fma.rn.f32 	%f16, %f15, %f11, 0f3DC021D5;
	fma.rn.f32 	%f17, %f16, %f11, 0fBDCED424;
	fma.rn.f32 	%f18, %f17, %f11, 0f3D8B74DE;
	fma.rn.f32 	%f19, %f18, %f11, 0f3C7BF170;
	fma.rn.f32 	%f20, %f19, %f11, 0fBE0EF8D4;
	fma.rn.f32 	%f21, %f20, %f11, 0f3F9DD2C9;
	fma.rn.f32 	%f22, %f2, 0f40000000, 0f3F800000;
	rcp.approx.ftz.f32 	%f23, %f22;
	mul.rn.f32 	%f24, %f21, %f23;
	mul.f32 	%f25, %f24, 0fC0000000;
	fma.rn.f32 	%f26, %f2, %f25, %f21;
	sub.f32 	%f27, %f26, %f24;
	fma.rn.f32 	%f28, %f27, %f23, %f24;
	neg.f32 	%f29, %f2;
	mul.f32 	%f30, %f2, %f29;
	mov.f32 	%f31, 0f3FB8AA3B;
	mul.rn.f32 	%f32, %f30, %f31;
	cvt.rzi.f32.f32 	%f33, %f32;
	abs.f32 	%f34, %f33;
	setp.gt.f32 	%p2, %f34, 0f42FC0000;
	mov.f32 	%f35, 0f42FC0000;
	copysign.f32 	%f36, %f33, %f35;
	selp.f32 	%f37, %f36, %f33, %p2;
	fma.rn.f32 	%f38, %f37, 0fBF317218, %f30;
	fma.rn.f32 	%f39, %f37, 0f3102E308, %f38;
	mul.f32 	%f40, %f39, 0f3FB8AA3B;
	add.f32 	%f41, %f37, 0f4B40007F;
	mov.b32 	%r5, %f41;
	shl.b32 	%r6, %r5, 23;
	mov.b32 	%f42, %r6;
	ex2.approx.ftz.f32 	%f43, %f40;
	mul.f32 	%f44, %f43, %f42;
	neg.f32 	%f45, %f30;
	fma.rn.f32 	%f46, %f29, %f2, %f45;
	fma.rn.f32 	%f47, %f44, %f46, %f44;
	mul.f32 	%f48, %f47, %f28;
	setp.gt.f32 	%p3, %f2, 0f4120E148;
	selp.f32 	%f49, 0f00000000, %f48, %p3;
	setp.lt.f32 	%p4, %f1, 0f00000000;
	mov.f32 	%f50, 0f40000000;
	sub.f32 	%f51, %f50, %f49;
	selp.f32 	%f52, %f51, %f49, %p4;
	cvt.f64.f32 	%fd2, %f52;
	add.s64 	%rd9, %rd6, %rd7;
	st.global.f64 	[%rd9], %fd2;
$L__BB37_2:
	ret;

}
	// .globl	vec_erfcinv
.visible .entry vec_erfcinv(
	.param .u64 vec_erfcinv_param_0,
	.param .u64 .ptr .align 1 vec_erfcinv_param_1,
	.param .u64 .ptr .align 1 vec_erfcinv_param_2
)
{
	.reg .pred 	%p<7>;
	.reg .b32 	%r<5>;
	.reg .b32 	%f<37>;
	.reg .b64 	%rd<11>;
	.reg .b64 	%fd<3>;

	ld.param.u64 	%rd4, [vec_erfcinv_param_0];
	ld.param.u64 	%rd2, [vec_erfcinv_param_1];
	ld.param.u64 	%rd3, [vec_erfcinv_param_2];
	mov.u32 	%r1, %tid.x;
	mov.u32 	%r2, %ctaid.x;
	mov.u32 	%r3, %ntid.x;
	mad.lo.s32 	%r4, %r2, %r3, %r1;
	cvt.s64.s32 	%rd1, %r4;
	setp.le.u64 	%p1, %rd4, %rd1;
	@%p1 bra 	$L__BB38_5;
	cvta.to.global.u64 	%rd5, %rd3;
	shl.b64 	%rd6, %rd1, 3;
	add.s64 	%rd7, %rd5, %rd6;
	ld.global.f64 	%fd1, [%rd7];
	cvt.rn.f32.f64 	%f1, %fd1;
	neg.f32 	%f2, %f1;
	mov.f32 	%f7, 0f40000000;
	add.rn.f32 	%f3, %f7, %f2;
	setp.ltu.f32 	%p2, %f1, 0f3B5ED289;
	setp.gtu.f32 	%p3, %f1, 0f3FFF9097;
	or.pred  	%p4, %p2, %p3;
	@%p4 bra 	$L__BB38_3;
	mul.rn.f32 	%f24, %f3, %f1;
	lg2.approx.ftz.f32 	%f25, %f24;
	neg.f32 	%f26, %f25;
	fma.rn.f32 	%f27, %f25, 0f2F8A6370, 0f3221F645;
	fma.rn.f32 	%f28, %f27, %f26, 0fB4016FDA;
	fma.rn.f32 	%f29, %f28, %f26, 0f3468F846;
	fma.rn.f32 	%f30, %f29, %f26, 0f370742AA;
	fma.rn.f32 	%f31, %f30, %f26, 0fB804DB4D;
	fma.rn.f32 	%f32, %f31, %f26, 0fBA4AFEA1;
	fma.rn.f32 	%f33, %f32, %f26, 0f3BB5C027;
	fma.rn.f32 	%f34, %f33, %f26, 0f3E24AE0F;
	fma.rn.f32 	%f35, %f34, %f26, 0f3F62DFC4;
	fma.rn.f32 	%f36, %f35, %f2, %f35;
	bra.uni 	$L__BB38_4;
$L__BB38_3:
	setp.gt.f32 	%p5, %f1, 0f3F800000;
	selp.f32 	%f8, %f3, %f1, %p5;
	lg2.approx.f32 	%f9, %f8;
	neg.f32 	%f10, %f9;
	rsqrt.approx.ftz.f32 	%f11, %f10;
	fma.rn.f32 	%f12, %f11, 0fC27C73F1, 0f42FEF829;
	fma.rn.f32 	%f13, %f12, %f11, 0fC2E4361C;
	fma.rn.f32 	%f14, %f13, %f11, 0f42714D9B;
	fma.rn.f32 	%f15, %f14, %f11, 0fC1AE51B3;
	fma.rn.f32 	%f16, %f15, %f11, 0f40CEF504;
	fma.rn.f32 	%f17, %f16, %f11, 0fBFEA9E05;
	fma.rn.f32 	%f18, %f17, %f11, 0fBCF871F4;
	fma.rn.f32 	%f19, %f18, %f11, 0f3F553775;
	mul.f32 	%f20, %f11, %f10;
	setp.eq.f32 	%p6, %f9, 0fFF800000;
	selp.f32 	%f21, 0f7F800000, %f20, %p6;
	neg.f32 	%f22, %f21;
	selp.f32 	%f23, %f22, %f21, %p5;
	mul.rn.f32 	%f36, %f19, %f23;
$L__BB38_4:
	cvt.f64.f32 	%fd2, %f36;
	cvta.to.global.u64 	%rd8, %rd2;
	add.s64 	%rd10, %rd8, %rd6;
	st.global.f64 	[%rd10], %fd2;
$L__BB38_5:
	ret;

}
	// .globl	vec_erfcx
.visible .entry vec_erfcx(
	.param .u64 vec_erfcx_param_0,
	.param .u64 .ptr .align 1 vec_erfcx_param_1,
	.param .u64 .ptr .align 1 vec_erfcx_param_2
)
{
	.reg .pred 	%p<5>;
	.reg .b32 	%r<7>;
	.reg .b32 	%f<62>;
	.reg .b64 	%rd<11>;
	.reg .b64 	%fd<3>;

	ld.param.u64 	%rd4, [vec_erfcx_param_0];
	ld.param.u64 	%rd2, [vec_erfcx_param_1];
	ld.param.u64 	%rd3, [vec_erfcx_param_2];
	mov.u32 	%r1, %tid.x;
	mov.u32 	%r2, %ctaid.x;
	mov.u32 	%r3, %ntid.x;
	mad.lo.s32 	%r4, %r2, %r3, %r1;
	cvt.s64.s32 	%rd1, %r4;
	setp.le.u64 	%p1, %rd4, %rd1;
	@%p1 bra 	$L__BB39_7;
	cvta.to.global.u64 	%rd5, %rd3;
	shl.b64 	%rd6, %rd1, 3;
	add.s64 	%rd7, %rd5, %rd6;
	ld.global.f64 	%fd1, [%rd7];
	cvt.rn.f32.f64 	%f1, %fd1;
	abs.f32 	%f2, %f1;
	setp.geu.f32 	%p2, %f2, 0f4120E148;
	@%p2 bra 	$L__BB39_3;
	add.f32 	%f17, %f2, 0fC0800000;
	add.f32 	%f18, %f2, 0f40800000;
	rcp.approx.ftz.f32 	%f19, %f18;
	mul.rn.f32 	%f20, %f17, %f19;
	add.f32 	%f21, %f20, 0f3F800000;
	fma.rn.f32 	%f22, %f21, 0fC0800000, %f2;
	neg.f32 	%f23, %f20;
	fma.rn.f32 	%f24, %f23, %f2, %f22;
	fma.rn.f32 	%f25, %f19, %f24, %f20;
	fma.rn.f32 	%f26, %f25, 0f3A69A091, 0f3BE6E05B;
	fma.rn.f32 	%f27, %f26, %f25, 0fBC81FB4B;
	fma.rn.f32 	%f28, %f27, %f25, 0f3D15373B;
	fma.rn.f32 	%f29, %f28, %f25, 0fBD887C5A;
	fma.rn.f32 	%f30, %f29, %f25, 0f3DC021D5;
	fma.rn.f32 	%f31, %f30, %f25, 0fBDCED424;
	fma.rn.f32 	%f32, %f31, %f25, 0f3D8B74DE;
	fma.rn.f32 	%f33, %f32, %f25, 0f3C7BF170;
	fma.rn.f32 	%f34, %f33, %f25, 0fBE0EF8D4;
	fma.rn.f32 	%f35, %f34, %f25, 0f3F9DD2C9;
	fma.rn.f32 	%f36, %f2, 0f40000000, 0f3F800000;
	rcp.approx.ftz.f32 	%f37, %f36;
	mul.rn.f32 	%f38, %f35, %f37;
	mul.f32 	%f39, %f38, 0fC0000000;
	fma.rn.f32 	%f40, %f2, %f39, %f35;
	sub.f32 	%f41, %f40, %f38;
	fma.rn.f32 	%f61, %f41, %f37, %f38;
	bra.uni 	$L__BB39_4;
$L__BB39_3:
	mul.f32 	%f8, %f2, 0f3E800000;
	mov.f32 	%f9, 0f3E800000;
	div.approx.f32 	%f10, %f9, %f8;
	mul.f32 	%f11, %f10, %f10;
	fma.rn.f32 	%f12, %f11, 0f40D20000, 0fBFF00000;
	fma.rn.f32 	%f13, %f12, %f11, 0f3F400000;
	fma.rn.f32 	%f14, %f13, %f11, 0fBF000000;
	fma.rn.f32 	%f15, %f14, %f11, 0f3F800000;
	mul.f32 	%f16, %f10, 0f3F106EBB;
	mul.f32 	%f61, %f16, %f15;
$L__BB39_4:
	setp.geu.f32 	%p3, %f1, 0f00000000;
	@%p3 bra 	$L__BB39_6;
	mul.rz.f32 	%f42, %f2, %f2;
	neg.f32 	%f43, %f42;
	fma.rn.f32 	%f44, %f2, %f2, %f43;
	fma.rn.f32 	%f45, %f42, 0f3BBB989D, 0f3F000000;
	cvt.sat.f32.f32 	%f46, %f45;
	mov.f32 	%f47, 0f4B400001;
	mov.f32 	%f48, 0f437C0000;
	fma.rm.f32 	%f49, %f46, %f48, %f47;
	add.f32 	%f50, %f49, 0fCB40007F;
	neg.f32 	%f51, %f50;
	fma.rn.f32 	%f52, %f42, 0f3FB8AA3B, %f51;
	fma.rn.f32 	%f53, %f42, 0f32A57060, %f52;
	mov.b32 	%r5, %f49;
	shl.b32 	%r6, %r5, 23;
	mov.b32 	%f54, %r6;
	ex2.approx.ftz.f32 	%f55, %f53;
	mul.f32 	%f56, %f55, %f54;
	fma.rn.f32 	%f57, %f55, %f54, %f56;
	fma.rn.f32 	%f58, %f57, %f44, %f57;
	sub.f32 	%f59, %f58, %f61;
	setp.eq.f32 	%p4, %f57, 0f7F800000;
	selp.f32 	%f61, 0f7F800000, %f59, %p4;
$L__BB39_6:
	cvt.f64.f32 	%fd2, %f61;
	cvta.to.global.u64 	%rd8, %rd2;
	add.s64 	%rd10, %rd8, %rd6;
	st.global.f64 	[%rd10], %fd2;
$L__BB39_7:
	ret;

}
	// .globl	vec_erf
.visible .entry vec_erf(
	.param .u64 vec_erf_param_0,
	.param .u64 .ptr .align 1 vec_erf_param_1,
	.param .u64 .ptr .align 1 vec_erf_param_2
)
{
	.reg .pred 	%p<4>;
	.reg .b32 	%r<5>;
	.reg .b32 	%f<27>;
	.reg .b64 	%rd<11>;
	.reg .b64 	%fd<3>;

	ld.param.u64 	%rd4, [vec_erf_param_0];
	ld.param.u64 	%rd2, [vec_erf_param_1];
	ld.param.u64 	%rd3, [vec_erf_param_2];
	mov.u32 	%r1, %tid.x;
	mov.u32 	%r2, %ctaid.x;
	mov.u32 	%r3, %ntid.x;
	mad.lo.s32 	%r4, %r2, %r3, %r1;
	cvt.s64.s32 	%rd1, %r4;
	setp.le.u64 	%p1, %rd4, %rd1;
	@%p1 bra 	$L__BB40_4;
	cvta.to.global.u64 	%rd5, %rd3;
	shl.b64 	%rd6, %rd1, 3;
	add.s64 	%rd7, %rd5, %rd6;
	ld.global.f64 	%fd1, [%rd7];
	cvt.rn.f32.f64 	%f1, %fd1;
	abs.f32 	%f5, %f1;
	setp.ltu.f32 	%p2, %f5, 0f3F8060FE;
	setp.ge.f32 	%p3, %f5, 0f3F8060FE;
	mul.f32 	%f6, %f1, %f1;
	selp.f32 	%f7, %f5, %f6, %p3;
	selp.f32 	%f8, 0f38EB4C3A, 0f38B1E96A, %p3;
	selp.f32 	%f9, 0fBAAE005B, 0fBA574D20, %p3;
	fma.rn.f32 	%f10, %f8, %f7, %f9;
	selp.f32 	%f11, 0f3C09919F, 0f3BAAD5EA, %p3;
	fma.rn.f32 	%f12, %f10, %f7, %f11;
	selp.f32 	%f13, 0fBD24D99A, 0fBCDC1BE7, %p3;
	fma.rn.f32 	%f14, %f12, %f7, %f13;
	selp.f32 	%f15, 0f3E235519, 0f3DE718AF, %p3;
	fma.rn.f32 	%f16, %f14, %f7, %f15;
	selp.f32 	%f17, 0f3F69B4F9, 0fBEC093AC, %p3;
	fma.rn.f32 	%f18, %f16, %f7, %f17;
	selp.f32 	%f19, 0f3F210A14, 0f3E0375D3, %p3;
	fma.rn.f32 	%f20, %f18, %f7, %f19;
	neg.f32 	%f21, %f7;
	selp.f32 	%f22, %f21, %f1, %p3;
	fma.rn.f32 	%f26, %f20, %f22, %f22;
	@%p2 bra 	$L__BB40_3;
	ex2.approx.ftz.f32 	%f23, %f26;
	mov.f32 	%f24, 0f3F800000;
	sub.f32 	%f25, %f24, %f23;
	copysign.f32 	%f26, %f1, %f25;
$L__BB40_3:
	cvt.f64.f32 	%fd2, %f26;
	cvta.to.global.u64 	%rd8, %rd2;
	add.s64 	%rd10, %rd8, %rd6;
	st.global.f64 	[%rd10], %fd2;
$L__BB40_4:
	ret;

}
	// .globl	vec_erfinv
.visible .entry vec_erfinv(
	.param .u64 vec_erfinv_param_0,
	.param .u64 .ptr .align 1 vec_erfinv_param_1,
	.param .u64 .ptr .align 1 vec_erfinv_param_2
)
{
	.reg .pred 	%p<4>;
	.reg .b32 	%r<5>;
	.reg .b32 	%f<28>;
	.reg .b64 	%rd<11>;
	.reg .b64 	%fd<3>;

	ld.param.u64 	%rd4, [vec_erfinv_param_0];
	ld.param.u64 	%rd2, [vec_erfinv_param_1];
	ld.param.u64 	%rd3, [vec_erfinv_param_2];
	mov.u32 	%r1, %tid.x;
	mov.u32 	%r2, %ctaid.x;
	mov.u32 	%r3, %ntid.x;
	mad.lo.s32 	%r4, %r2, %r3, %r1;
	cvt.s64.s32 	%rd1, %r4;
	setp.le.u64 	%p1, %rd4, %rd1;
	@%p1 bra 	$L__BB41_4;
	cvta.to.global.u64 	%rd5, %rd3;
	shl.b64 	%rd6, %rd1, 3;
	add.s64 	%rd7, %rd5, %rd6;
	ld.global.f64 	%fd1, [%rd7];
	cvt.rn.f32.f64 	%f1, %fd1;
	neg.f32 	%f7, %f1;
	fma.rn.f32 	%f8, %f1, %f7, 0f3F800000;
	lg2.approx.ftz.f32 	%f2, %f8;
	neg.f32 	%f3, %f2;
	fma.rn.f32 	%f9, %f2, 0f2F8A6370, 0f3221F645;
	fma.rn.f32 	%f10, %f9, %f3, 0fB4016FDA;
	fma.rn.f32 	%f11, %f10, %f3, 0f3468F846;
	fma.rn.f32 	%f12, %f11, %f3, 0f370742AA;
	fma.rn.f32 	%f13, %f12, %f3, 0fB804DB4D;
	fma.rn.f32 	%f14, %f13, %f3, 0fBA4AFEA1;
	fma.rn.f32 	%f15, %f14, %f3, 0f3BB5C027;
	fma.rn.f32 	%f16, %f15, %f3, 0f3E24AE0F;
	fma.rn.f32 	%f17, %f16, %f3, 0f3F62DFC4;
	mul.f32 	%f27, %f17, %f1;
	setp.geu.f32 	%p2, %f2, 0fC1033333;
	@%p2 bra 	$L__BB41_3;
	rsqrt.approx.ftz.f32 	%f18, %f3;
	fma.rn.f32 	%f19, %f18, 0fBF1704A1, 0fBF29BAA5;
	fma.rn.f32 	%f20, %f19, %f18, 0f3FCC6ADC;
	fma.rn.f32 	%f21, %f20, %f18, 0fBF2CDAED;
	fma.rn.f32 	%f22, %f21, %f18, 0fBDC30537;
	fma.rn.f32 	%f23, %f22, %f18, 0f3F55D9B9;
	mul.f32 	%f24, %f18, %f3;
	mul.f32 	%f25, %f24, %f23;
	setp.eq.f32 	%p3, %f2, 0fFF800000;
	selp.f32 	%f26, 0f7F800000, %f25, %p3;
	copysign.f32 	%f27, %f1, %f26;
$L__BB41_3:
	cvt.f64.f32 	%fd2, %f27;
	cvta.to.global.u64 	%rd8, %rd2;
	add.s64 	%rd10, %rd8, %rd6;
	st.global.f64 	[%rd10], %fd2;
$L__BB41_4:
	ret;

}
	// .globl	vec_exp10
.visible .entry vec_exp10(
	.param .u64 vec_exp10_param_0,
	.param .u64 .ptr .align 1 vec_exp10_param_1,
	.param .u64 .ptr .align 1 vec_exp10_param_2
)
{
	.reg .pred 	%p<2>;
	.reg .b32 	%r<7>;
	.reg .b32 	%f<14>;
	.reg .b64 	%rd<10>;
	.reg .b64 	%fd<3>;

	ld.param.u64 	%rd4, [vec_exp10_param_0];
	ld.param.u64 	%rd2, [vec_exp10_param_1];
	ld.param.u64 	%rd3, [vec_exp10_param_2];
	mov.u32 	%r1, %tid.x;
	mov.u32 	%r2, %ctaid.x;
	mov.u32 	%r3, %ntid.x;
	mad.lo.s32 	%r4, %r2, %r3, %r1;
	cvt.s64.s32 	%rd1, %r4;
	setp.le.u64 	%p1, %rd4, %rd1;
	@%p1 bra 	$L__BB42_2;
	cvta.to.global.u64 	%rd5, %rd3;
	cvta.to.global.u64 	%rd6, %rd2;
	shl.b64 	%rd7, %rd1, 3;
	add.s64 	%rd8, %rd5, %rd7;
	ld.global.f64 	%fd1, [%rd8];
	cvt.rn.f32.f64 	%f1, %fd1;
	fma.rn.f32 	%f2, %f1, 0f3C57FA62, 0f3F000000;
	cvt.sat.f32.f32 	%f3, %f2;
	mov.f32 	%f4, 0f4B400001;
	mov.f32 	%f5, 0f437C0000;
	fma.rm.f32 	%f6, %f3, %f5, %f4;
	add.f32 	%f7, %f6, 0fCB40007F;
	neg.f32 	%f8, %f7;
	fma.rn.f32 	%f9, %f1, 0f40549A78, %f8;
	fma.rn.f32 	%f10, %f1, 0f33979A37, %f9;
	mov.b32 	%r5, %f6;
	shl.b32 	%r6, %r5, 23;
	mov.b32 	%f11, %r6;
	ex2.approx.ftz.f32 	%f12, %f10;
	mul.f32 	%f13, %f12, %f11;
	cvt.f64.f32 	%fd2, %f13;
	add.s64 	%rd9, %rd6, %rd7;
	st.global.f64 	[%rd9], %fd2;
$L__BB42_2:
	ret;

}
	// .globl	vec_exp2
.visible .entry vec_exp2(
	.param .u64 vec_exp2_param_0,
	.param .u64 .ptr .align 1 vec_exp2_param_1,
	.param .u64 .ptr .align 1 vec_exp2_param_2
)
{
	.reg .pred 	%p<2>;
	.reg .b32 	%r<5>;
	.reg .b32 	%f<3>;
	.reg .b64 	%rd<10>;
	.reg .b64 	%fd<3>;

	ld.param.u64 	%rd4, [vec_exp2_param_0];
	ld.param.u64 	%rd2, [vec_exp2_param_1];
	ld.param.u64 	%rd3, [vec_exp2_param_2];
	mov.u32 	%r1, %tid.x;
	mov.u32 	%r2, %ctaid.x;
	mov.u32 	%r3, %ntid.x;
	mad.lo.s32 	%r4, %r2, %r3, %r1;
	cvt.s64.s32 	%rd1, %r4;
	setp.le.u64 	%p1, %rd4, %rd1;
	@%p1 bra 	$L__BB43_2;
	cvta.to.global.u64 	%rd5, %rd3;
	cvta.to.global.u64 	%rd6, %rd2;
	shl.b64 	%rd7, %rd1, 3;
	add.s64 	%rd8, %rd5, %rd7;
	ld.global.f64 	%fd1, [%rd8];
	cvt.rn.f32.f64 	%f1, %fd1;
	ex2.approx.f32 	%f2, %f1;
	cvt.f64.f32 	%fd2, %f2;
	add.s64 	%rd9, %rd6, %rd7;
	st.global.f64 	[%rd9], %fd2;
$L__BB43_2:
	ret;

}
	// .globl	vec_exp
.visible .entry vec_exp(
	.param .u64 vec_exp_param_0,
	.param .u64 .ptr .align 1 vec_exp_param_1,
	.param .u64 .ptr .align 1 vec_exp_param_2
)
{
	.reg .pred 	%p<2>;
	.reg .b32 	%r<7>;
	.reg .b32 	%f<14>;
	.reg .b64 	%rd<10>;
	.reg .b64 	%fd<3>;

	ld.param.u64 	%rd4, [vec_exp_param_0];
	ld.param.u64 	%rd2, [vec_exp_param_1];
	ld.param.u64 	%rd3, [vec_exp_param_2];
	mov.u32 	%r1, %tid.x;
	mov.u32 	%r2, %ctaid.x;
	mov.u32 	%r3, %ntid.x;
	mad.lo.s32 	%r4, %r2, %r3, %r1;
	cvt.s64.s32 	%rd1, %r4;
	setp.le.u64 	%p1, %rd4, %rd1;
	@%p1 bra 	$L__BB44_2;
	cvta.to.global.u64 	%rd5, %rd3;
	cvta.to.global.u64 	%rd6, %rd2;
	shl.b64 	%rd7, %rd1, 3;
	add.s64 	%rd8, %rd5, %rd7;
	ld.global.f64 	%fd1, [%rd8];
	cvt.rn.f32.f64 	%f1, %fd1;
	fma.rn.f32 	%f2, %f1, 0f3BBB989D, 0f3F000000;
	cvt.sat.f32.f32 	%f3, %f2;
	mov.f32 	%f4, 0f4B400001;
	mov.f32 	%f5, 0f437C0000;
	fma.rm.f32 	%f6, %f3, %f5, %f4;
	add.f32 	%f7, %f6, 0fCB40007F;
	neg.f32 	%f8, %f7;
	fma.rn.f32 	%f9, %f1, 0f3FB8AA3B, %f8;
	fma.rn.f32 	%f10, %f1, 0f32A57060, %f9;
	mov.b32 	%r5, %f6;
	shl.b32 	%r6, %r5, 23;
	mov.b32 	%f11, %r6;
	ex2.approx.ftz.f32 	%f12, %f10;
	mul.f32 	%f13, %f12, %f11;
	cvt.f64.f32 	%fd2, %f13;
	add.s64 	%rd9, %rd6, %rd7;
	st.global.f64 	[%rd9], %fd2;
$L__BB44_2:
	ret;

}
	// .globl	vec_expm1
.visible .entry vec_expm1(
	.param .u64 vec_expm1_param_0,
	.param .u64 .ptr .align 1 vec_expm1_param_1,
	.param .u64 .ptr .align 1 vec_expm1_param_2
)
{
	.reg .pred 	%p<7>;
	.reg .b32 	%r<5>;
	.reg .b32 	%f<24>;
	.reg .b64 	%rd<10>;
	.reg .b64 	%fd<3>;

	ld.param.u64 	%rd4, [vec_expm1_param_0];
	ld.param.u64 	%rd2, [vec_expm1_param_1];
	ld.param.u64 	%rd3, [vec_expm1_param_2];
	mov.u32 	%r1, %tid.x;
	mov.u32 	%r2, %ctaid.x;
	mov.u32 	%r3, %ntid.x;
	mad.lo.s32 	%r4, %r2, %r3, %r1;
	cvt.s64.s32 	%rd1, %r4;
	setp.le.u64 	%p1, %rd4, %rd1;
	@%p1 bra 	$L__BB45_2;
	cvta.to.global.u64 	%rd5, %rd3;
	cvta.to.global.u64 	%rd6, %rd2;
	shl.b64 	%rd7, %rd1, 3;
	add.s64 	%rd8, %rd5, %rd7;
	ld.global.f64 	%fd1, [%rd8];
	cvt.rn.f32.f64 	%f1, %fd1;
	mul.f32 	%f2, %f1, 0f3FB8AA3B;
	cvt.rni.f32.f32 	%f3, %f2;
	abs.f32 	%f4, %f1;
	setp.lt.f32 	%p2, %f4, 0f3ED1EB85;
	selp.f32 	%f5, 0f00000000, %f3, %p2;
	fma.rn.f32 	%f6, %f5, 0fBF317200, %f1;
	fma.rn.f32 	%f7, %f5, 0fB5BFBE8E, %f6;
	setp.eq.f32 	%p3, %f5, 0f43000000;
	selp.f32 	%f8, 0f42FE0000, %f5, %p3;
	fma.rn.f32 	%f9, %f7, 0f3AB5EBE6, 0f3C095663;
	fma.rn.f32 	%f10, %f9, %f7, 0f3D2AABE3;
	fma.rn.f32 	%f11, %f10, %f7, 0f3E2AA9F6;
	fma.rn.f32 	%f12, %f11, %f7, 0f3EFFFFFE;
	mul.f32 	%f13, %f7, %f12;
	fma.rn.f32 	%f14, %f13, %f7, %f7;
	ex2.approx.f32 	%f15, %f8;
	add.f32 	%f16, %f15, 0fBF800000;
	fma.rn.f32 	%f17, %f14, %f15, %f16;
	add.f32 	%f18, %f17, %f17;
	selp.f32 	%f19, %f18, %f17, %p3;
	setp.gt.f32 	%p4, %f8, 0f43000000;
	selp.f32 	%f20, 0f7F800000, %f19, %p4;
	setp.lt.f32 	%p5, %f8, 0fC1C80000;
	selp.f32 	%f21, 0fBF800000, %f20, %p5;
	setp.eq.f32 	%p6, %f1, 0f00000000;
	add.f32 	%f22, %f1, %f1;
	selp.f32 	%f23, %f22, %f21, %p6;
	cvt.f64.f32 	%fd2, %f23;
	add.s64 	%rd9, %rd6, %rd7;
	st.global.f64 	[%rd9], %fd2;
$L__BB45_2:
	ret;

}
	// .globl	vec_fabs
.visible .entry vec_fabs(
	.param .u64 vec_fabs_param_0,
	.param .u64 .ptr .align 1 vec_fabs_param_1,
	.param .u64 .ptr .align 1 vec_fabs_param_2
)
{
	.reg .pred 	%p<2>;
	.reg .b32 	%r<5>;
	.reg .b32 	%f<3>;
	.reg .b64 	%rd<10>;
	.reg .b64 	%fd<3>;

	ld.param.u64 	%rd4, [vec_fabs_param_0];
	ld.param.u64 	%rd2, [vec_fabs_param_1];
	ld.param.u64 	%rd3, [vec_fabs_param_2];
	mov.u32 	%r1, %tid.x;
	mov.u32 	%r2, %ctaid.x;
	mov.u32 	%r3, %ntid.x;
	mad.lo.s32 	%r4, %r2, %r3, %r1;
	cvt.s64.s32 	%rd1, %r4;
	setp.le.u64 	%p1, %rd4, %rd1;
	@%p1 bra 	$L__BB46_2;
	cvta.to.global.u64 	%rd5, %rd3;
	cvta.to.global.u64 	%rd6, %rd2;
	shl.b64 	%rd7, %rd1, 3;
	add.s64 	%rd8, %rd5, %rd7;
	ld.global.f64 	%fd1, [%rd8];
	cvt.rn.f32.f64 	%f1, %fd1;
	abs.f32 	%f2, %f1;
	cvt.f64.f32 	%fd2, %f2;
	add.s64 	%rd9, %rd6, %rd7;
	st.global.f64 	[%rd9], %fd2;
$L__BB46_2:
	ret;

}
	// .globl	vec_floor
.visible .entry vec_floor(
	.param .u64 vec_floor_param_0,
	.param .u64 .ptr .align 1 vec_floor_param_1,
	.param .u64 .ptr .align 1 vec_floor_param_2
)
{
	.reg .pred 	%p<2>;
	.reg .b32 	%r<5>;
	.reg .b32 	%f<3>;
	.reg .b64 	%rd<10>;
	.reg .b64 	%fd<3>;

	ld.param.u64 	%rd4, [vec_floor_param_0];
	ld.param.u64 	%rd2, [vec_floor_param_1];
	ld.param.u64 	%rd3, [vec_floor_param_2];
	mov.u32 	%r1, %tid.x;
	mov.u32 	%r2, %ctaid.x;
	mov.u32 	%r3, %ntid.x;
	mad.lo.s32 	%r4, %r2, %r3, %r1;
	cvt.s64.s32 	%rd1, %r4;
	setp.le.u64 	%p1, %rd4, %rd1;
	@%p1 bra 	$L__BB47_2;
	cvta.to.global.u64 	%rd5, %rd3;
	cvta.to.global.u64 	%rd6, %rd2;
	shl.b64 	%rd7, %rd1, 3;
	add.s64 	%rd8, %rd5, %rd7;
	ld.global.f64 	%fd1, [%rd8];
	cvt.rn.f32.f64 	%f1, %fd1;
	cvt.rmi.f32.f32 	%f2, %f1;
	cvt.f64.f32 	%fd2, %f2;
	add.s64 	%rd9, %rd6, %rd7;
	st.global.f64 	[%rd9], %fd2;
$L__BB47_2:
	ret;

}
	// .globl	vec_j0
.visible .entry vec_j0(
	.param .u64 vec_j0_param_0,
	.param .u64 .ptr .align 1 vec_j0_param_1,
	.param .u64 .ptr .align 1 vec_j0_param_2
)
{
	.local .align 4 .b8 	__local_depot48[28];
	.reg .b64 	%SP;
	.reg .b64 	%SPL;
	.reg .pred 	%p<12>;
	.reg .b32 	%r<47>;
	.reg .b32 	%f<76>;
	.reg .b64 	%rd<31>;
	.reg .b64 	%fd<5>;

	mov.u64 	%SPL, __local_depot48;
	ld.param.u64 	%rd12, [vec_j0_param_0];
	ld.param.u64 	%rd10, [vec_j0_param_1];
	ld.param.u64 	%rd11, [vec_j0_param_2];
	add.u64 	%rd1, %SPL, 0;
	mov.u32 	%r15, %tid.x;
	mov.u32 	%r16, %ctaid.x;
	mov.u32 	%r17, %ntid.x;
	mad.lo.s32 	%r18, %r16, %r17, %r15;
	cvt.s64.s32 	%rd2, %r18;
	setp.le.u64 	%p1, %rd12, %rd2;
	@%p1 bra 	$L__BB48_14;
	cvta.to.global.u64 	%rd14, %rd11;
	shl.b64 	%rd15, %rd2, 3;
	add.s64 	%rd16, %rd14, %rd15;
	ld.global.f64 	%fd1, [%rd16];
	cvt.rn.f32.f64 	%f12, %fd1;
	abs.f32 	%f1, %f12;
	setp.gtu.f32 	%p2, %f1, 0f41000000;
	@%p2 bra 	$L__BB48_3;
	add.f32 	%f13, %f1, 0fC019E8A9;
	add.f32 	%f14, %f13, 0fB3E971B3;
	fma.rn.f32 	%f15, %f14, 0fA6B3B8E7, 0fA9ACA9B3;
	fma.rn.f32 	%f16, %f15, %f14, 0f2C3F0E18;
	fma.rn.f32 	%f17, %f16, %f14, 0fACD41781;
	fma.rn.f32 	%f18, %f17, %f14, 0fAFE90F38;
	fma.rn.f32 	%f19, %f18, %f14, 0f3020305B;
	fma.rn.f32 	%f20, %f19, %f14, 0f33797143;
	fma.rn.f32 	%f21, %f20, %f14, 0f30F76F85;
	fma.rn.f32 	%f22, %f21, %f14, 0fB6B6DFC6;
	fma.rn.f32 	%f23, %f22, %f14, 0fB6F665C9;
	fma.rn.f32 	%f24, %f23, %f14, 0f399E2DEB;
	fma.rn.f32 	%f25, %f24, %f14, 0f3A4AE334;
	fma.rn.f32 	%f26, %f25, %f14, 0fBBEEAA1B;
	fma.rn.f32 	%f27, %f26, %f14, 0fBCDA7747;
	mul.f32 	%f28, %f14, %f27;
	add.f32 	%f29, %f1, 0fC0B0A47B;
	add.f32 	%f30, %f29, 0f339A7A37;
	mul.f32 	%f31, %f30, %f28;
	add.f32 	%f32, %f1, 0fC10A75AB;
	add.f32 	%f33, %f32, 0fB4CCCDED;
	mul.f32 	%f75, %f33, %f31;
	bra.uni 	$L__BB48_13;
$L__BB48_3:
	abs.f32 	%f35, %f1;
	setp.eq.f32 	%p3, %f35, 0f7F800000;
	mov.f32 	%f75, 0f00000000;
	@%p3 bra 	$L__BB48_13;
	rcp.approx.ftz.f32 	%f36, %f1;
	mul.f32 	%f37, %f36, %f36;
	fma.rn.f32 	%f38, %f37, 0f4056FE93, 0fBF03B7C2;
	fma.rn.f32 	%f39, %f38, %f37, 0f3DD3B3F3;
	fma.rn.f32 	%f40, %f39, %f37, 0fBD7FFFB6;
	fma.rn.f32 	%f41, %f40, %f37, 0f3F800000;
	fma.rn.f32 	%f42, %f37, 0f3F91E009, 0fBE52412D;
	fma.rn.f32 	%f43, %f42, %f37, 0f3D854ED1;
	fma.rn.f32 	%f44, %f43, %f37, 0fBDFFFFFF;
	fma.rn.f32 	%f3, %f44, %f36, %f1;
	rsqrt.approx.f32 	%f45, %f1;
	mul.f32 	%f46, %f45, 0f3F4C422A;
	mul.f32 	%f4, %f41, %f46;
	mul.f32 	%f47, %f3, 0f3F22F983;
	cvt.rni.s32.f32 	%r46, %f47;
	cvt.rn.f32.s32 	%f48, %r46;
	fma.rn.f32 	%f49, %f48, 0fBFC90FDA, %f3;
	fma.rn.f32 	%f50, %f48, 0fB3A22168, %f49;
	fma.rn.f32 	%f74, %f48, 0fA7C234C5, %f50;
	abs.f32 	%f6, %f3;
	setp.ltu.f32 	%p4, %f6, 0f47CE4780;
	@%p4 bra 	$L__BB48_12;
	setp.neu.f32 	%p5, %f6, 0f7F800000;
	@%p5 bra 	$L__BB48_7;
	mov.f32 	%f53, 0f00000000;
	mul.rn.f32 	%f74, %f3, %f53;
	mov.b32 	%r46, 0;
	bra.uni 	$L__BB48_12;
$L__BB48_7:
	mov.b32 	%r2, %f3;
	shl.b32 	%r20, %r2, 8;
	or.b32  	%r3, %r20, -2147483648;
	mov.b64 	%rd30, 0;
	mov.b32 	%r43, 0;
	mov.u64 	%rd28, __cudart_i2opi_f;
	mov.u64 	%rd29, %rd1;
$L__BB48_8:
	.pragma "nounroll";
	ld.global.nc.u32 	%r21, [%rd28];
	mad.wide.u32 	%rd19, %r21, %r3, %rd30;
	shr.u64 	%rd30, %rd19, 32;
	st.local.u32 	[%rd29], %rd19;
	add.s32 	%r43, %r43, 1;
	add.s64 	%rd29, %rd29, 4;
	add.s64 	%rd28, %rd28, 4;
	setp.ne.s32 	%p6, %r43, 6;
	@%p6 bra 	$L__BB48_8;
	shr.u32 	%r22, %r2, 23;
	st.local.u32 	[%rd1+24], %rd30;
	and.b32  	%r6, %r22, 31;
	and.b32  	%r23, %r22, 224;
	add.s32 	%r24, %r23, -128;
	shr.u32 	%r25, %r24, 5;
	mul.wide.u32 	%rd20, %r25, 4;
	sub.s64 	%rd9, %rd1, %rd20;
	ld.local.u32 	%r44, [%rd9+24];
	ld.local.u32 	%r45, [%rd9+20];
	setp.eq.s32 	%p7, %r6, 0;
	@%p7 bra 	$L__BB48_11;
	shf.l.wrap.b32 	%r44, %r45, %r44, %r6;
	ld.local.u32 	%r26, [%rd9+16];
	shf.l.wrap.b32 	%r45, %r26, %r45, %r6;
$L__BB48_11:
	shr.u32 	%r27, %r44, 30;
	shf.l.wrap.b32 	%r28, %r45, %r44, 2;
	shl.b32 	%r29, %r45, 2;
	shr.u32 	%r30, %r28, 31;
	add.s32 	%r31, %r30, %r27;
	neg.s32 	%r32, %r31;
	setp.lt.s32 	%p8, %r2, 0;
	selp.b32 	%r46, %r32, %r31, %p8;
	xor.b32  	%r33, %r28, %r2;
	shr.s32 	%r34, %r28, 31;
	xor.b32  	%r35, %r34, %r28;
	xor.b32  	%r36, %r34, %r29;
	cvt.u64.u32 	%rd21, %r35;
	shl.b64 	%rd22, %rd21, 32;
	cvt.u64.u32 	%rd23, %r36;
	or.b64  	%rd24, %rd22, %rd23;
	cvt.rn.f64.s64 	%fd2, %rd24;
	mul.f64 	%fd3, %fd2, 0d3BF921FB54442D19;
	cvt.rn.f32.f64 	%f51, %fd3;
	neg.f32 	%f52, %f51;
	setp.lt.s32 	%p9, %r33, 0;
	selp.f32 	%f74, %f52, %f51, %p9;
$L__BB48_12:
	and.b32  	%r38, %r46, 3;
	cvt.rn.f32.u32 	%f54, %r38;
	fma.rn.f32 	%f55, %f54, 0f3FC90FDB, 0fBF490FDB;
	add.f32 	%f56, %f74, %f55;
	mul.f32 	%f57, %f56, 0f3F22F983;
	cvt.rni.s32.f32 	%r39, %f57;
	cvt.rn.f32.s32 	%f58, %r39;
	fma.rn.f32 	%f59, %f58, 0fBFC90FDA, %f56;
	fma.rn.f32 	%f60, %f58, 0fB3A22168, %f59;
	add.s32 	%r40, %r39, 1;
	mul.rn.f32 	%f61, %f60, %f60;
	and.b32  	%r41, %r39, 1;
	setp.eq.b32 	%p10, %r41, 1;
	selp.f32 	%f62, %f60, 0f3F800000, %p10;
	fma.rn.f32 	%f63, %f61, %f62, 0f00000000;
	fma.rn.f32 	%f64, %f61, 0f37CBAC00, 0fBAB607ED;
	selp.f32 	%f65, 0fB94D4153, %f64, %p10;
	selp.f32 	%f66, 0f3C0885E4, 0f3D2AAABB, %p10;
	fma.rn.f32 	%f67, %f65, %f61, %f66;
	selp.f32 	%f68, 0fBE2AAAA8, 0fBEFFFFFF, %p10;
	fma.rn.f32 	%f69, %f67, %f61, %f68;
	fma.rn.f32 	%f70, %f69, %f63, %f62;
	and.b32  	%r42, %r40, 2;
	setp.eq.s32 	%p11, %r42, 0;
	mov.f32 	%f71, 0f00000000;
	sub.f32 	%f72, %f71, %f70;
	selp.f32 	%f73, %f70, %f72, %p11;
	mul.f32 	%f75, %f4, %f73;
$L__BB48_13:
	cvt.f64.f32 	%fd4, %f75;
	cvta.to.global.u64 	%rd25, %rd10;
	add.s64 	%rd27, %rd25, %rd15;
	st.global.f64 	[%rd27], %fd4;
$L__BB48_14:
	ret;

}
	// .globl	vec_j1
.visible .entry vec_j1(
	.param .u64 vec_j1_param_0,
	.param .u64 .ptr .align 1 vec_j1_param_1,
	.param .u64 .ptr .align 1 vec_j1_param_2
)
{
	.local .align 4 .b8 	__local_depot49[28];
	.reg .b64 	%SP;
	.reg .b64 	%SPL;
	.reg .pred 	%p<14>;
	.reg .b32 	%r<47>;
	.reg .b32 	%f<77>;
	.reg .b64 	%rd<31>;
	.reg .b64 	%fd<5>;

	mov.u64 	%SPL, __local_depot49;
	ld.param.u64 	%rd12, [vec_j1_param_0];
	ld.param.u64 	%rd10, [vec_j1_param_1];
	ld.param.u64 	%rd11, [vec_j1_param_2];
	add.u64 	%rd1, %SPL, 0;
	mov.u32 	%r15, %tid.x;
	mov.u32 	%r16, %ctaid.x;
	mov.u32 	%r17, %ntid.x;
	mad.lo.s32 	%r18, %r16, %r17, %r15;
	cvt.s64.s32 	%rd2, %r18;
	setp.le.u64 	%p1, %rd12, %rd2;
	@%p1 bra 	$L__BB49_14;
	cvta.to.global.u64 	%rd14, %rd11;
	shl.b64 	%rd15, %rd2, 3;
	add.s64 	%rd16, %rd14, %rd15;
	ld.global.f64 	%fd1, [%rd16];
	cvt.rn.f32.f64 	%f1, %fd1;
	abs.f32 	%f2, %f1;
	setp.gtu.f32 	%p2, %f2, 0f41000000;
	@%p2 bra 	$L__BB49_3;
	add.f32 	%f13, %f2, 0fC0753AAC;
	add.f32 	%f14, %f13, 0f33A5090F;
	fma.rn.f32 	%f15, %f14, 0f29AF3463, 0f2B81BF42;
	fma.rn.f32 	%f16, %f15, %f14, 0fADE21EC1;
	fma.rn.f32 	%f17, %f16, %f14, 0fAF5DDEFF;
	fma.rn.f32 	%f18, %f17, %f14, 0f319B0C9D;
	fma.rn.f32 	%f19, %f18, %f14, 0f32E81173;
	fma.rn.f32 	%f20, %f19, %f14, 0fB50F8DC8;
	fma.rn.f32 	%f21, %f20, %f14, 0fB61E653D;
	fma.rn.f32 	%f22, %f21, %f14, 0f382CD9C5;
	fma.rn.f32 	%f23, %f22, %f14, 0f38F9EB10;
	fma.rn.f32 	%f24, %f23, %f14, 0fBAECEB9C;
	fma.rn.f32 	%f25, %f24, %f14, 0fBB276FFD;
	fma.rn.f32 	%f26, %f25, %f14, 0f3D073993;
	add.f32 	%f27, %f2, 0fC0E07FB0;
	add.f32 	%f28, %f27, 0f3444B8DB;
	mul.f32 	%f29, %f28, %f26;
	mul.f32 	%f30, %f14, %f29;
	mul.f32 	%f76, %f2, %f30;
	bra.uni 	$L__BB49_13;
$L__BB49_3:
	abs.f32 	%f32, %f2;
	setp.eq.f32 	%p3, %f32, 0f7F800000;
	mov.f32 	%f76, 0f00000000;
	@%p3 bra 	$L__BB49_13;
	rcp.approx.ftz.f32 	%f33, %f2;
	mul.f32 	%f34, %f33, %f33;
	fma.rn.f32 	%f35, %f34, 0fC082CB37, 0f3F3FF7E9;
	fma.rn.f32 	%f36, %f35, %f34, 0fBE458BAE;
	fma.rn.f32 	%f37, %f36, %f34, 0f3E3FFF8B;
	fma.rn.f32 	%f4, %f37, %f34, 0f3F800000;
	fma.rn.f32 	%f38, %f34, 0fBFCA3BA2, 0f3EB914AD;
	fma.rn.f32 	%f39, %f38, %f34, 0fBE27F2EC;
	fma.rn.f32 	%f40, %f39, %f34, 0f3EBFFFFD;
	fma.rn.f32 	%f5, %f40, %f33, %f2;
	mul.f32 	%f41, %f5, 0f3F22F983;
	cvt.rni.s32.f32 	%r46, %f41;
	cvt.rn.f32.s32 	%f42, %r46;
	fma.rn.f32 	%f43, %f42, 0fBFC90FDA, %f5;
	fma.rn.f32 	%f44, %f42, 0fB3A22168, %f43;
	fma.rn.f32 	%f75, %f42, 0fA7C234C5, %f44;
	abs.f32 	%f7, %f5;
	setp.ltu.f32 	%p4, %f7, 0f47CE4780;
	@%p4 bra 	$L__BB49_12;
	setp.neu.f32 	%p5, %f7, 0f7F800000;
	@%p5 bra 	$L__BB49_7;
	mov.f32 	%f47, 0f00000000;
	mul.rn.f32 	%f75, %f5, %f47;
	mov.b32 	%r46, 0;
	bra.uni 	$L__BB49_12;
$L__BB49_7:
	mov.b32 	%r2, %f5;
	shl.b32 	%r20, %r2, 8;
	or.b32  	%r3, %r20, -2147483648;
	mov.b64 	%rd30, 0;
	mov.b32 	%r43, 0;
	mov.u64 	%rd28, __cudart_i2opi_f;
	mov.u64 	%rd29, %rd1;
$L__BB49_8:
	.pragma "nounroll";
	ld.global.nc.u32 	%r21, [%rd28];
	mad.wide.u32 	%rd19, %r21, %r3, %rd30;
	shr.u64 	%rd30, %rd19, 32;
	st.local.u32 	[%rd29], %rd19;
	add.s32 	%r43, %r43, 1;
	add.s64 	%rd29, %rd29, 4;
	add.s64 	%rd28, %rd28, 4;
	setp.ne.s32 	%p6, %r43, 6;
	@%p6 bra 	$L__BB49_8;
	shr.u32 	%r22, %r2, 23;
	st.local.u32 	[%rd1+24], %rd30;
	and.b32  	%r6, %r22, 31;
	and.b32  	%r23, %r22, 224;
	add.s32 	%r24, %r23, -128;
	shr.u32 	%r25, %r24, 5;
	mul.wide.u32 	%rd20, %r25, 4;
	sub.s64 	%rd9, %rd1, %rd20;
	ld.local.u32 	%r44, [%rd9+24];
	ld.local.u32 	%r45, [%rd9+20];
	setp.eq.s32 	%p7, %r6, 0;
	@%p7 bra 	$L__BB49_11;
	shf.l.wrap.b32 	%r44, %r45, %r44, %r6;
	ld.local.u32 	%r26, [%rd9+16];
	shf.l.wrap.b32 	%r45, %r26, %r45, %r6;
$L__BB49_11:
	shr.u32 	%r27, %r44, 30;
	shf.l.wrap.b32 	%r28, %r45, %r44, 2;
	shl.b32 	%r29, %r45, 2;
	shr.u32 	%r30, %r28, 31;
	add.s32 	%r31, %r30, %r27;
	neg.s32 	%r32, %r31;
	setp.lt.s32 	%p8, %r2, 0;
	selp.b32 	%r46, %r32, %r31, %p8;
	xor.b32  	%r33, %r28, %r2;
	shr.s32 	%r34, %r28, 31;
	xor.b32  	%r35, %r34, %r28;
	xor.b32  	%r36, %r34, %r29;
	cvt.u64.u32 	%rd21, %r35;
	shl.b64 	%rd22, %rd21, 32;
	cvt.u64.u32 	%rd23, %r36;
	or.b64  	%rd24, %rd22, %rd23;
	cvt.rn.f64.s64 	%fd2, %rd24;
	mul.f64 	%fd3, %fd2, 0d3BF921FB54442D19;
	cvt.rn.f32.f64 	%f45, %fd3;
	neg.f32 	%f46, %f45;
	setp.lt.s32 	%p9, %r33, 0;
	selp.f32 	%f75, %f46, %f45, %p9;
$L__BB49_12:
	and.b32  	%r38, %r46, 3;
	cvt.rn.f32.u32 	%f48, %r38;
	fma.rn.f32 	%f49, %f48, 0f3FC90FDB, 0fC016CBE4;
	add.f32 	%f50, %f75, %f49;
	mul.f32 	%f51, %f50, 0f3F22F983;
	cvt.rni.s32.f32 	%r39, %f51;
	cvt.rn.f32.s32 	%f52, %r39;
	fma.rn.f32 	%f53, %f52, 0fBFC90FDA, %f50;
	fma.rn.f32 	%f54, %f52, 0fB3A22168, %f53;
	add.s32 	%r40, %r39, 1;
	mul.rn.f32 	%f55, %f54, %f54;
	and.b32  	%r41, %r39, 1;
	setp.eq.b32 	%p10, %r41, 1;
	selp.f32 	%f56, %f54, 0f3F800000, %p10;
	fma.rn.f32 	%f57, %f55, %f56, 0f00000000;
	fma.rn.f32 	%f58, %f55, 0f37CBAC00, 0fBAB607ED;
	selp.f32 	%f59, 0fB94D4153, %f58, %p10;
	selp.f32 	%f60, 0f3C0885E4, 0f3D2AAABB, %p10;
	fma.rn.f32 	%f61, %f59, %f55, %f60;
	selp.f32 	%f62, 0fBE2AAAA8, 0fBEFFFFFF, %p10;
	fma.rn.f32 	%f63, %f61, %f55, %f62;
	fma.rn.f32 	%f64, %f63, %f57, %f56;
	and.b32  	%r42, %r40, 2;
	setp.eq.s32 	%p11, %r42, 0;
	mov.f32 	%f65, 0f00000000;
	sub.f32 	%f66, %f65, %f64;
	selp.f32 	%f67, %f64, %f66, %p11;
	rsqrt.approx.f32 	%f68, %f2;
	mul.f32 	%f69, %f68, 0f3F4C422A;
	mul.f32 	%f70, %f4, %f69;
	mul.f32 	%f76, %f70, %f67;
$L__BB49_13:
	setp.lt.f32 	%p12, %f1, 0f00000000;
	neg.f32 	%f71, %f76;
	selp.f32 	%f72, %f71, %f76, %p12;
	setp.lt.f32 	%p13, %f2, 0f0DA24260;
	copysign.f32 	%f73, %f1, %f72;
	selp.f32 	%f74, %f73, %f72, %p13;
	cvt.f64.f32 	%fd4, %f74;
	cvta.to.global.u64 	%rd25, %rd10;
	add.s64 	%rd27, %rd25, %rd15;
	st.global.f64 	[%rd27], %fd4;
$L__BB49_14:
	ret;

}
	// .globl	vec_lgamma
.visible .entry vec_lgamma(
	.param .u64 vec_lgamma_param_0,
	.param .u64 .ptr .align 1 vec_lgamma_param_1,
	.param .u64 .ptr .align 1 vec_lgamma_param_2
)
{
	.reg .pred 	%p<22>;
	.reg .b32 	%r<24>;
	.reg .b32 	%f<168>;
	.reg .b64 	%rd<11>;
	.reg .b64 	%fd<3>;

	ld.param.u64 	%rd4, [vec_lgamma_param_0];
	ld.param.u64 	%rd2, [vec_lgamma_param_1];
	ld.param.u64 	%rd3, [vec_lgamma_param_2];
	mov.u32 	%r1, %tid.x;
	mov.u32 	%r2, %ctaid.x;
	mov.u32 	%r3, %ntid.x;
	mad.lo.s32 	%r4, %r2, %r3, %r1;
	cvt.s64.s32 	%rd1, %r4;
	setp.le.u64 	%p1, %rd4, %rd1;
	@%p1 bra 	$L__BB50_16;
	cvta.to.global.u64 	%rd5, %rd3;
	shl.b64 	%rd6, %rd1, 3;
	add.s64 	%rd7, %rd5, %rd6;
	ld.global.f64 	%fd1, [%rd7];
	cvt.rn.f32.f64 	%f1, %fd1;
	abs.f32 	%f2, %f1;
	setp.ltu.f32 	%p2, %f2, 0f40400000;
	@%p2 bra 	$L__BB50_5;
	setp.ltu.f32 	%p3, %f2, 0f40F9999A;
	@%p3 bra 	$L__BB50_4;
	rcp.approx.ftz.f32 	%f12, %f2;
	mul.f32 	%f13, %f12, %f12;
	fma.rn.f32 	%f14, %f13, 0f3A4BE755, 0fBB360953;
	fma.rn.f32 	%f15, %f14, %f13, 0f3DAAAAA3;
	fma.rn.f32 	%f16, %f15, %f12, 0f3F6B3F8E;
	mov.b32 	%r5, %f2;
	add.s32 	%r6, %r5, -1059760811;
	and.b32  	%r7, %r6, -8388608;
	sub.s32 	%r8, %r5, %r7;
	mov.b32 	%f17, %r8;
	cvt.rn.f32.s32 	%f18, %r7;
	fma.rn.f32 	%f19, %f18, 0f34000000, 0f00000000;
	add.f32 	%f20, %f17, 0fBF800000;
	fma.rn.f32 	%f21, %f20, 0fBE055027, 0f3E1039F6;
	fma.rn.f32 	%f22, %f21, %f20, 0fBDF8CDCC;
	fma.rn.f32 	%f23, %f22, %f20, 0f3E0F2955;
	fma.rn.f32 	%f24, %f23, %f20, 0fBE2AD8B9;
	fma.rn.f32 	%f25, %f24, %f20, 0f3E4CED0B;
	fma.rn.f32 	%f26, %f25, %f20, 0fBE7FFF22;
	fma.rn.f32 	%f27, %f26, %f20, 0f3EAAAA78;
	fma.rn.f32 	%f28, %f27, %f20, 0fBF000000;
	mul.f32 	%f29, %f20, %f28;
	fma.rn.f32 	%f30, %f29, %f20, %f20;
	fma.rn.f32 	%f31, %f19, 0f3F317218, %f30;
	setp.gt.u32 	%p4, %r5, 2139095039;
	fma.rn.f32 	%f32, %f2, 0f7F800000, 0f7F800000;
	selp.f32 	%f33, %f32, %f31, %p4;
	mul.f32 	%f34, %f33, 0f3F000000;
	add.f32 	%f35, %f2, 0fBF000000;
	mul.rn.f32 	%f36, %f34, %f35;
	sub.f32 	%f37, %f36, %f2;
	add.rn.f32 	%f38, %f36, %f16;
	add.f32 	%f39, %f37, %f38;
	setp.eq.f32 	%p5, %f2, 0f7F800000;
	selp.f32 	%f166, 0f7F800000, %f39, %p5;
	bra.uni 	$L__BB50_10;
$L__BB50_4:
	add.f32 	%f40, %f2, 0fC0400000;
	fma.rn.f32 	%f41, %f40, 0fC43B38FB, 0fC640F6F8;
	fma.rn.f32 	%f42, %f41, %f40, 0fC7206560;
	fma.rn.f32 	%f43, %f42, %f40, 0fC73CB6AA;
	fma.rn.f32 	%f44, %f43, %f40, 0fC80BAE5A;
	add.f32 	%f45, %f40, 0fC381A020;
	fma.rn.f32 	%f46, %f45, %f40, 0fC62864B8;
	fma.rn.f32 	%f47, %f46, %f40, 0fC7B50686;
	fma.rn.f32 	%f48, %f47, %f40, 0fC8498465;
	rcp.approx.ftz.f32 	%f49, %f48;
	fma.rn.f32 	%f166, %f44, %f49, %f40;
	bra.uni 	$L__BB50_10;
$L__BB50_5:
	setp.ltu.f32 	%p6, %f2, 0f3FC00000;
	@%p6 bra 	$L__BB50_7;
	add.f32 	%f50, %f2, 0fC0000000;
	fma.rn.f32 	%f51, %f50, 0f385007FA, 0fB967A002;
	fma.rn.f32 	%f52, %f51, %f50, 0f3A0DE6FC;
	fma.rn.f32 	%f53, %f52, %f50, 0fBA9DE0E2;
	fma.rn.f32 	%f54, %f53, %f50, 0f3B3D05B7;
	fma.rn.f32 	%f55, %f54, %f50, 0fBBF1EB10;
	fma.rn.f32 	%f56, %f55, %f50, 0f3CA89A28;
	fma.rn.f32 	%f57, %f56, %f50, 0fBD89F01A;
	fma.rn.f32 	%f58, %f57, %f50, 0f3EA51A66;
	fma.rn.f32 	%f59, %f58, %f50, 0f3ED87730;
	mul.f32 	%f166, %f50, %f59;
	bra.uni 	$L__BB50_10;
$L__BB50_7:
	setp.ltu.f32 	%p7, %f2, 0f3F333333;
	@%p7 bra 	$L__BB50_9;
	mov.f32 	%f60, 0f3F800000;
	sub.f32 	%f61, %f60, %f2;
	fma.rn.f32 	%f62, %f61, 0f3D3BEF76, 0f3DD47577;
	fma.rn.f32 	%f63, %f62, %f61, 0f3DFB8079;
	fma.rn.f32 	%f64, %f63, %f61, 0f3E0295B5;
	fma.rn.f32 	%f65, %f64, %f61, 0f3E12A765;
	fma.rn.f32 	%f66, %f65, %f61, 0f3E2D6867;
	fma.rn.f32 	%f67, %f66, %f61, 0f3E5462BF;
	fma.rn.f32 	%f68, %f67, %f61, 0f3E8A8A72;
	fma.rn.f32 	%f69, %f68, %f61, 0f3ECD26A4;
	fma.rn.f32 	%f70, %f69, %f61, 0f3F528D32;
	fma.rn.f32 	%f71, %f70, %f61, 0f3F13C468;
	mul.f32 	%f166, %f61, %f71;
	bra.uni 	$L__BB50_10;
$L__BB50_9:
	fma.rn.f32 	%f72, %f2, 0f3B6B1C86, 0fBBB34878;
	fma.rn.f32 	%f73, %f72, %f2, 0fBD36CAEF;
	fma.rn.f32 	%f74, %f73, %f2, 0f3E2B5555;
	fma.rn.f32 	%f75, %f74, %f2, 0fBD2C96C7;
	fma.rn.f32 	%f76, %f75, %f2, 0fBF27E6EB;
	fma.rn.f32 	%f77, %f76, %f2, 0f3F13C463;
	mul.f32 	%f78, %f2, %f77;
	fma.rn.f32 	%f79, %f78, %f2, %f2;
	setp.lt.f32 	%p8, %f79, 0f00800000;
	mul.f32 	%f80, %f79, 0f4B000000;
	selp.f32 	%f81, %f80, %f79, %p8;
	selp.f32 	%f82, 0fC1B80000, 0f00000000, %p8;
	mov.b32 	%r9, %f81;
	add.s32 	%r10, %r9, -1059760811;
	and.b32  	%r11, %r10, -8388608;
	sub.s32 	%r12, %r9, %r11;
	mov.b32 	%f83, %r12;
	cvt.rn.f32.s32 	%f84, %r11;
	fma.rn.f32 	%f85, %f84, 0f34000000, %f82;
	add.f32 	%f86, %f83, 0fBF800000;
	fma.rn.f32 	%f87, %f86, 0fBE055027, 0f3E1039F6;
	fma.rn.f32 	%f88, %f87, %f86, 0fBDF8CDCC;
	fma.rn.f32 	%f89, %f88, %f86, 0f3E0F2955;
	fma.rn.f32 	%f90, %f89, %f86, 0fBE2AD8B9;
	fma.rn.f32 	%f91, %f90, %f86, 0f3E4CED0B;
	fma.rn.f32 	%f92, %f91, %f86, 0fBE7FFF22;
	fma.rn.f32 	%f93, %f92, %f86, 0f3EAAAA78;
	fma.rn.f32 	%f94, %f93, %f86, 0fBF000000;
	mul.f32 	%f95, %f86, %f94;
	fma.rn.f32 	%f96, %f95, %f86, %f86;
	fma.rn.f32 	%f97, %f85, 0f3F317218, %f96;
	setp.gt.u32 	%p9, %r9, 2139095039;
	fma.rn.f32 	%f98, %f81, 0f7F800000, 0f7F800000;
	selp.f32 	%f99, %f98, %f97, %p9;
	setp.eq.f32 	%p10, %f81, 0f00000000;
	neg.f32 	%f100, %f99;
	selp.f32 	%f166, 0f7F800000, %f100, %p10;
$L__BB50_10:
	setp.ge.f32 	%p11, %f1, 0f00000000;
	mov.f32 	%f167, %f166;
	@%p11 bra 	$L__BB50_15;
	cvt.rmi.f32.f32 	%f102, %f2;
	setp.eq.f32 	%p12, %f2, %f102;
	mov.f32 	%f167, 0f7F800000;
	@%p12 bra 	$L__BB50_15;
	setp.geu.f32 	%p13, %f2, 0f1FEC1E4A;
	@%p13 bra 	$L__BB50_14;
	setp.lt.f32 	%p19, %f2, 0f00800000;
	mul.f32 	%f145, %f2, 0f4B000000;
	selp.f32 	%f146, %f145, %f2, %p19;
	selp.f32 	%f147, 0fC1B80000, 0f00000000, %p19;
	mov.b32 	%r20, %f146;
	add.s32 	%r21, %r20, -1059760811;
	and.b32  	%r22, %r21, -8388608;
	sub.s32 	%r23, %r20, %r22;
	mov.b32 	%f148, %r23;
	cvt.rn.f32.s32 	%f149, %r22;
	fma.rn.f32 	%f150, %f149, 0f34000000, %f147;
	add.f32 	%f151, %f148, 0fBF800000;
	fma.rn.f32 	%f152, %f151, 0fBE055027, 0f3E1039F6;
	fma.rn.f32 	%f153, %f152, %f151, 0fBDF8CDCC;
	fma.rn.f32 	%f154, %f153, %f151, 0f3E0F2955;
	fma.rn.f32 	%f155, %f154, %f151, 0fBE2AD8B9;
	fma.rn.f32 	%f156, %f155, %f151, 0f3E4CED0B;
	fma.rn.f32 	%f157, %f156, %f151, 0fBE7FFF22;
	fma.rn.f32 	%f158, %f157, %f151, 0f3EAAAA78;
	fma.rn.f32 	%f159, %f158, %f151, 0fBF000000;
	mul.f32 	%f160, %f151, %f159;
	fma.rn.f32 	%f161, %f160, %f151, %f151;
	fma.rn.f32 	%f162, %f150, 0f3F317218, %f161;
	setp.gt.u32 	%p20, %r20, 2139095039;
	fma.rn.f32 	%f163, %f146, 0f7F800000, 0f7F800000;
	selp.f32 	%f164, %f163, %f162, %p20;
	setp.eq.f32 	%p21, %f146, 0f00000000;
	neg.f32 	%f165, %f164;
	selp.f32 	%f167, 0f7F800000, %f165, %p21;
	bra.uni 	$L__BB50_15;
$L__BB50_14:
	add.f32 	%f103, %f2, %f2;
	cvt.rni.f32.f32 	%f104, %f103;
	cvt.rzi.s32.f32 	%r13, %f104;
	fma.rn.f32 	%f105, %f104, 0fBF000000, %f2;
	mul.f32 	%f106, %f105, 0f40490FDB;
	mul.rn.f32 	%f107, %f106, %f106;
	and.b32  	%r14, %r13, 1;
	setp.eq.b32 	%p14, %r14, 1;
	selp.f32 	%f108, 0f3F800000, %f106, %p14;
	fma.rn.f32 	%f109, %f107, %f108, 0f00000000;
	fma.rn.f32 	%f110, %f107, 0f37CBAC00, 0fBAB607ED;
	selp.f32 	%f111, %f110, 0fB94D4153, %p14;
	selp.f32 	%f112, 0f3D2AAABB, 0f3C0885E4, %p14;
	fma.rn.f32 	%f113, %f111, %f107, %f112;
	selp.f32 	%f114, 0fBEFFFFFF, 0fBE2AAAA8, %p14;
	fma.rn.f32 	%f115, %f113, %f107, %f114;
	fma.rn.f32 	%f116, %f115, %f109, %f108;
	and.b32  	%r15, %r13, 2;
	setp.eq.s32 	%p15, %r15, 0;
	mov.f32 	%f117, 0f00000000;
	sub.f32 	%f118, %f117, %f116;
	selp.f32 	%f119, %f116, %f118, %p15;
	abs.f32 	%f120, %f119;
	mul.f32 	%f121, %f2, %f120;
	setp.lt.f32 	%p16, %f121, 0f00800000;
	mul.f32 	%f122, %f121, 0f4B000000;
	selp.f32 	%f123, 0fC1B80000, 0f00000000, %p16;
	selp.f32 	%f124, %f122, %f121, %p16;
	mov.b32 	%r16, %f124;
	add.s32 	%r17, %r16, -1059760811;
	and.b32  	%r18, %r17, -8388608;
	sub.s32 	%r19, %r16, %r18;
	mov.b32 	%f125, %r19;
	cvt.rn.f32.s32 	%f126, %r18;
	fma.rn.f32 	%f127, %f126, 0f34000000, %f123;
	add.f32 	%f128, %f125, 0fBF800000;
	fma.rn.f32 	%f129, %f128, 0fBE055027, 0f3E1039F6;
	fma.rn.f32 	%f130, %f129, %f128, 0fBDF8CDCC;
	fma.rn.f32 	%f131, %f130, %f128, 0f3E0F2955;
	fma.rn.f32 	%f132, %f131, %f128, 0fBE2AD8B9;
	fma.rn.f32 	%f133, %f132, %f128, 0f3E4CED0B;
	fma.rn.f32 	%f134, %f133, %f128, 0fBE7FFF22;
	fma.rn.f32 	%f135, %f134, %f128, 0f3EAAAA78;
	fma.rn.f32 	%f136, %f135, %f128, 0fBF000000;
	mul.f32 	%f137, %f128, %f136;
	fma.rn.f32 	%f138, %f137, %f128, %f128;
	fma.rn.f32 	%f139, %f127, 0f3F317218, %f138;
	setp.gt.u32 	%p17, %r16, 2139095039;
	fma.rn.f32 	%f140, %f124, 0f7F800000, 0f7F800000;
	selp.f32 	%f141, %f140, %f139, %p17;
	setp.eq.f32 	%p18, %f124, 0f00000000;
	mov.f32 	%f142, 0f3F928682;
	sub.f32 	%f143, %f142, %f141;
	selp.f32 	%f144, 0f7F800000, %f143, %p18;
	sub.f32 	%f167, %f144, %f166;
$L__BB50_15:
	cvt.f64.f32 	%fd2, %f167;
	cvta.to.global.u64 	%rd8, %rd2;
	add.s64 	%rd10, %rd8, %rd6;
	st.global.f64 	[%rd10], %fd2;
$L__BB50_16:
	ret;

}
	// .globl	vec_log10
.visible .entry vec_log10(
	.param .u64 vec_log10_param_0,
	.param .u64 .ptr .align 1 vec_log10_param_1,
	.param .u64 .ptr .align 1 vec_log10_param_2
)
{
	.reg .pred 	%p<5>;
	.reg .b32 	%r<9>;
	.reg .b32 	%f<24>;
	.reg .b64 	%rd<10>;
	.reg .b64 	%fd<3>;

	ld.param.u64 	%rd4, [vec_log10_param_0];
	ld.param.u64 	%rd2, [vec_log10_param_1];
	ld.param.u64 	%rd3, [vec_log10_param_2];
	mov.u32 	%r1, %tid.x;
	mov.u32 	%r2, %ctaid.x;
	mov.u32 	%r3, %ntid.x;
	mad.lo.s32 	%r4, %r2, %r3, %r1;
	cvt.s64.s32 	%rd1, %r4;
	setp.le.u64 	%p1, %rd4, %rd1;
	@%p1 bra 	$L__BB51_2;
	cvta.to.global.u64 	%rd5, %rd3;
	cvta.to.global.u64 	%rd6, %rd2;
	shl.b64 	%rd7, %rd1, 3;
	add.s64 	%rd8, %rd5, %rd7;
	ld.global.f64 	%fd1, [%rd8];
	cvt.rn.f32.f64 	%f1, %fd1;
	setp.lt.f32 	%p2, %f1, 0f00800000;
	mul.f32 	%f2, %f1, 0f4B000000;
	selp.f32 	%f3, %f2, %f1, %p2;
	selp.f32 	%f4, 0fC1B80000, 0f00000000, %p2;
	mov.b32 	%r5, %f3;
	add.s32 	%r6, %r5, -1059760811;
	and.b32  	%r7, %r6, -8388608;
	sub.s32 	%r8, %r5, %r7;
	mov.b32 	%f5, %r8;
	cvt.rn.f32.s32 	%f6, %r7;
	fma.rn.f32 	%f7, %f6, 0f34000000, %f4;
	add.f32 	%f8, %f5, 0fBF800000;
	fma.rn.f32 	%f9, %f8, 0fBE055027, 0f3E1039F6;
	fma.rn.f32 	%f10, %f9, %f8, 0fBDF8CDCC;
	fma.rn.f32 	%f11, %f10, %f8, 0f3E0F2955;
	fma.rn.f32 	%f12, %f11, %f8, 0fBE2AD8B9;
	fma.rn.f32 	%f13, %f12, %f8, 0f3E4CED0B;
	fma.rn.f32 	%f14, %f13, %f8, 0fBE7FFF22;
	fma.rn.f32 	%f15, %f14, %f8, 0f3EAAAA78;
	fma.rn.f32 	%f16, %f15, %f8, 0fBF000000;
	mul.f32 	%f17, %f8, %f16;
	fma.rn.f32 	%f18, %f17, %f8, %f8;
	fma.rn.f32 	%f19, %f7, 0f3F317218, %f18;
	setp.gt.u32 	%p3, %r5, 2139095039;
	fma.rn.f32 	%f20, %f3, 0f7F800000, 0f7F800000;
	selp.f32 	%f21, %f20, %f19, %p3;
	setp.eq.f32 	%p4, %f3, 0f00000000;
	mul.f32 	%f22, %f21, 0f3EDE5BD9;
	selp.f32 	%f23, 0fFF800000, %f22, %p4;
	cvt.f64.f32 	%fd2, %f23;
	add.s64 	%rd9, %rd6, %rd7;
	st.global.f64 	[%rd9], %fd2;
$L__BB51_2:
	ret;

}
	// .globl	vec_log1p
.visible .entry vec_log1p(
	.param .u64 vec_log1p_param_0,
	.param .u64 .ptr .align 1 vec_log1p_param_1,
	.param .u64 .ptr .align 1 vec_log1p_param_2
)
{
	.reg .pred 	%p<5>;
	.reg .b32 	%r<11>;
	.reg .b32 	%f<26>;
	.reg .b64 	%rd<11>;
	.reg .b64 	%fd<3>;

	ld.param.u64 	%rd4, [vec_log1p_param_0];
	ld.param.u64 	%rd2, [vec_log1p_param_1];
	ld.param.u64 	%rd3, [vec_log1p_param_2];
	mov.u32 	%r2, %tid.x;
	mov.u32 	%r3, %ctaid.x;
	mov.u32 	%r4, %ntid.x;
	mad.lo.s32 	%r5, %r3, %r4, %r2;
	cvt.s64.s32 	%rd1, %r5;
	setp.le.u64 	%p1, %rd4, %rd1;
	@%p1 bra 	$L__BB52_4;
	cvta.to.global.u64 	%rd5, %rd3;
	shl.b64 	%rd6, %rd1, 3;
	add.s64 	%rd7, %rd5, %rd6;
	ld.global.f64 	%fd1, [%rd7];
	cvt.rn.f32.f64 	%f1, %fd1;
	mov.f32 	%f5, 0f3F800000;
	add.rz.f32 	%f6, %f1, %f5;
	mov.b32 	%r6, %f6;
	add.s32 	%r7, %r6, -1061158912;
	and.b32  	%r8, %r7, -8388608;
	mov.b32 	%r1, %f1;
	sub.s32 	%r9, %r1, %r8;
	mov.b32 	%f7, %r9;
	sub.s32 	%r10, 1082130432, %r8;
	mov.b32 	%f8, %r10;
	fma.rn.f32 	%f9, %f8, 0f3E800000, 0fBF800000;
	add.f32 	%f10, %f9, %f7;
	cvt.rn.f32.s32 	%f11, %r8;
	mul.f32 	%f12, %f11, 0f34000000;
	fma.rn.f32 	%f13, %f10, 0fBD39BF78, 0f3DD80012;
	fma.rn.f32 	%f14, %f13, %f10, 0fBE0778E0;
	fma.rn.f32 	%f15, %f14, %f10, 0f3E146475;
	fma.rn.f32 	%f16, %f15, %f10, 0fBE2A68DD;
	fma.rn.f32 	%f17, %f16, %f10, 0f3E4CAF9E;
	fma.rn.f32 	%f18, %f17, %f10, 0fBE800042;
	fma.rn.f32 	%f19, %f18, %f10, 0f3EAAAAE6;
	fma.rn.f32 	%f20, %f19, %f10, 0fBF000000;
	mul.f32 	%f21, %f10, %f20;
	fma.rn.f32 	%f22, %f21, %f10, %f10;
	fma.rn.f32 	%f25, %f12, 0f3F317218, %f22;
	setp.lt.u32 	%p2, %r1, 2139095040;
	@%p2 bra 	$L__BB52_3;
	setp.gt.s32 	%p3, %r1, -1082130432;
	fma.rn.f32 	%f23, %f1, 0f7F800000, 0f7F800000;
	selp.f32 	%f24, %f23, %f25, %p3;
	setp.eq.f32 	%p4, %f1, 0f00000000;
	selp.f32 	%f25, 0f80000000, %f24, %p4;
$L__BB52_3:
	cvt.f64.f32 	%fd2, %f25;
	cvta.to.global.u64 	%rd8, %rd2;
	add.s64 	%rd10, %rd8, %rd6;
	st.global.f64 	[%rd10], %fd2;
$L__BB52_4:
	ret;

}
	// .globl	vec_log2
.visible .entry vec_log2(
	.param .u64 vec_log2_param_0,
	.param .u64 .ptr .align 1 vec_log2_param_1,
	.param .u64 .ptr .align 1 vec_log2_param_2
)
{
	.reg .pred 	%p<5>;
	.reg .b32 	%r<9>;
	.reg .b32 	%f<25>;
	.reg .b64 	%rd<10>;
	.reg .b64 	%fd<3>;

	ld.param.u64 	%rd4, [vec_log2_param_0];
	ld.param.u64 	%rd2, [vec_log2_param_1];
	ld.param.u64 	%rd3, [vec_log2_param_2];
	mov.u32 	%r1, %tid.x;
	mov.u32 	%r2, %ctaid.x;
	mov.u32 	%r3, %ntid.x;
	mad.lo.s32 	%r4, %r2, %r3, %r1;
	cvt.s64.s32 	%rd1, %r4;
	setp.le.u64 	%p1, %rd4, %rd1;
	@%p1 bra 	$L__BB53_2;
	cvta.to.global.u64 	%rd5, %rd3;
	cvta.to.global.u64 	%rd6, %rd2;
	shl.b64 	%rd7, %rd1, 3;
	add.s64 	%rd8, %rd5, %rd7;
	ld.global.f64 	%fd1, [%rd8];
	cvt.rn.f32.f64 	%f1, %fd1;
	setp.lt.f32 	%p2, %f1, 0f00800000;
	mul.f32 	%f2, %f1, 0f4B000000;
	selp.f32 	%f3, %f2, %f1, %p2;
	selp.f32 	%f4, 0fC1B80000, 0f00000000, %p2;
	mov.b32 	%r5, %f3;
	add.s32 	%r6, %r5, -1060439283;
	and.b32  	%r7, %r6, -8388608;
	sub.s32 	%r8, %r5, %r7;
	mov.b32 	%f5, %r8;
	cvt.rn.f32.s32 	%f6, %r7;
	fma.rn.f32 	%f7, %f6, 0f34000000, %f4;
	add.f32 	%f8, %f5, 0fBF800000;
	fma.rn.f32 	%f9, %f8, 0f3DC6B27F, 0fBE2C7F30;
	fma.rn.f32 	%f10, %f9, %f8, 0f3E2FCF2A;
	fma.rn.f32 	%f11, %f10, %f8, 0fBE374E43;
	fma.rn.f32 	%f12, %f11, %f8, 0f3E520BF4;
	fma.rn.f32 	%f13, %f12, %f8, 0fBE763C8B;
	fma.rn.f32 	%f14, %f13, %f8, 0f3E93BF99;
	fma.rn.f32 	%f15, %f14, %f8, 0fBEB8AA49;
	fma.rn.f32 	%f16, %f15, %f8, 0f3EF6384A;
	fma.rn.f32 	%f17, %f16, %f8, 0fBF38AA3B;
	mul.f32 	%f18, %f8, %f17;
	mul.f32 	%f19, %f8, %f18;
	fma.rn.f32 	%f20, %f8, 0f3FB8AA3B, %f19;
	add.f32 	%f21, %f7, %f20;
	setp.gt.u32 	%p3, %r5, 2139095039;
	fma.rn.f32 	%f22, %f3, 0f7F800000, 0f7F800000;
	selp.f32 	%f23, %f22, %f21, %p3;
	setp.eq.f32 	%p4, %f3, 0f00000000;
	selp.f32 	%f24, 0fFF800000, %f23, %p4;
	cvt.f64.f32 	%fd2, %f24;
	add.s64 	%rd9, %rd6, %rd7;
	st.global.f64 	[%rd9], %fd2;
$L__BB53_2:
	ret;

}
	// .globl	vec_logb
.visible .entry vec_logb(
	.param .u64 vec_logb_param_0,
	.param .u64 .ptr .align 1 vec_logb_param_1,
	.param .u64 .ptr .align 1 vec_logb_param_2
)
{
	.reg .pred 	%p<5>;
	.reg .b32 	%r<10>;
	.reg .b32 	%f<10>;
	.reg .b64 	%rd<11>;
	.reg .b64 	%fd<3>;

	ld.param.u64 	%rd4, [vec_logb_param_0];
	ld.param.u64 	%rd2, [vec_logb_param_1];
	ld.param.u64 	%rd3, [vec_logb_param_2];
	mov.u32 	%r2, %tid.x;
	mov.u32 	%r3, %ctaid.x;
	mov.u32 	%r4, %ntid.x;
	mad.lo.s32 	%r5, %r3, %r4, %r2;
	cvt.s64.s32 	%rd1, %r5;
	setp.le.u64 	%p1, %rd4, %rd1;
	@%p1 bra 	$L__BB54_5;
	cvta.to.global.u64 	%rd5, %rd3;
	shl.b64 	%rd6, %rd1, 3;
	add.s64 	%rd7, %rd5, %rd6;
	ld.global.f64 	%fd1, [%rd7];
	cvt.rn.f32.f64 	%f1, %fd1;
	abs.f32 	%f5, %f1;
	mov.b32 	%r1, %f5;
	setp.gt.u32 	%p2, %r1, 8388607;
	@%p2 bra 	$L__BB54_3;
	clz.b32 	%r8, %r1;
	sub.s32 	%r9, -118, %r8;
	setp.eq.f32 	%p4, %f1, 0f00000000;
	cvt.rn.f32.s32 	%f8, %r9;
	selp.f32 	%f9, 0fFF800000, %f8, %p4;
	bra.uni 	$L__BB54_4;
$L__BB54_3:
	shr.u32 	%r6, %r1, 23;
	add.s32 	%r7, %r6, -127;
	setp.gt.u32 	%p3, %r1, 2139095039;
	mul.f32 	%f6, %f1, %f1;
	cvt.rn.f32.s32 	%f7, %r7;
	selp.f32 	%f9, %f6, %f7, %p3;
$L__BB54_4:
	cvt.f64.f32 	%fd2, %f9;
	cvta.to.global.u64 	%rd8, %rd2;
	add.s64 	%rd10, %rd8, %rd6;
	st.global.f64 	[%rd10], %fd2;
$L__BB54_5:
	ret;

}
	// .globl	vec_log
.visible .entry vec_log(
	.param .u64 vec_log_param_0,
	.param .u64 .ptr .align 1 vec_log_param_1,
	.param .u64 .ptr .align 1 vec_log_param_2
)
{
	.reg .pred 	%p<5>;
	.reg .b32 	%r<9>;
	.reg .b32 	%f<23>;
	.reg .b64 	%rd<10>;
	.reg .b64 	%fd<3>;

	ld.param.u64 	%rd4, [vec_log_param_0];
	ld.param.u64 	%rd2, [vec_log_param_1];
	ld.param.u64 	%rd3, [vec_log_param_2];
	mov.u32 	%r1, %tid.x;
	mov.u32 	%r2, %ctaid.x;
	mov.u32 	%r3, %ntid.x;
	mad.lo.s32 	%r4, %r2, %r3, %r1;
	cvt.s64.s32 	%rd1, %r4;
	setp.le.u64 	%p1, %rd4, %rd1;
	@%p1 bra 	$L__BB55_2;
	cvta.to.global.u64 	%rd5, %rd3;
	cvta.to.global.u64 	%rd6, %rd2;
	shl.b64 	%rd7, %rd1, 3;
	add.s64 	%rd8, %rd5, %rd7;
	ld.global.f64 	%fd1, [%rd8];
	cvt.rn.f32.f64 	%f1, %fd1;
	setp.lt.f32 	%p2, %f1, 0f00800000;
	mul.f32 	%f2, %f1, 0f4B000000;
	selp.f32 	%f3, %f2, %f1, %p2;
	selp.f32 	%f4, 0fC1B80000, 0f00000000, %p2;
	mov.b32 	%r5, %f3;
	add.s32 	%r6, %r5, -1059760811;
	and.b32  	%r7, %r6, -8388608;
	sub.s32 	%r8, %r5, %r7;
	mov.b32 	%f5, %r8;
	cvt.rn.f32.s32 	%f6, %r7;
	fma.rn.f32 	%f7, %f6, 0f34000000, %f4;
	add.f32 	%f8, %f5, 0fBF800000;
	fma.rn.f32 	%f9, %f8, 0fBE055027, 0f3E1039F6;
	fma.rn.f32 	%f10, %f9, %f8, 0fBDF8CDCC;
	fma.rn.f32 	%f11, %f10, %f8, 0f3E0F2955;
	fma.rn.f32 	%f12, %f11, %f8, 0fBE2AD8B9;
	fma.rn.f32 	%f13, %f12, %f8, 0f3E4CED0B;
	fma.rn.f32 	%f14, %f13, %f8, 0fBE7FFF22;
	fma.rn.f32 	%f15, %f14, %f8, 0f3EAAAA78;
	fma.rn.f32 	%f16, %f15, %f8, 0fBF000000;
	mul.f32 	%f17, %f8, %f16;
	fma.rn.f32 	%f18, %f17, %f8, %f8;
	fma.rn.f32 	%f19, %f7, 0f3F317218, %f18;
	setp.gt.u32 	%p3, %r5, 2139095039;
	fma.rn.f32 	%f20, %f3, 0f7F800000, 0f7F800000;
	selp.f32 	%f21, %f20, %f19, %p3;
	setp.eq.f32 	%p4, %f3, 0f00000000;
	selp.f32 	%f22, 0fFF800000, %f21, %p4;
	cvt.f64.f32 	%fd2, %f22;
	add.s64 	%rd9, %rd6, %rd7;
	st.global.f64 	[%rd9], %fd2;
$L__BB55_2:
	ret;

}
	// .globl	vec_normcdf
.visible .entry vec_normcdf(
	.param .u64 vec_normcdf_param_0,
	.param .u64 .ptr .align 1 vec_normcdf_param_1,
	.param .u64 .ptr .align 1 vec_normcdf_param_2
)
{
	.reg .pred 	%p<8>;
	.reg .b32 	%r<7>;
	.reg .b32 	%f<70>;
	.reg .b64 	%rd<14>;
	.reg .b64 	%fd<3>;

	ld.param.u64 	%rd4, [vec_normcdf_param_0];
	ld.param.u64 	%rd2, [vec_normcdf_param_1];
	ld.param.u64 	%rd3, [vec_normcdf_param_2];
	mov.u32 	%r1, %tid.x;
	mov.u32 	%r2, %ctaid.x;
	mov.u32 	%r3, %ntid.x;
	mad.lo.s32 	%r4, %r2, %r3, %r1;
	cvt.s64.s32 	%rd1, %r4;
	setp.le.u64 	%p1, %rd4, %rd1;
	@%p1 bra 	$L__BB56_4;
	cvta.to.global.u64 	%rd5, %rd3;
	shl.b64 	%rd6, %rd1, 3;
	add.s64 	%rd7, %rd5, %rd6;
	ld.global.f64 	%fd1, [%rd7];
	cvt.rn.f32.f64 	%f7, %fd1;
	abs.f32 	%f8, %f7;
	setp.gt.f32 	%p2, %f8, 0f41680000;
	mov.b64 	%rd8, %fd1;
	shr.u64 	%rd9, %rd8, 63;
	and.b64  	%rd10, %rd9, 1;
	setp.eq.b64 	%p3, %rd10, 1;
	selp.f32 	%f9, 0fC1680000, 0f41680000, %p3;
	selp.f32 	%f10, %f9, %f7, %p2;
	mov.f32 	%f11, 0fBF3504F3;
	mul.rn.f32 	%f1, %f10, %f11;
	neg.f32 	%f12, %f1;
	fma.rn.f32 	%f13, %f10, 0fBF3504F3, %f12;
	fma.rn.f32 	%f2, %f10, 0fB24FE77A, %f13;
	add.rn.f32 	%f3, %f1, %f2;
	abs.f32 	%f14, %f3;
	add.f32 	%f15, %f14, 0fC0800000;
	add.f32 	%f16, %f14, 0f40800000;
	rcp.approx.ftz.f32 	%f17, %f16;
	mul.rn.f32 	%f18, %f15, %f17;
	add.f32 	%f19, %f18, 0f3F800000;
	fma.rn.f32 	%f20, %f19, 0fC0800000, %f14;
	neg.f32 	%f21, %f18;
	fma.rn.f32 	%f22, %f21, %f14, %f20;
	fma.rn.f32 	%f23, %f17, %f22, %f18;
	fma.rn.f32 	%f24, %f23, 0f3A69A091, 0f3BE6E05B;
	fma.rn.f32 	%f25, %f24, %f23, 0fBC81FB4B;
	fma.rn.f32 	%f26, %f25, %f23, 0f3D15373B;
	fma.rn.f32 	%f27, %f26, %f23, 0fBD887C5A;
	fma.rn.f32 	%f28, %f27, %f23, 0f3DC021D5;
	fma.rn.f32 	%f29, %f28, %f23, 0fBDCED424;
	fma.rn.f32 	%f30, %f29, %f23, 0f3D8B74DE;
	fma.rn.f32 	%f31, %f30, %f23, 0f3C7BF170;
	fma.rn.f32 	%f32, %f31, %f23, 0fBE0EF8D4;
	fma.rn.f32 	%f33, %f32, %f23, 0f3F9DD2C9;
	fma.rn.f32 	%f34, %f14, 0f40000000, 0f3F800000;
	rcp.approx.ftz.f32 	%f35, %f34;
	mul.rn.f32 	%f36, %f33, %f35;
	mul.f32 	%f37, %f36, 0fC0000000;
	fma.rn.f32 	%f38, %f14, %f37, %f33;
	sub.f32 	%f39, %f38, %f36;
	fma.rn.f32 	%f40, %f39, %f35, %f36;
	neg.f32 	%f41, %f14;
	mul.f32 	%f42, %f14, %f41;
	mov.f32 	%f43, 0f3FB8AA3B;
	mul.rn.f32 	%f44, %f42, %f43;
	cvt.rzi.f32.f32 	%f45, %f44;
	abs.f32 	%f46, %f45;
	setp.gt.f32 	%p4, %f46, 0f42FC0000;
	mov.f32 	%f47, 0f42FC0000;
	copysign.f32 	%f48, %f45, %f47;
	selp.f32 	%f49, %f48, %f45, %p4;
	fma.rn.f32 	%f50, %f49, 0fBF317218, %f42;
	fma.rn.f32 	%f51, %f49, 0f3102E308, %f50;
	mul.f32 	%f52, %f51, 0f3FB8AA3B;
	add.f32 	%f53, %f49, 0f4B40007F;
	mov.b32 	%r5, %f53;
	shl.b32 	%r6, %r5, 23;
	mov.b32 	%f54, %r6;
	ex2.approx.ftz.f32 	%f55, %f52;
	mul.f32 	%f56, %f55, %f54;
	neg.f32 	%f57, %f42;
	fma.rn.f32 	%f58, %f41, %f14, %f57;
	fma.rn.f32 	%f59, %f56, %f58, %f56;
	mul.f32 	%f60, %f59, %f40;
	setp.gt.f32 	%p5, %f14, 0f4120E148;
	selp.f32 	%f61, 0f00000000, %f60, %p5;
	setp.lt.f32 	%p6, %f3, 0f00000000;
	mov.f32 	%f62, 0f40000000;
	sub.f32 	%f63, %f62, %f61;
	selp.f32 	%f69, %f63, %f61, %p6;
	setp.geu.f32 	%p7, %f10, 0fBF800000;
	@%p7 bra 	$L__BB56_3;
	sub.f32 	%f64, %f1, %f3;
	add.rn.f32 	%f65, %f64, %f2;
	mul.f32 	%f66, %f3, 0fC0000000;
	mul.f32 	%f67, %f66, %f69;
	fma.rn.f32 	%f69, %f67, %f65, %f69;
$L__BB56_3:
	mul.f32 	%f68, %f69, 0f3F000000;
	cvt.f64.f32 	%fd2, %f68;
	cvta.to.global.u64 	%rd11, %rd2;
	add.s64 	%rd13, %rd11, %rd6;
	st.global.f64 	[%rd13], %fd2;
$L__BB56_4:
	ret;

}
	// .globl	vec_normcdfinv
.visible .entry vec_normcdfinv(
	.param .u64 vec_normcdfinv_param_0,
	.param .u64 .ptr .align 1 vec_normcdfinv_param_1,
	.param .u64 .ptr .align 1 vec_normcdfinv_param_2
)
{
	.reg .pred 	%p<7>;
	.reg .b32 	%r<5>;
	.reg .b32 	%f<39>;
	.reg .b64 	%rd<11>;
	.reg .b64 	%fd<3>;

	ld.param.u64 	%rd4, [vec_normcdfinv_param_0];
	ld.param.u64 	%rd2, [vec_normcdfinv_param_1];
	ld.param.u64 	%rd3, [vec_normcdfinv_param_2];
	mov.u32 	%r1, %tid.x;
	mov.u32 	%r2, %ctaid.x;
	mov.u32 	%r3, %ntid.x;
	mad.lo.s32 	%r4, %r2, %r3, %r1;
	cvt.s64.s32 	%rd1, %r4;
	setp.le.u64 	%p1, %rd4, %rd1;
	@%p1 bra 	$L__BB57_5;
	cvta.to.global.u64 	%rd5, %rd3;
	shl.b64 	%rd6, %rd1, 3;
	add.s64 	%rd7, %rd5, %rd6;
	ld.global.f64 	%fd1, [%rd7];
	cvt.rn.f32.f64 	%f7, %fd1;
	add.f32 	%f1, %f7, %f7;
	neg.f32 	%f2, %f1;
	mov.f32 	%f8, 0f40000000;
	add.rn.f32 	%f3, %f8, %f2;
	setp.ltu.f32 	%p2, %f1, 0f3B5ED289;
	setp.gtu.f32 	%p3, %f1, 0f3FFF9097;
	or.pred  	%p4, %p2, %p3;
	@%p4 bra 	$L__BB57_3;
	mul.rn.f32 	%f25, %f3, %f1;
	lg2.approx.ftz.f32 	%f26, %f25;
	neg.f32 	%f27, %f26;
	fma.rn.f32 	%f28, %f26, 0f2F8A6370, 0f3221F645;
	fma.rn.f32 	%f29, %f28, %f27, 0fB4016FDA;
	fma.rn.f32 	%f30, %f29, %f27, 0f3468F846;
	fma.rn.f32 	%f31, %f30, %f27, 0f370742AA;
	fma.rn.f32 	%f32, %f31, %f27, 0fB804DB4D;
	fma.rn.f32 	%f33, %f32, %f27, 0fBA4AFEA1;
	fma.rn.f32 	%f34, %f33, %f27, 0f3BB5C027;
	fma.rn.f32 	%f35, %f34, %f27, 0f3E24AE0F;
	fma.rn.f32 	%f36, %f35, %f27, 0f3F62DFC4;
	fma.rn.f32 	%f38, %f36, %f2, %f36;
	bra.uni 	$L__BB57_4;
$L__BB57_3:
	setp.gt.f32 	%p5, %f1, 0f3F800000;
	selp.f32 	%f9, %f3, %f1, %p5;
	lg2.approx.f32 	%f10, %f9;
	neg.f32 	%f11, %f10;
	rsqrt.approx.ftz.f32 	%f12, %f11;
	fma.rn.f32 	%f13, %f12, 0fC27C73F1, 0f42FEF829;
	fma.rn.f32 	%f14, %f13, %f12, 0fC2E4361C;
	fma.rn.f32 	%f15, %f14, %f12, 0f42714D9B;
	fma.rn.f32 	%f16, %f15, %f12, 0fC1AE51B3;
	fma.rn.f32 	%f17, %f16, %f12, 0f40CEF504;
	fma.rn.f32 	%f18, %f17, %f12, 0fBFEA9E05;
	fma.rn.f32 	%f19, %f18, %f12, 0fBCF871F4;
	fma.rn.f32 	%f20, %f19, %f12, 0f3F553775;
	mul.f32 	%f21, %f12, %f11;
	setp.eq.f32 	%p6, %f10, 0fFF800000;
	selp.f32 	%f22, 0f7F800000, %f21, %p6;
	neg.f32 	%f23, %f22;
	selp.f32 	%f24, %f23, %f22, %p5;
	mul.rn.f32 	%f38, %f20, %f24;
$L__BB57_4:
	fma.rn.f32 	%f37, %f38, 0fBFB504F3, 0f00000000;
	cvt.f64.f32 	%fd2, %f37;
	cvta.to.global.u64 	%rd8, %rd2;
	add.s64 	%rd10, %rd8, %rd6;
	st.global.f64 	[%rd10], %fd2;
$L__BB57_5:
	ret;

}
	// .globl	vec_rcbrt
.visible .entry vec_rcbrt(
	.param .u64 vec_rcbrt_param_0,
	.param .u64 .ptr .align 1 vec_rcbrt_param_1,
	.param .u64 .ptr .align 1 vec_rcbrt_param_2
)
{
	.reg .pred 	%p<4>;
	.reg .b32 	%r<7>;
	.reg .b32 	%f<17>;
	.reg .b64 	%rd<10>;
	.reg .b64 	%fd<3>;

	ld.param.u64 	%rd4, [vec_rcbrt_param_0];
	ld.param.u64 	%rd2, [vec_rcbrt_param_1];
	ld.param.u64 	%rd3, [vec_rcbrt_param_2];
	mov.u32 	%r1, %tid.x;
	mov.u32 	%r2, %ctaid.x;
	mov.u32 	%r3, %ntid.x;
	mad.lo.s32 	%r4, %r2, %r3, %r1;
	cvt.s64.s32 	%rd1, %r4;
	setp.le.u64 	%p1, %rd4, %rd1;
	@%p1 bra 	$L__BB58_2;
	cvta.to.global.u64 	%rd5, %rd3;
	cvta.to.global.u64 	%rd6, %rd2;
	shl.b64 	%rd7, %rd1, 3;
	add.s64 	%rd8, %rd5, %rd7;
	ld.global.f64 	%fd1, [%rd8];
	cvt.rn.f32.f64 	%f1, %fd1;
	abs.f32 	%f2, %f1;
	lg2.approx.f32 	%f3, %f2;
	mul.f32 	%f4, %f3, 0fBEAAAAAB;
	ex2.approx.ftz.f32 	%f5, %f4;
	mul.f32 	%f6, %f5, %f5;
	neg.f32 	%f7, %f2;
	mul.f32 	%f8, %f5, %f7;
	fma.rn.f32 	%f9, %f6, %f8, 0f3F800000;
	mul.f32 	%f10, %f5, 0f3EAAAAAB;
	fma.rn.f32 	%f11, %f9, %f10, %f5;
	setp.lt.f32 	%p2, %f1, 0f00000000;
	neg.f32 	%f12, %f11;
	selp.f32 	%f13, %f12, %f11, %p2;
	add.f32 	%f14, %f1, %f1;
	setp.eq.f32 	%p3, %f14, %f1;
	mov.b32 	%r5, %f14;
	xor.b32  	%r6, %r5, 2139095040;
	mov.b32 	%f15, %r6;
	selp.f32 	%f16, %f15, %f13, %p3;
	cvt.f64.f32 	%fd2, %f16;
	add.s64 	%rd9, %rd6, %rd7;
	st.global.f64 	[%rd9], %fd2;
$L__BB58_2:
	ret;

}
	// .globl	vec_rint
.visible .entry vec_rint(
	.param .u64 vec_rint_param_0,
	.param .u64 .ptr .align 1 vec_rint_param_1,
	.param .u64 .ptr .align 1 vec_rint_param_2
)
{
	.reg .pred 	%p<2>;
	.reg .b32 	%r<5>;
	.reg .b32 	%f<3>;
	.reg .b64 	%rd<10>;
	.reg .b64 	%fd<3>;

	ld.param.u64 	%rd4, [vec_rint_param_0];
	ld.param.u64 	%rd2, [vec_rint_param_1];
	ld.param.u64 	%rd3, [vec_rint_param_2];
	mov.u32 	%r1, %tid.x;
	mov.u32 	%r2, %ctaid.x;
	mov.u32 	%r3, %ntid.x;
	mad.lo.s32 	%r4, %r2, %r3, %r1;
	cvt.s64.s32 	%rd1, %r4;
	setp.le.u64 	%p1, %rd4, %rd1;
	@%p1 bra 	$L__BB59_2;
	cvta.to.global.u64 	%rd5, %rd3;
	cvta.to.global.u64 	%rd6, %rd2;
	shl.b64 	%rd7, %rd1, 3;
	add.s64 	%rd8, %rd5, %rd7;
	ld.global.f64 	%fd1, [%rd8];
	cvt.rn.f32.f64 	%f1, %fd1;
	cvt.rni.f32.f32 	%f2, %f1;
	cvt.f64.f32 	%fd2, %f2;
	add.s64 	%rd9, %rd6, %rd7;
	st.global.f64 	[%rd9], %fd2;
$L__BB59_2:
	ret;

}
	// .globl	vec_round
.visible .entry vec_round(
	.param .u64 vec_round_param_0,
	.param .u64 .ptr .align 1 vec_round_param_1,
	.param .u64 .ptr .align 1 vec_round_param_2
)
{
	.reg .pred 	%p<3>;
	.reg .b32 	%r<5>;
	.reg .b32 	%f<5>;
	.reg .b64 	%rd<13>;
	.reg .b64 	%fd<3>;

	ld.param.u64 	%rd4, [vec_round_param_0];
	ld.param.u64 	%rd2, [vec_round_param_1];
	ld.param.u64 	%rd3, [vec_round_param_2];
	mov.u32 	%r1, %tid.x;
	mov.u32 	%r2, %ctaid.x;
	mov.u32 	%r3, %ntid.x;
	mad.lo.s32 	%r4, %r2, %r3, %r1;
	cvt.s64.s32 	%rd1, %r4;
	setp.le.u64 	%p1, %rd4, %rd1;
	@%p1 bra 	$L__BB60_2;
	cvta.to.global.u64 	%rd5, %rd3;
	cvta.to.global.u64 	%rd6, %rd2;
	shl.b64 	%rd7, %rd1, 3;
	add.s64 	%rd8, %rd5, %rd7;
	ld.global.f64 	%fd1, [%rd8];
	cvt.rn.f32.f64 	%f1, %fd1;
	mov.b64 	%rd9, %fd1;
	shr.u64 	%rd10, %rd9, 63;
	and.b64  	%rd11, %rd10, 1;
	setp.eq.b64 	%p2, %rd11, 1;
	selp.f32 	%f2, 0fBF000000, 0f3F000000, %p2;
	add.rz.f32 	%f3, %f1, %f2;
	cvt.rzi.f32.f32 	%f4, %f3;
	cvt.f64.f32 	%fd2, %f4;
	add.s64 	%rd12, %rd6, %rd7;
	st.global.f64 	[%rd12], %fd2;
$L__BB60_2:
	ret;

}
	// .globl	vec_rsqrt
.visible .entry vec_rsqrt(
	.param .u64 vec_rsqrt_param_0,
	.param .u64 .ptr .align 1 vec_rsqrt_param_1,
	.param .u64 .ptr .align 1 vec_rsqrt_param_2
)
{
	.reg .pred 	%p<2>;
	.reg .b32 	%r<5>;
	.reg .b32 	%f<3>;
	.reg .b64 	%rd<10>;
	.reg .b64 	%fd<3>;

	ld.param.u64 	%rd4, [vec_rsqrt_param_0];
	ld.param.u64 	%rd2, [vec_rsqrt_param_1];
	ld.param.u64 	%rd3, [vec_rsqrt_param_2];
	mov.u32 	%r1, %tid.x;
	mov.u32 	%r2, %ctaid.x;
	mov.u32 	%r3, %ntid.x;
	mad.lo.s32 	%r4, %r2, %r3, %r1;
	cvt.s64.s32 	%rd1, %r4;
	setp.le.u64 	%p1, %rd4, %rd1;
	@%p1 bra 	$L__BB61_2;
	cvta.to.global.u64 	%rd5, %rd3;
	cvta.to.global.u64 	%rd6, %rd2;
	shl.b64 	%rd7, %rd1, 3;
	add.s64 	%rd8, %rd5, %rd7;
	ld.global.f64 	%fd1, [%rd8];
	cvt.rn.f32.f64 	%f1, %fd1;
	rsqrt.approx.f32 	%f2, %f1;
	cvt.f64.f32 	%fd2, %f2;
	add.s64 	%rd9, %rd6, %rd7;
	st.global.f64 	[%rd9], %fd2;
$L__BB61_2:
	ret;

}
	// .globl	vec_sin
.visible .entry vec_sin(
	.param .u64 vec_sin_param_0,
	.param .u64 .ptr .align 1 vec_sin_param_1,
	.param .u64 .ptr .align 1 vec_sin_param_2
)
{
	.local .align 4 .b8 	__local_depot62[28];
	.reg .b64 	%SP;
	.reg .b64 	%SPL;
	.reg .pred 	%p<10>;
	.reg .b32 	%r<44>;
	.reg .b32 	%f<28>;
	.reg .b64 	%rd<31>;
	.reg .b64 	%fd<5>;

	mov.u64 	%SPL, __local_depot62;
	ld.param.u64 	%rd12, [vec_sin_param_0];
	ld.param.u64 	%rd10, [vec_sin_param_1];
	ld.param.u64 	%rd11, [vec_sin_param_2];
	add.u64 	%rd1, %SPL, 0;
	mov.u32 	%r15, %tid.x;
	mov.u32 	%r16, %ctaid.x;
	mov.u32 	%r17, %ntid.x;
	mad.lo.s32 	%r18, %r16, %r17, %r15;
	cvt.s64.s32 	%rd2, %r18;
	setp.le.u64 	%p1, %rd12, %rd2;
	@%p1 bra 	$L__BB62_10;
	cvta.to.global.u64 	%rd14, %rd11;
	shl.b64 	%rd15, %rd2, 3;
	add.s64 	%rd16, %rd14, %rd15;
	ld.global.f64 	%fd1, [%rd16];
	cvt.rn.f32.f64 	%f1, %fd1;
	mul.f32 	%f7, %f1, 0f3F22F983;
	cvt.rni.s32.f32 	%r43, %f7;
	cvt.rn.f32.s32 	%f8, %r43;
	fma.rn.f32 	%f9, %f8, 0fBFC90FDA, %f1;
	fma.rn.f32 	%f10, %f8, 0fB3A22168, %f9;
	fma.rn.f32 	%f27, %f8, 0fA7C234C5, %f10;
	abs.f32 	%f3, %f1;
	setp.ltu.f32 	%p2, %f3, 0f47CE4780;
	@%p2 bra 	$L__BB62_9;
	setp.neu.f32 	%p3, %f3, 0f7F800000;
	@%p3 bra 	$L__BB62_4;
	mov.f32 	%f13, 0f00000000;
	mul.rn.f32 	%f27, %f1, %f13;
	mov.b32 	%r43, 0;
	bra.uni 	$L__BB62_9;
$L__BB62_4:
	mov.b32 	%r2, %f1;
	shl.b32 	%r20, %r2, 8;
	or.b32  	%r3, %r20, -2147483648;
	mov.b64 	%rd30, 0;
	mov.b32 	%r40, 0;
	mov.u64 	%rd28, __cudart_i2opi_f;
	mov.u64 	%rd29, %rd1;
$L__BB62_5:
	.pragma "nounroll";
	ld.global.nc.u32 	%r21, [%rd28];
	mad.wide.u32 	%rd19, %r21, %r3, %rd30;
	shr.u64 	%rd30, %rd19, 32;
	st.local.u32 	[%rd29], %rd19;
	add.s32 	%r40, %r40, 1;
	add.s64 	%rd29, %rd29, 4;
	add.s64 	%rd28, %rd28, 4;
	setp.ne.s32 	%p4, %r40, 6;
	@%p4 bra 	$L__BB62_5;
	shr.u32 	%r22, %r2, 23;
	st.local.u32 	[%rd1+24], %rd30;
	and.b32  	%r6, %r22, 31;
	and.b32  	%r23, %r22, 224;
	add.s32 	%r24, %r23, -128;
	shr.u32 	%r25, %r24, 5;
	mul.wide.u32 	%rd20, %r25, 4;
	sub.s64 	%rd9, %rd1, %rd20;
	ld.local.u32 	%r41, [%rd9+24];
	ld.local.u32 	%r42, [%rd9+20];
	setp.eq.s32 	%p5, %r6, 0;
	@%p5 bra 	$L__BB62_8;
	shf.l.wrap.b32 	%r41, %r42, %r41, %r6;
	ld.local.u32 	%r26, [%rd9+16];
	shf.l.wrap.b32 	%r42, %r26, %r42, %r6;
$L__BB62_8:
	shr.u32 	%r27, %r41, 30;
	shf.l.wrap.b32 	%r28, %r42, %r41, 2;
	shl.b32 	%r29, %r42, 2;
	shr.u32 	%r30, %r28, 31;
	add.s32 	%r31, %r30, %r27;
	neg.s32 	%r32, %r31;
	setp.lt.s32 	%p6, %r2, 0;
	selp.b32 	%r43, %r32, %r31, %p6;
	xor.b32  	%r33, %r28, %r2;
	shr.s32 	%r34, %r28, 31;
	xor.b32  	%r35, %r34, %r28;
	xor.b32  	%r36, %r34, %r29;
	cvt.u64.u32 	%rd21, %r35;
	shl.b64 	%rd22, %rd21, 32;
	cvt.u64.u32 	%rd23, %r36;
	or.b64  	%rd24, %rd22, %rd23;
	cvt.rn.f64.s64 	%fd2, %rd24;
	mul.f64 	%fd3, %fd2, 0d3BF921FB54442D19;
	cvt.rn.f32.f64 	%f11, %fd3;
	neg.f32 	%f12, %f11;
	setp.lt.s32 	%p7, %r33, 0;
	selp.f32 	%f27, %f12, %f11, %p7;
$L__BB62_9:
	mul.rn.f32 	%f14, %f27, %f27;
	and.b32  	%r38, %r43, 1;
	setp.eq.b32 	%p8, %r38, 1;
	selp.f32 	%f15, 0f3F800000, %f27, %p8;
	fma.rn.f32 	%f16, %f14, %f15, 0f00000000;
	fma.rn.f32 	%f17, %f14, 0f37CBAC00, 0fBAB607ED;
	selp.f32 	%f18, %f17, 0fB94D4153, %p8;
	selp.f32 	%f19, 0f3D2AAABB, 0f3C0885E4, %p8;
	fma.rn.f32 	%f20, %f18, %f14, %f19;
	selp.f32 	%f21, 0fBEFFFFFF, 0fBE2AAAA8, %p8;
	fma.rn.f32 	%f22, %f20, %f14, %f21;
	fma.rn.f32 	%f23, %f22, %f16, %f15;
	and.b32  	%r39, %r43, 2;
	setp.eq.s32 	%p9, %r39, 0;
	mov.f32 	%f24, 0f00000000;
	sub.f32 	%f25, %f24, %f23;
	selp.f32 	%f26, %f23, %f25, %p9;
	cvt.f64.f32 	%fd4, %f26;
	cvta.to.global.u64 	%rd25, %rd10;
	add.s64 	%rd27, %rd25, %rd15;
	st.global.f64 	[%rd27], %fd4;
$L__BB62_10:
	ret;

}
	// .globl	vec_sinh
.visible .entry vec_sinh(
	.param .u64 vec_sinh_param_0,
	.param .u64 .ptr .align 1 vec_sinh_param_1,
	.param .u64 .ptr .align 1 vec_sinh_param_2
)
{
	.reg .pred 	%p<5>;
	.reg .b32 	%r<7>;
	.reg .b32 	%f<30>;
	.reg .b64 	%rd<13>;
	.reg .b64 	%fd<3>;

	ld.param.u64 	%rd4, [vec_sinh_param_0];
	ld.param.u64 	%rd2, [vec_sinh_param_1];
	ld.param.u64 	%rd3, [vec_sinh_param_2];
	mov.u32 	%r1, %tid.x;
	mov.u32 	%r2, %ctaid.x;
	mov.u32 	%r3, %ntid.x;
	mad.lo.s32 	%r4, %r2, %r3, %r1;
	cvt.s64.s32 	%rd1, %r4;
	setp.le.u64 	%p1, %rd4, %rd1;
	@%p1 bra 	$L__BB63_2;
	cvta.to.global.u64 	%rd5, %rd3;
	cvta.to.global.u64 	%rd6, %rd2;
	shl.b64 	%rd7, %rd1, 3;
	add.s64 	%rd8, %rd5, %rd7;
	ld.global.f64 	%fd1, [%rd8];
	cvt.rn.f32.f64 	%f1, %fd1;
	abs.f32 	%f2, %f1;
	mov.f32 	%f3, 0f3FB8AA3B;
	mul.rn.f32 	%f4, %f2, %f3;
	cvt.rzi.f32.f32 	%f5, %f4;
	abs.f32 	%f6, %f5;
	setp.gt.f32 	%p2, %f6, 0f42FC0000;
	mov.f32 	%f7, 0f42FC0000;
	copysign.f32 	%f8, %f5, %f7;
	selp.f32 	%f9, %f8, %f5, %p2;
	fma.rn.f32 	%f10, %f9, 0fBF317218, %f2;
	fma.rn.f32 	%f11, %f9, 0f3102E308, %f10;
	mul.f32 	%f12, %f11, 0f3FB8AA3B;
	add.f32 	%f13, %f9, 0f4B40007D;
	mov.b32 	%r5, %f13;
	shl.b32 	%r6, %r5, 23;
	mov.b32 	%f14, %r6;
	ex2.approx.ftz.f32 	%f15, %f12;
	mul.f32 	%f16, %f15, %f14;
	mov.f32 	%f17, 0fBE000000;
	div.approx.ftz.f32 	%f18, %f17, %f16;
	fma.rn.f32 	%f19, %f16, 0f40000000, %f18;
	mul.f32 	%f20, %f1, %f1;
	fma.rn.f32 	%f21, %f20, 0f363D0ADA, 0f394FFF49;
	fma.rn.f32 	%f22, %f21, %f20, 0f3C08889A;
	fma.rn.f32 	%f23, %f22, %f20, 0f3E2AAAAB;
	mul.f32 	%f24, %f20, %f23;
	fma.rn.f32 	%f25, %f24, %f1, %f1;
	setp.ge.f32 	%p3, %f2, 0f3F800000;
	abs.f32 	%f26, %f19;
	neg.f32 	%f27, %f26;
	mov.b64 	%rd9, %fd1;
	shr.u64 	%rd10, %rd9, 63;
	and.b64  	%rd11, %rd10, 1;
	setp.eq.b64 	%p4, %rd11, 1;
	selp.f32 	%f28, %f27, %f26, %p4;
	selp.f32 	%f29, %f28, %f25, %p3;
	cvt.f64.f32 	%fd2, %f29;
	add.s64 	%rd12, %rd6, %rd7;
	st.global.f64 	[%rd12], %fd2;
$L__BB63_2:
	ret;

}
	// .globl	vec_sinpi
.visible .entry vec_sinpi(
	.param .u64 vec_sinpi_param_0,
	.param .u64 .ptr .align 1 vec_sinpi_param_1,
	.param .u64 .ptr .align 1 vec_sinpi_param_2
)
{
	.reg .pred 	%p<5>;
	.reg .b32 	%r<8>;
	.reg .b32 	%f<22>;
	.reg .b64 	%rd<10>;
	.reg .b64 	%fd<3>;

	ld.param.u64 	%rd4, [vec_sinpi_param_0];
	ld.param.u64 	%rd2, [vec_sinpi_param_1];
	ld.param.u64 	%rd3, [vec_sinpi_param_2];
	mov.u32 	%r1, %tid.x;
	mov.u32 	%r2, %ctaid.x;
	mov.u32 	%r3, %ntid.x;
	mad.lo.s32 	%r4, %r2, %r3, %r1;
	cvt.s64.s32 	%rd1, %r4;
	setp.le.u64 	%p1, %rd4, %rd1;
	@%p1 bra 	$L__BB64_2;
	cvta.to.global.u64 	%rd5, %rd3;
	cvta.to.global.u64 	%rd6, %rd2;
	shl.b64 	%rd7, %rd1, 3;
	add.s64 	%rd8, %rd5, %rd7;
	ld.global.f64 	%fd1, [%rd8];
	cvt.rn.f32.f64 	%f1, %fd1;
	add.f32 	%f2, %f1, %f1;
	cvt.rni.f32.f32 	%f3, %f2;
	cvt.rzi.s32.f32 	%r5, %f3;
	fma.rn.f32 	%f4, %f3, 0fBF000000, %f1;
	mul.rn.f32 	%f5, %f4, %f4;
	fma.rn.f32 	%f6, %f5, 0fBF17ACC9, 0f40233590;
	fma.rn.f32 	%f7, %f5, 0f3E684E12, 0fBFAAD2E0;
	fma.rn.f32 	%f8, %f6, %f5, 0fC0A55DF6;
	fma.rn.f32 	%f9, %f7, %f5, 0f4081E0CF;
	fma.rn.f32 	%f10, %f5, %f4, 0f00000000;
	fma.rn.f32 	%f11, %f9, %f5, 0fC09DE9E6;
	fma.rn.f32 	%f12, %f8, %f10, 0f00000000;
	fma.rn.f32 	%f13, %f11, %f5, 0f3F800000;
	fma.rn.f32 	%f14, %f4, 0f40490FDB, %f12;
	and.b32  	%r6, %r5, 1;
	setp.eq.b32 	%p2, %r6, 1;
	selp.f32 	%f15, %f13, %f14, %p2;
	and.b32  	%r7, %r5, 2;
	setp.eq.s32 	%p3, %r7, 0;
	mov.f32 	%f16, 0f00000000;
	sub.f32 	%f17, %f16, %f15;
	selp.f32 	%f18, %f15, %f17, %p3;
	cvt.rzi.f32.f32 	%f19, %f1;
	setp.eq.f32 	%p4, %f19, %f1;
	mul.rn.f32 	%f20, %f1, %f16;
	selp.f32 	%f21, %f20, %f18, %p4;
	cvt.f64.f32 	%fd2, %f21;
	add.s64 	%rd9, %rd6, %rd7;
	st.global.f64 	[%rd9], %fd2;
$L__BB64_2:
	ret;

}
	// .globl	vec_sqrt
.visible .entry vec_sqrt(
	.param .u64 vec_sqrt_param_0,
	.param .u64 .ptr .align 1 vec_sqrt_param_1,
	.param .u64 .ptr .align 1 vec_sqrt_param_2
)
{
	.reg .pred 	%p<2>;
	.reg .b32 	%r<5>;
	.reg .b32 	%f<3>;
	.reg .b64 	%rd<10>;
	.reg .b64 	%fd<3>;

	ld.param.u64 	%rd4, [vec_sqrt_param_0];
	ld.param.u64 	%rd2, [vec_sqrt_param_1];
	ld.param.u64 	%rd3, [vec_sqrt_param_2];
	mov.u32 	%r1, %tid.x;
	mov.u32 	%r2, %ctaid.x;
	mov.u32 	%r3, %ntid.x;
	mad.lo.s32 	%r4, %r2, %r3, %r1;
	cvt.s64.s32 	%rd1, %r4;
	setp.le.u64 	%p1, %rd4, %rd1;
	@%p1 bra 	$L__BB65_2;
	cvta.to.global.u64 	%rd5, %rd3;
	cvta.to.global.u64 	%rd6, %rd2;
	shl.b64 	%rd7, %rd1, 3;
	add.s64 	%rd8, %rd5, %rd7;
	ld.global.f64 	%fd1, [%rd8];
	cvt.rn.f32.f64 	%f1, %fd1;
	sqrt.rn.f32 	%f2, %f1;
	cvt.f64.f32 	%fd2, %f2;
	add.s64 	%rd9, %rd6, %rd7;
	st.global.f64 	[%rd9], %fd2;
$L__BB65_2:
	ret;

}
	// .globl	vec_tan
.visible .entry vec_tan(
	.param .u64 vec_tan_param_0,
	.param .u64 .ptr .align 1 vec_tan_param_1,
	.param .u64 .ptr .align 1 vec_tan_param_2
)
{
	.local .align 4 .b8 	__local_depot66[28];
	.reg .b64 	%SP;
	.reg .b64 	%SPL;
	.reg .pred 	%p<10>;
	.reg .b32 	%r<43>;
	.reg .b32 	%f<28>;
	.reg .b64 	%rd<31>;
	.reg .b64 	%fd<5>;

	mov.u64 	%SPL, __local_depot66;
	ld.param.u64 	%rd12, [vec_tan_param_0];
	ld.param.u64 	%rd10, [vec_tan_param_1];
	ld.param.u64 	%rd11, [vec_tan_param_2];
	add.u64 	%rd1, %SPL, 0;
	mov.u32 	%r15, %tid.x;
	mov.u32 	%r16, %ctaid.x;
	mov.u32 	%r17, %ntid.x;
	mad.lo.s32 	%r18, %r16, %r17, %r15;
	cvt.s64.s32 	%rd2, %r18;
	setp.le.u64 	%p1, %rd12, %rd2;
	@%p1 bra 	$L__BB66_10;
	cvta.to.global.u64 	%rd14, %rd11;
	shl.b64 	%rd15, %rd2, 3;
	add.s64 	%rd16, %rd14, %rd15;
	ld.global.f64 	%fd1, [%rd16];
	cvt.rn.f32.f64 	%f1, %fd1;
	mul.f32 	%f7, %f1, 0f3F22F983;
	cvt.rni.s32.f32 	%r42, %f7;
	cvt.rn.f32.s32 	%f8, %r42;
	fma.rn.f32 	%f9, %f8, 0fBFC90FDA, %f1;
	fma.rn.f32 	%f10, %f8, 0fB3A22168, %f9;
	fma.rn.f32 	%f27, %f8, 0fA7C234C5, %f10;
	abs.f32 	%f3, %f1;
	setp.ltu.f32 	%p2, %f3, 0f47CE4780;
	@%p2 bra 	$L__BB66_9;
	setp.neu.f32 	%p3, %f3, 0f7F800000;
	@%p3 bra 	$L__BB66_4;
	mov.f32 	%f13, 0f00000000;
	mul.rn.f32 	%f27, %f1, %f13;
	mov.b32 	%r42, 0;
	bra.uni 	$L__BB66_9;
$L__BB66_4:
	mov.b32 	%r2, %f1;
	shl.b32 	%r20, %r2, 8;
	or.b32  	%r3, %r20, -2147483648;
	mov.b64 	%rd30, 0;
	mov.b32 	%r39, 0;
	mov.u64 	%rd28, __cudart_i2opi_f;
	mov.u64 	%rd29, %rd1;
$L__BB66_5:
	.pragma "nounroll";
	ld.global.nc.u32 	%r21, [%rd28];
	mad.wide.u32 	%rd19, %r21, %r3, %rd30;
	shr.u64 	%rd30, %rd19, 32;
	st.local.u32 	[%rd29], %rd19;
	add.s32 	%r39, %r39, 1;
	add.s64 	%rd29, %rd29, 4;
	add.s64 	%rd28, %rd28, 4;
	setp.ne.s32 	%p4, %r39, 6;
	@%p4 bra 	$L__BB66_5;
	shr.u32 	%r22, %r2, 23;
	st.local.u32 	[%rd1+24], %rd30;
	and.b32  	%r6, %r22, 31;
	and.b32  	%r23, %r22, 224;
	add.s32 	%r24, %r23, -128;
	shr.u32 	%r25, %r24, 5;
	mul.wide.u32 	%rd20, %r25, 4;
	sub.s64 	%rd9, %rd1, %rd20;
	ld.local.u32 	%r40, [%rd9+24];
	ld.local.u32 	%r41, [%rd9+20];
	setp.eq.s32 	%p5, %r6, 0;
	@%p5 bra 	$L__BB66_8;
	shf.l.wrap.b32 	%r40, %r41, %r40, %r6;
	ld.local.u32 	%r26, [%rd9+16];
	shf.l.wrap.b32 	%r41, %r26, %r41, %r6;
$L__BB66_8:
	shr.u32 	%r27, %r40, 30;
	shf.l.wrap.b32 	%r28, %r41, %r40, 2;
	shl.b32 	%r29, %r41, 2;
	shr.u32 	%r30, %r28, 31;
	add.s32 	%r31, %r30, %r27;
	neg.s32 	%r32, %r31;
	setp.lt.s32 	%p6, %r2, 0;
	selp.b32 	%r42, %r32, %r31, %p6;
	xor.b32  	%r33, %r28, %r2;
	shr.s32 	%r34, %r28, 31;
	xor.b32  	%r35, %r34, %r28;
	xor.b32  	%r36, %r34, %r29;
	cvt.u64.u32 	%rd21, %r35;
	shl.b64 	%rd22, %rd21, 32;
	cvt.u64.u32 	%rd23, %r36;
	or.b64  	%rd24, %rd22, %rd23;
	cvt.rn.f64.s64 	%fd2, %rd24;
	mul.f64 	%fd3, %fd2, 0d3BF921FB54442D19;
	cvt.rn.f32.f64 	%f11, %fd3;
	neg.f32 	%f12, %f11;
	setp.lt.s32 	%p7, %r33, 0;
	selp.f32 	%f27, %f12, %f11, %p7;
$L__BB66_9:
	mul.f32 	%f14, %f27, %f27;
	fma.rn.f32 	%f15, %f14, 0f3C190000, 0f3B560000;
	fma.rn.f32 	%f16, %f15, %f14, 0f3CC70000;
	fma.rn.f32 	%f17, %f16, %f14, 0f3D5B0000;
	fma.rn.f32 	%f18, %f17, %f14, 0f3E089438;
	fma.rn.f32 	%f19, %f18, %f14, 0f3EAAAA88;
	mul.rn.f32 	%f20, %f14, %f27;
	fma.rn.f32 	%f21, %f19, %f20, %f27;
	abs.f32 	%f22, %f27;
	setp.eq.f32 	%p8, %f22, 0f3A00B43C;
	selp.f32 	%f23, %f27, %f21, %p8;
	and.b32  	%r38, %r42, 1;
	setp.eq.b32 	%p9, %r38, 1;
	neg.f32 	%f24, %f23;
	rcp.approx.ftz.f32 	%f25, %f24;
	selp.f32 	%f26, %f25, %f23, %p9;
	cvt.f64.f32 	%fd4, %f26;
	cvta.to.global.u64 	%rd25, %rd10;
	add.s64 	%rd27, %rd25, %rd15;
	st.global.f64 	[%rd27], %fd4;
$L__BB66_10:
	ret;

}
	// .globl	vec_tanh
.visible .entry vec_tanh(
	.param .u64 vec_tanh_param_0,
	.param .u64 .ptr .align 1 vec_tanh_param_1,
	.param .u64 .ptr .align 1 vec_tanh_param_2
)
{
	.reg .pred 	%p<5>;
	.reg .b32 	%r<5>;
	.reg .b32 	%f<19>;
	.reg .b64 	%rd<13>;
	.reg .b64 	%fd<3>;

	ld.param.u64 	%rd4, [vec_tanh_param_0];
	ld.param.u64 	%rd2, [vec_tanh_param_1];
	ld.param.u64 	%rd3, [vec_tanh_param_2];
	mov.u32 	%r1, %tid.x;
	mov.u32 	%r2, %ctaid.x;
	mov.u32 	%r3, %ntid.x;
	mad.lo.s32 	%r4, %r2, %r3, %r1;
	cvt.s64.s32 	%rd1, %r4;
	setp.le.u64 	%p1, %rd4, %rd1;
	@%p1 bra 	$L__BB67_2;
	cvta.to.global.u64 	%rd5, %rd3;
	cvta.to.global.u64 	%rd6, %rd2;
	shl.b64 	%rd7, %rd1, 3;
	add.s64 	%rd8, %rd5, %rd7;
	ld.global.f64 	%fd1, [%rd8];
	cvt.rn.f32.f64 	%f1, %fd1;
	abs.f32 	%f2, %f1;
	mul.f32 	%f3, %f2, 0f4038AA3B;
	ex2.approx.ftz.f32 	%f4, %f3;
	add.f32 	%f5, %f4, 0f3F800000;
	rcp.approx.ftz.f32 	%f6, %f5;
	fma.rn.f32 	%f7, %f6, 0fC0000000, 0f3F800000;
	setp.ge.f32 	%p2, %f2, 0f41102CB4;
	selp.f32 	%f8, 0f3F800000, %f7, %p2;
	abs.f32 	%f9, %f8;
	neg.f32 	%f10, %f9;
	mov.b64 	%rd9, %fd1;
	shr.u64 	%rd10, %rd9, 63;
	and.b64  	%rd11, %rd10, 1;
	setp.eq.b64 	%p3, %rd11, 1;
	selp.f32 	%f11, %f10, %f9, %p3;
	mul.f32 	%f12, %f1, %f1;
	fma.rn.f32 	%f13, %f12, 0f3C80F082, 0fBD563CAE;
	fma.rn.f32 	%f14, %f13, %f12, 0f3E085941;
	fma.rn.f32 	%f15, %f14, %f12, 0fBEAAA9ED;
	fma.rn.f32 	%f16, %f15, %f12, 0f00000000;
	fma.rn.f32 	%f17, %f16, %f1, %f1;
	setp.ge.f32 	%p4, %f2, 0f3F19999A;
	selp.f32 	%f18, %f11, %f17, %p4;
	cvt.f64.f32 	%fd2, %f18;
	add.s64 	%rd12, %rd6, %rd7;
	st.global.f64 	[%rd12], %fd2;
$L__BB67_2:
	ret;

}
	// .globl	vec_tgamma
.visible .entry vec_tgamma(
	.param .u64 vec_tgamma_param_0,
	.param .u64 .ptr .align 1 vec_tgamma_param_1,
	.param .u64 .ptr .align 1 vec_tgamma_param_2
)
{
	.reg .pred 	%p<19>;
	.reg .b32 	%r<19>;
	.reg .b32 	%f<146>;
	.reg .b64 	%rd<11>;
	.reg .b64 	%fd<3>;

	ld.param.u64 	%rd4, [vec_tgamma_param_0];
	ld.param.u64 	%rd2, [vec_tgamma_param_1];
	ld.param.u64 	%rd3, [vec_tgamma_param_2];
	mov.u32 	%r1, %tid.x;
	mov.u32 	%r2, %ctaid.x;
	mov.u32 	%r3, %ntid.x;
	mad.lo.s32 	%r4, %r2, %r3, %r1;
	cvt.s64.s32 	%rd1, %r4;
	setp.le.u64 	%p1, %rd4, %rd1;
	@%p1 bra 	$L__BB68_12;
	cvta.to.global.u64 	%rd5, %rd3;
	shl.b64 	%rd6, %rd1, 3;
	add.s64 	%rd7, %rd5, %rd6;
	ld.global.f64 	%fd1, [%rd7];
	cvt.rn.f32.f64 	%f1, %fd1;
	abs.f32 	%f2, %f1;
	setp.ltu.f32 	%p2, %f2, 0f3FC00000;
	@%p2 bra 	$L__BB68_7;
	setp.geu.f32 	%p3, %f1, 0f00000000;
	setp.gt.f32 	%p4, %f2, 0f42246666;
	selp.f32 	%f3, 0f42246666, %f1, %p4;
	abs.f32 	%f4, %f3;
	setp.lt.f32 	%p5, %f4, 0f00800000;
	mul.f32 	%f20, %f4, 0f4B800000;
	selp.f32 	%f21, %f20, %f4, %p5;
	selp.f32 	%f22, 0fC1C00000, 0f00000000, %p5;
	mov.b32 	%r5, %f21;
	add.s32 	%r6, %r5, -1060439283;
	and.b32  	%r7, %r6, -8388608;
	sub.s32 	%r8, %r5, %r7;
	mov.b32 	%f23, %r8;
	cvt.rn.f32.s32 	%f24, %r7;
	fma.rn.f32 	%f25, %f24, 0f34000000, %f22;
	add.f32 	%f26, %f23, 0fBF800000;
	add.f32 	%f27, %f23, 0f3F800000;
	rcp.approx.ftz.f32 	%f28, %f27;
	add.f32 	%f29, %f26, %f26;
	mul.f32 	%f30, %f29, %f28;
	mul.f32 	%f31, %f30, %f30;
	sub.f32 	%f32, %f26, %f30;
	add.f32 	%f33, %f32, %f32;
	neg.f32 	%f34, %f30;
	fma.rn.f32 	%f35, %f34, %f26, %f33;
	mul.rn.f32 	%f36, %f28, %f35;
	fma.rn.f32 	%f37, %f31, 0f3A2C32E4, 0f3B52E7DB;
	fma.rn.f32 	%f38, %f37, %f31, 0f3C93BB73;
	fma.rn.f32 	%f39, %f38, %f31, 0f3DF6384F;
	mul.rn.f32 	%f40, %f39, %f31;
	fma.rn.f32 	%f41, %f30, 0f3FB8AA3B, %f25;
	sub.f32 	%f42, %f25, %f41;
	fma.rn.f32 	%f43, %f30, 0f3FB8AA3B, %f42;
	fma.rn.f32 	%f44, %f36, 0f3FB8AA3B, %f43;
	fma.rn.f32 	%f45, %f30, 0f32A55E34, %f44;
	fma.rn.f32 	%f46, %f40, %f30, %f45;
	add.rn.f32 	%f47, %f41, %f46;
	neg.f32 	%f48, %f41;
	add.rn.f32 	%f49, %f47, %f48;
	neg.f32 	%f50, %f49;
	add.rn.f32 	%f51, %f46, %f50;
	add.f32 	%f52, %f4, 0fBF000000;
	mul.rn.f32 	%f53, %f47, %f52;
	neg.f32 	%f54, %f53;
	fma.rn.f32 	%f55, %f47, %f52, %f54;
	fma.rn.f32 	%f56, %f51, %f52, %f55;
	mov.f32 	%f57, 0f3FB8AA3B;
	mul.rn.f32 	%f58, %f57, %f4;
	neg.f32 	%f59, %f58;
	fma.rn.f32 	%f60, %f4, 0f3FB8AA3B, %f59;
	fma.rn.f32 	%f61, %f4, 0f32A57060, %f60;
	add.rn.f32 	%f142, %f53, %f59;
	add.rn.f32 	%f62, %f142, %f58;
	neg.f32 	%f63, %f62;
	add.rn.f32 	%f64, %f142, %f63;
	add.rn.f32 	%f65, %f53, %f63;
	neg.f32 	%f66, %f64;
	add.rn.f32 	%f67, %f59, %f66;
	add.rn.f32 	%f68, %f65, %f67;
	sub.f32 	%f69, %f56, %f61;
	add.f32 	%f143, %f69, %f68;
	@%p3 bra 	$L__BB68_4;
	neg.f32 	%f70, %f142;
	neg.f32 	%f143, %f143;
	setp.gt.f32 	%p6, %f4, 0f42040000;
	mov.f32 	%f71, 0f42400000;
	sub.f32 	%f72, %f71, %f142;
	selp.f32 	%f142, %f72, %f70, %p6;
$L__BB68_4:
	setp.geu.f32 	%p7, %f1, 0f00000000;
	cvt.rni.f32.f32 	%f73, %f142;
	sub.f32 	%f74, %f142, %f73;
	add.f32 	%f75, %f143, %f74;
	fma.rn.f32 	%f76, %f75, 0f391FCB8E, 0f3AAF85ED;
	fma.rn.f32 	%f77, %f76, %f75, 0f3C1D9856;
	fma.rn.f32 	%f78, %f77, %f75, 0f3D6357BB;
	fma.rn.f32 	%f79, %f78, %f75, 0f3E75FDEC;
	fma.rn.f32 	%f80, %f79, %f75, 0f3F317218;
	fma.rn.f32 	%f81, %f80, %f75, 0f3F800000;
	cvt.rzi.s32.f32 	%r9, %f73;
	setp.gt.f32 	%p8, %f73, 0f00000000;
	selp.b32 	%r10, 0, -2097152000, %p8;
	add.s32 	%r11, %r10, 2130706432;
	mov.b32 	%f82, %r11;
	mul.f32 	%f83, %f81, %f82;
	shl.b32 	%r12, %r9, 23;
	sub.s32 	%r13, %r12, %r10;
	mov.b32 	%f84, %r13;
	mul.f32 	%f85, %f83, %f84;
	mul.f32 	%f11, %f85, 0f40206C99;
	rcp.approx.ftz.f32 	%f12, %f4;
	fma.rn.f32 	%f86, %f12, 0f388F7971, 0fB8543ED8;
	fma.rn.f32 	%f87, %f86, %f12, 0fB9DDA6BE;
	fma.rn.f32 	%f88, %f87, %f12, 0f3A820ABE;
	fma.rn.f32 	%f89, %f88, %f12, 0fB9920AFD;
	fma.rn.f32 	%f90, %f89, %f12, 0fBB2F4D64;
	fma.rn.f32 	%f91, %f90, %f12, 0f3B638732;
	fma.rn.f32 	%f13, %f91, %f12, 0f3DAAAAAC;
	@%p7 bra 	$L__BB68_6;
	mul.f32 	%f93, %f12, %f13;
	fma.rn.f32 	%f94, %f93, %f3, %f3;
	add.f32 	%f95, %f4, %f4;
	cvt.rni.f32.f32 	%f96, %f95;
	cvt.rzi.s32.f32 	%r14, %f96;
	fma.rn.f32 	%f97, %f96, 0fBF000000, %f4;
	mul.rn.f32 	%f98, %f97, %f97;
	fma.rn.f32 	%f99, %f98, 0fBF17ACC9, 0f40233590;
	fma.rn.f32 	%f100, %f98, 0f3E684E12, 0fBFAAD2E0;
	fma.rn.f32 	%f101, %f99, %f98, 0fC0A55DF6;
	fma.rn.f32 	%f102, %f100, %f98, 0f4081E0CF;
	fma.rn.f32 	%f103, %f98, %f97, 0f00000000;
	fma.rn.f32 	%f104, %f102, %f98, 0fC09DE9E6;
	fma.rn.f32 	%f105, %f101, %f103, 0f00000000;
	fma.rn.f32 	%f106, %f104, %f98, 0f3F800000;
	fma.rn.f32 	%f107, %f97, 0f40490FDB, %f105;
	and.b32  	%r15, %r14, 1;
	setp.eq.b32 	%p9, %r15, 1;
	selp.f32 	%f108, %f106, %f107, %p9;
	and.b32  	%r16, %r14, 2;
	setp.eq.s32 	%p10, %r16, 0;
	mov.f32 	%f109, 0f00000000;
	sub.f32 	%f110, %f109, %f108;
	selp.f32 	%f111, %f108, %f110, %p10;
	mul.rn.f32 	%f112, %f94, %f111;
	neg.f32 	%f113, %f112;
	fma.rn.f32 	%f114, %f94, %f111, %f113;
	mov.f32 	%f115, 0f3F800000;
	div.approx.f32 	%f116, %f115, %f112;
	neg.f32 	%f117, %f116;
	mul.f32 	%f118, %f116, %f117;
	mul.f32 	%f119, %f114, %f118;
	mul.f32 	%f120, %f11, %f119;
	fma.rn.f32 	%f121, %f11, %f116, %f120;
	mul.f32 	%f122, %f121, 0f3F000000;
	setp.gt.f32 	%p11, %f4, 0f42040000;
	mul.f32 	%f123, %f122, 0f27800000;
	selp.f32 	%f144, %f123, %f122, %p11;
	bra.uni 	$L__BB68_8;
$L__BB68_6:
	mul.f32 	%f92, %f12, %f13;
	fma.rn.f32 	%f145, %f92, %f11, %f11;
	bra.uni 	$L__BB68_11;
$L__BB68_7:
	setp.geu.f32 	%p12, %f1, 0f00000000;
	setp.lt.f32 	%p13, %f1, 0fBF000000;
	selp.f32 	%f124, %f1, 0f3F800000, %p13;
	setp.eq.f32 	%p14, %f1, 0f00000000;
	cvt.rni.f32.f32 	%f125, %f1;
	sub.f32 	%f126, %f1, %f125;
	selp.f32 	%f127, %f1, %f126, %p14;
	setp.le.f32 	%p15, %f1, 0f3F000000;
	selp.f32 	%f128, %f127, 0f3F800000, %p15;
	mul.f32 	%f129, %f124, %f128;
	fma.rn.f32 	%f130, %f127, 0fBA8C9F66, 0f3BE903D7;
	fma.rn.f32 	%f131, %f130, %f127, 0fBC1E00B0;
	fma.rn.f32 	%f132, %f131, %f127, 0fBD2CC522;
	fma.rn.f32 	%f133, %f132, %f127, 0f3E2A89B3;
	fma.rn.f32 	%f134, %f133, %f127, 0fBD2C0C05;
	fma.rn.f32 	%f135, %f134, %f127, 0fBF27E7A2;
	fma.rn.f32 	%f136, %f135, %f127, 0f3F13C468;
	fma.rn.f32 	%f137, %f136, %f129, 0f00000000;
	fma.rn.f32 	%f138, %f137, %f127, %f129;
	mov.f32 	%f139, 0f3F800000;
	div.approx.f32 	%f144, %f139, %f138;
	mov.f32 	%f145, %f144;
	@%p12 bra 	$L__BB68_11;
$L__BB68_8:
	cvt.rzi.f32.f32 	%f141, %f1;
	setp.eq.f32 	%p16, %f141, %f1;
	mov.f32 	%f145, 0f7FFFFFFF;
	@%p16 bra 	$L__BB68_11;
	setp.geu.f32 	%p17, %f1, 0fC2246666;
	mov.f32 	%f145, %f144;
	@%p17 bra 	$L__BB68_11;
	cvt.rzi.s32.f32 	%r17, %f1;
	and.b32  	%r18, %r17, 1;
	setp.eq.b32 	%p18, %r18, 1;
	selp.f32 	%f145, 0f00000000, %f144, %p18;
$L__BB68_11:
	cvt.f64.f32 	%fd2, %f145;
	cvta.to.global.u64 	%rd8, %rd2;
	add.s64 	%rd10, %rd8, %rd6;
	st.global.f64 	[%rd10], %fd2;
$L__BB68_12:
	ret;

}
	// .globl	vec_trunc
.visible .entry vec_trunc(
	.param .u64 vec_trunc_param_0,
	.param .u64 .ptr .align 1 vec_trunc_param_1,
	.param .u64 .ptr .align 1 vec_trunc_param_2
)
{
	.reg .pred 	%p<2>;
	.reg .b32 	%r<5>;
	.reg .b32 	%f<3>;
	.reg .b64 	%rd<10>;
	.reg .b64 	%fd<3>;

	ld.param.u64 	%rd4, [vec_trunc_param_0];
	ld.param.u64 	%rd2, [vec_trunc_param_1];
	ld.param.u64 	%rd3, [vec_trunc_param_2];
	mov.u32 	%r1, %tid.x;
	mov.u32 	%r2, %ctaid.x;
	mov.u32 	%r3, %ntid.x;
	mad.lo.s32 	%r4, %r2, %r3, %r1;
	cvt.s64.s32 	%rd1, %r4;
	setp.le.u64 	%p1, %rd4, %rd1;
	@%p1 bra 	$L__BB69_2;
	cvta.to.global.u64 	%rd5, %rd3;
	cvta.to.global.u64 	%rd6, %rd2;
	shl.b64 	%rd7, %rd1, 3;
	add.s64 	%rd8, %rd5, %rd7;
	ld.global.f64 	%fd1, [%rd8];
	cvt.rn.f32.f64 	%f1, %fd1;
	cvt.rzi.f32.f32 	%f2, %f1;
	cvt.f64.f32 	%fd2, %f2;
	add.s64 	%rd9, %rd6, %rd7;
	st.global.f64 	[%rd9], %fd2;
$L__BB69_2:
	ret;

}
	// .globl	vec_y0
.visible .entry vec_y0(
	.param .u64 vec_y0_param_0,
	.param .u64 .ptr .align 1 vec_y0_param_1,
	.param .u64 .ptr .align 1 vec_y0_param_2
)
{
	.local .align 4 .b8 	__local_depot70[28];
	.reg .b64 	%SP;
	.reg .b64 	%SPL;
	.reg .pred 	%p<29>;
	.reg .b32 	%r<93>;
	.reg .b32 	%f<195>;
	.reg .b64 	%rd<49>;
	.reg .b64 	%fd<7>;

	mov.u64 	%SPL, __local_depot70;
	ld.param.u64 	%rd19, [vec_y0_param_0];
	ld.param.u64 	%rd17, [vec_y0_param_1];
	ld.param.u64 	%rd18, [vec_y0_param_2];
	add.u64 	%rd1, %SPL, 0;
	mov.u32 	%r29, %tid.x;
	mov.u32 	%r30, %ctaid.x;
	mov.u32 	%r31, %ntid.x;
	mad.lo.s32 	%r32, %r30, %r31, %r29;
	cvt.s64.s32 	%rd2, %r32;
	setp.le.u64 	%p1, %rd19, %rd2;
	@%p1 bra 	$L__BB70_32;
	cvta.to.global.u64 	%rd21, %rd18;
	shl.b64 	%rd22, %rd2, 3;
	add.s64 	%rd23, %rd21, %rd22;
	ld.global.f64 	%fd1, [%rd23];
	cvt.rn.f32.f64 	%f1, %fd1;
	abs.f32 	%f2, %f1;
	setp.gtu.f32 	%p2, %f2, 0f3EE4C176;
	@%p2 bra 	$L__BB70_15;
	mul.f32 	%f3, %f2, %f2;
	abs.f32 	%f4, %f2;
	setp.gtu.f32 	%p3, %f4, 0f41000000;
	@%p3 bra 	$L__BB70_4;
	add.f32 	%f28, %f4, 0fC019E8A9;
	add.f32 	%f29, %f28, 0fB3E971B3;
	fma.rn.f32 	%f30, %f29, 0fA6B3B8E7, 0fA9ACA9B3;
	fma.rn.f32 	%f31, %f30, %f29, 0f2C3F0E18;
	fma.rn.f32 	%f32, %f31, %f29, 0fACD41781;
	fma.rn.f32 	%f33, %f32, %f29, 0fAFE90F38;
	fma.rn.f32 	%f34, %f33, %f29, 0f3020305B;
	fma.rn.f32 	%f35, %f34, %f29, 0f33797143;
	fma.rn.f32 	%f36, %f35, %f29, 0f30F76F85;
	fma.rn.f32 	%f37, %f36, %f29, 0fB6B6DFC6;
	fma.rn.f32 	%f38, %f37, %f29, 0fB6F665C9;
	fma.rn.f32 	%f39, %f38, %f29, 0f399E2DEB;
	fma.rn.f32 	%f40, %f39, %f29, 0f3A4AE334;
	fma.rn.f32 	%f41, %f40, %f29, 0fBBEEAA1B;
	fma.rn.f32 	%f42, %f41, %f29, 0fBCDA7747;
	mul.f32 	%f43, %f29, %f42;
	add.f32 	%f44, %f4, 0fC0B0A47B;
	add.f32 	%f45, %f44, 0f339A7A37;
	mul.f32 	%f46, %f45, %f43;
	add.f32 	%f47, %f4, 0fC10A75AB;
	add.f32 	%f48, %f47, 0fB4CCCDED;
	mul.f32 	%f192, %f48, %f46;
	bra.uni 	$L__BB70_14;
$L__BB70_4:
	abs.f32 	%f50, %f4;
	setp.eq.f32 	%p4, %f50, 0f7F800000;
	mov.f32 	%f192, 0f00000000;
	@%p4 bra 	$L__BB70_14;
	rcp.approx.ftz.f32 	%f51, %f4;
	mul.f32 	%f52, %f51, %f51;
	fma.rn.f32 	%f53, %f52, 0f4056FE93, 0fBF03B7C2;
	fma.rn.f32 	%f54, %f53, %f52, 0f3DD3B3F3;
	fma.rn.f32 	%f55, %f54, %f52, 0fBD7FFFB6;
	fma.rn.f32 	%f56, %f55, %f52, 0f3F800000;
	fma.rn.f32 	%f57, %f52, 0f3F91E009, 0fBE52412D;
	fma.rn.f32 	%f58, %f57, %f52, 0f3D854ED1;
	fma.rn.f32 	%f59, %f58, %f52, 0fBDFFFFFF;
	fma.rn.f32 	%f6, %f59, %f51, %f4;
	rsqrt.approx.f32 	%f60, %f4;
	mul.f32 	%f61, %f60, 0f3F4C422A;
	mul.f32 	%f7, %f56, %f61;
	mul.f32 	%f62, %f6, 0f3F22F983;
	cvt.rni.s32.f32 	%r88, %f62;
	cvt.rn.f32.s32 	%f63, %r88;
	fma.rn.f32 	%f64, %f63, 0fBFC90FDA, %f6;
	fma.rn.f32 	%f65, %f63, 0fB3A22168, %f64;
	fma.rn.f32 	%f191, %f63, 0fA7C234C5, %f65;
	abs.f32 	%f9, %f6;
	setp.ltu.f32 	%p5, %f9, 0f47CE4780;
	@%p5 bra 	$L__BB70_13;
	setp.neu.f32 	%p6, %f9, 0f7F800000;
	@%p6 bra 	$L__BB70_8;
	mov.f32 	%f68, 0f00000000;
	mul.rn.f32 	%f191, %f6, %f68;
	mov.b32 	%r88, 0;
	bra.uni 	$L__BB70_13;
$L__BB70_8:
	mov.b32 	%r2, %f6;
	shl.b32 	%r34, %r2, 8;
	or.b32  	%r3, %r34, -2147483648;
	mov.b64 	%rd45, 0;
	mov.b32 	%r85, 0;
	mov.u64 	%rd43, __cudart_i2opi_f;
	mov.u64 	%rd44, %rd1;
$L__BB70_9:
	.pragma "nounroll";
	ld.global.nc.u32 	%r35, [%rd43];
	mad.wide.u32 	%rd26, %r35, %r3, %rd45;
	shr.u64 	%rd45, %rd26, 32;
	st.local.u32 	[%rd44], %rd26;
	add.s32 	%r85, %r85, 1;
	add.s64 	%rd44, %rd44, 4;
	add.s64 	%rd43, %rd43, 4;
	setp.ne.s32 	%p7, %r85, 6;
	@%p7 bra 	$L__BB70_9;
	shr.u32 	%r36, %r2, 23;
	st.local.u32 	[%rd1+24], %rd45;
	and.b32  	%r6, %r36, 31;
	and.b32  	%r37, %r36, 224;
	add.s32 	%r38, %r37, -128;
	shr.u32 	%r39, %r38, 5;
	mul.wide.u32 	%rd27, %r39, 4;
	sub.s64 	%rd9, %rd1, %rd27;
	ld.local.u32 	%r86, [%rd9+24];
	ld.local.u32 	%r87, [%rd9+20];
	setp.eq.s32 	%p8, %r6, 0;
	@%p8 bra 	$L__BB70_12;
	shf.l.wrap.b32 	%r86, %r87, %r86, %r6;
	ld.local.u32 	%r40, [%rd9+16];
	shf.l.wrap.b32 	%r87, %r40, %r87, %r6;
$L__BB70_12:
	shr.u32 	%r41, %r86, 30;
	shf.l.wrap.b32 	%r42, %r87, %r86, 2;
	shl.b32 	%r43, %r87, 2;
	shr.u32 	%r44, %r42, 31;
	add.s32 	%r45, %r44, %r41;
	neg.s32 	%r46, %r45;
	setp.lt.s32 	%p9, %r2, 0;
	selp.b32 	%r88, %r46, %r45, %p9;
	xor.b32  	%r47, %r42, %r2;
	shr.s32 	%r48, %r42, 31;
	xor.b32  	%r49, %r48, %r42;
	xor.b32  	%r50, %r48, %r43;
	cvt.u64.u32 	%rd28, %r49;
	shl.b64 	%rd29, %rd28, 32;
	cvt.u64.u32 	%rd30, %r50;
	or.b64  	%rd31, %rd29, %rd30;
	cvt.rn.f64.s64 	%fd2, %rd31;
	mul.f64 	%fd3, %fd2, 0d3BF921FB54442D19;
	cvt.rn.f32.f64 	%f66, %fd3;
	neg.f32 	%f67, %f66;
	setp.lt.s32 	%p10, %r47, 0;
	selp.f32 	%f191, %f67, %f66, %p10;
$L__BB70_13:
	and.b32  	%r52, %r88, 3;
	cvt.rn.f32.u32 	%f69, %r52;
	fma.rn.f32 	%f70, %f69, 0f3FC90FDB, 0fBF490FDB;
	add.f32 	%f71, %f191, %f70;
	mul.f32 	%f72, %f71, 0f3F22F983;
	cvt.rni.s32.f32 	%r53, %f72;
	cvt.rn.f32.s32 	%f73, %r53;
	fma.rn.f32 	%f74, %f73, 0fBFC90FDA, %f71;
	fma.rn.f32 	%f75, %f73, 0fB3A22168, %f74;
	add.s32 	%r54, %r53, 1;
	mul.rn.f32 	%f76, %f75, %f75;
	and.b32  	%r55, %r53, 1;
	setp.eq.b32 	%p11, %r55, 1;
	selp.f32 	%f77, %f75, 0f3F800000, %p11;
	fma.rn.f32 	%f78, %f76, %f77, 0f00000000;
	fma.rn.f32 	%f79, %f76, 0f37CBAC00, 0fBAB607ED;
	selp.f32 	%f80, 0fB94D4153, %f79, %p11;
	selp.f32 	%f81, 0f3C0885E4, 0f3D2AAABB, %p11;
	fma.rn.f32 	%f82, %f80, %f76, %f81;
	selp.f32 	%f83, 0fBE2AAAA8, 0fBEFFFFFF, %p11;
	fma.rn.f32 	%f84, %f82, %f76, %f83;
	fma.rn.f32 	%f85, %f84, %f78, %f77;
	and.b32  	%r56, %r54, 2;
	setp.eq.s32 	%p12, %r56, 0;
	mov.f32 	%f86, 0f00000000;
	sub.f32 	%f87, %f86, %f85;
	selp.f32 	%f88, %f85, %f87, %p12;
	mul.f32 	%f192, %f7, %f88;
$L__BB70_14:
	setp.lt.f32 	%p13, %f2, 0f00800000;
	mul.f32 	%f89, %f2, 0f4B000000;
	selp.f32 	%f90, %f89, %f2, %p13;
	mov.b32 	%r57, %f90;
	add.s32 	%r58, %r57, -1059760811;
	and.b32  	%r59, %r58, -8388608;
	sub.s32 	%r60, %r57, %r59;
	mov.b32 	%f91, %r60;
	add.f32 	%f92, %f91, 0fBF800000;
	fma.rn.f32 	%f93, %f90, 0f7F800000, 0f7F800000;
	setp.gt.u32 	%p14, %r57, 2139095039;
	fma.rn.f32 	%f94, %f92, 0fBE055027, 0f3E1039F6;
	fma.rn.f32 	%f95, %f94, %f92, 0fBDF8CDCC;
	fma.rn.f32 	%f96, %f95, %f92, 0f3E0F2955;
	fma.rn.f32 	%f97, %f96, %f92, 0fBE2AD8B9;
	fma.rn.f32 	%f98, %f97, %f92, 0f3E4CED0B;
	fma.rn.f32 	%f99, %f98, %f92, 0fBE7FFF22;
	fma.rn.f32 	%f100, %f99, %f92, 0f3EAAAA78;
	fma.rn.f32 	%f101, %f100, %f92, 0fBF000000;
	mul.f32 	%f102, %f92, %f101;
	fma.rn.f32 	%f103, %f102, %f92, %f92;
	cvt.rn.f32.s32 	%f104, %r59;
	selp.f32 	%f105, 0fC1B80000, 0f00000000, %p13;
	fma.rn.f32 	%f106, %f104, 0f34000000, %f105;
	fma.rn.f32 	%f107, %f106, 0f3F317218, %f103;
	selp.f32 	%f108, %f93, %f107, %p14;
	mul.f32 	%f109, %f108, 0f3F22F983;
	setp.eq.f32 	%p15, %f90, 0f00000000;
	selp.f32 	%f110, 0fFF800000, %f109, %p15;
	fma.rn.f32 	%f111, %f3, 0f33DBE5AC, 0fB71F49B6;
	fma.rn.f32 	%f112, %f111, %f3, 0f3A0D3100;
	fma.rn.f32 	%f113, %f112, %f3, 0fBC83AD8E;
	fma.rn.f32 	%f114, %f113, %f3, 0f3E35DE5A;
	fma.rn.f32 	%f115, %f114, %f3, 0fBD9726B5;
	fma.rn.f32 	%f194, %f110, %f192, %f115;
	bra.uni 	$L__BB70_31;
$L__BB70_15:
	setp.gtu.f32 	%p16, %f2, 0f3FF67AF8;
	@%p16 bra 	$L__BB70_17;
	add.f32 	%f116, %f2, 0fBF64C176;
	add.f32 	%f117, %f116, 0f32657D03;
	fma.rn.f32 	%f118, %f117, 0f3CDDC8B3, 0fBE02574C;
	fma.rn.f32 	%f119, %f118, %f117, 0f3E7F2CC9;
	fma.rn.f32 	%f120, %f119, %f117, 0fBE8BF29B;
	fma.rn.f32 	%f121, %f120, %f117, 0f3E5BCE93;
	fma.rn.f32 	%f122, %f121, %f117, 0fBE38C4FF;
	fma.rn.f32 	%f123, %f122, %f117, 0f3E42774D;
	fma.rn.f32 	%f124, %f123, %f117, 0fBE525CB2;
	fma.rn.f32 	%f125, %f124, %f117, 0f3E60F43D;
	fma.rn.f32 	%f126, %f125, %f117, 0fBE679145;
	fma.rn.f32 	%f127, %f126, %f117, 0f3E61D24A;
	fma.rn.f32 	%f128, %f127, %f117, 0fBEFBF1AD;
	fma.rn.f32 	%f129, %f128, %f117, 0f3F6121BB;
	mul.f32 	%f194, %f117, %f129;
	bra.uni 	$L__BB70_31;
$L__BB70_17:
	setp.gtu.f32 	%p17, %f2, 0f40B0B31E;
	@%p17 bra 	$L__BB70_19;
	add.f32 	%f130, %f2, 0fC07D4A9A;
	add.f32 	%f131, %f130, 0fB3D9856A;
	fma.rn.f32 	%f132, %f131, 0fB449DD3F, 0fB45E2607;
	fma.rn.f32 	%f133, %f132, %f131, 0fB6857064;
	fma.rn.f32 	%f134, %f133, %f131, 0f38554610;
	fma.rn.f32 	%f135, %f134, %f131, 0f394ACED7;
	fma.rn.f32 	%f136, %f135, %f131, 0fBB0F1A0C;
	fma.rn.f32 	%f137, %f136, %f131, 0fBBE07F2E;
	fma.rn.f32 	%f138, %f137, %f131, 0f3D6FB6B5;
	fma.rn.f32 	%f139, %f138, %f131, 0f3D504DF1;
	fma.rn.f32 	%f140, %f139, %f131, 0fBECE1A13;
	mul.f32 	%f194, %f131, %f140;
	bra.uni 	$L__BB70_31;
$L__BB70_19:
	setp.gtu.f32 	%p18, %f2, 0f410A7798;
	@%p18 bra 	$L__BB70_21;
	add.f32 	%f141, %f2, 0fC0E2C0EE;
	add.f32 	%f142, %f141, 0fB39CE420;
	fma.rn.f32 	%f143, %f142, 0f3510CEBE, 0f3629DA6C;
	fma.rn.f32 	%f144, %f143, %f142, 0fB84054C0;
	fma.rn.f32 	%f145, %f144, %f142, 0fB91318AB;
	fma.rn.f32 	%f146, %f145, %f142, 0f3B0E9921;
	fma.rn.f32 	%f147, %f146, %f142, 0f3B5974D5;
	fma.rn.f32 	%f148, %f147, %f142, 0fBD44B4D7;
	fma.rn.f32 	%f149, %f148, %f142, 0fBCAD7799;
	fma.rn.f32 	%f150, %f149, %f142, 0f3E99A665;
	mul.f32 	%f194, %f142, %f150;
	bra.uni 	$L__BB70_31;
$L__BB70_21:
	abs.f32 	%f152, %f2;
	setp.eq.f32 	%p19, %f152, 0f7F800000;
	mov.f32 	%f194, 0f00000000;
	@%p19 bra 	$L__BB70_31;
	rcp.approx.ftz.f32 	%f153, %f2;
	mul.f32 	%f154, %f153, %f153;
	fma.rn.f32 	%f155, %f154, 0fBECC69F3, 0f3DD0D5F0;
	fma.rn.f32 	%f156, %f155, %f154, 0fBD7FF855;
	fma.rn.f32 	%f157, %f156, %f154, 0f3F800000;
	fma.rn.f32 	%f158, %f154, 0f3F8CCD61, 0fBE50D31C;
	fma.rn.f32 	%f159, %f158, %f154, 0f3D854783;
	fma.rn.f32 	%f160, %f159, %f154, 0fBDFFFFFB;
	fma.rn.f32 	%f19, %f160, %f153, %f2;
	rsqrt.approx.f32 	%f161, %f2;
	mul.f32 	%f162, %f161, 0f3F4C422A;
	mul.f32 	%f20, %f157, %f162;
	mul.f32 	%f163, %f19, 0f3F22F983;
	cvt.rni.s32.f32 	%r92, %f163;
	cvt.rn.f32.s32 	%f164, %r92;
	fma.rn.f32 	%f165, %f164, 0fBFC90FDA, %f19;
	fma.rn.f32 	%f166, %f164, 0fB3A22168, %f165;
	fma.rn.f32 	%f193, %f164, 0fA7C234C5, %f166;
	abs.f32 	%f22, %f19;
	setp.ltu.f32 	%p20, %f22, 0f47CE4780;
	@%p20 bra 	$L__BB70_30;
	setp.neu.f32 	%p21, %f22, 0f7F800000;
	@%p21 bra 	$L__BB70_25;
	mov.f32 	%f169, 0f00000000;
	mul.rn.f32 	%f193, %f19, %f169;
	mov.b32 	%r92, 0;
	bra.uni 	$L__BB70_30;
$L__BB70_25:
	mov.b32 	%r16, %f19;
	shl.b32 	%r62, %r16, 8;
	or.b32  	%r17, %r62, -2147483648;
	mov.b32 	%r89, 0;
	mov.b64 	%rd48, 0;
	mov.u64 	%rd46, __cudart_i2opi_f;
	mov.u64 	%rd47, %rd1;
$L__BB70_26:
	.pragma "nounroll";
	ld.global.nc.u32 	%r63, [%rd46];
	mad.wide.u32 	%rd34, %r63, %r17, %rd48;
	shr.u64 	%rd48, %rd34, 32;
	st.local.u32 	[%rd47], %rd34;
	add.s32 	%r89, %r89, 1;
	add.s64 	%rd47, %rd47, 4;
	add.s64 	%rd46, %rd46, 4;
	setp.ne.s32 	%p22, %r89, 6;
	@%p22 bra 	$L__BB70_26;
	shr.u32 	%r64, %r16, 23;
	st.local.u32 	[%rd1+24], %rd48;
	and.b32  	%r20, %r64, 31;
	and.b32  	%r65, %r64, 224;
	add.s32 	%r66, %r65, -128;
	shr.u32 	%r67, %r66, 5;
	mul.wide.u32 	%rd35, %r67, 4;
	sub.s64 	%rd16, %rd1, %rd35;
	ld.local.u32 	%r91, [%rd16+24];
	ld.local.u32 	%r90, [%rd16+20];
	setp.eq.s32 	%p23, %r20, 0;
	@%p23 bra 	$L__BB70_29;
	shf.l.wrap.b32 	%r91, %r90, %r91, %r20;
	ld.local.u32 	%r68, [%rd16+16];
	shf.l.wrap.b32 	%r90, %r68, %r90, %r20;
$L__BB70_29:
	shr.u32 	%r69, %r91, 30;
	shf.l.wrap.b32 	%r70, %r90, %r91, 2;
	shl.b32 	%r71, %r90, 2;
	shr.u32 	%r72, %r70, 31;
	add.s32 	%r73, %r72, %r69;
	neg.s32 	%r74, %r73;
	setp.lt.s32 	%p24, %r16, 0;
	selp.b32 	%r92, %r74, %r73, %p24;
	shr.s32 	%r75, %r70, 31;
	xor.b32  	%r76, %r75, %r71;
	xor.b32  	%r77, %r75, %r70;
	xor.b32  	%r78, %r70, %r16;
	cvt.u64.u32 	%rd36, %r77;
	shl.b64 	%rd37, %rd36, 32;
	cvt.u64.u32 	%rd38, %r76;
	or.b64  	%rd39, %rd37, %rd38;
	cvt.rn.f64.s64 	%fd4, %rd39;
	mul.f64 	%fd5, %fd4, 0d3BF921FB54442D19;
	cvt.rn.f32.f64 	%f167, %fd5;
	neg.f32 	%f168, %f167;
	setp.lt.s32 	%p25, %r78, 0;
	selp.f32 	%f193, %f168, %f167, %p25;
$L__BB70_30:
	and.b32  	%r80, %r92, 3;
	cvt.rn.f32.u32 	%f170, %r80;
	fma.rn.f32 	%f171, %f170, 0f3FC90FDB, 0fC016CBE4;
	add.f32 	%f172, %f193, %f171;
	mul.f32 	%f173, %f172, 0f3F22F983;
	cvt.rni.s32.f32 	%r81, %f173;
	cvt.rn.f32.s32 	%f174, %r81;
	fma.rn.f32 	%f175, %f174, 0fBFC90FDA, %f172;
	fma.rn.f32 	%f176, %f174, 0fB3A22168, %f175;
	add.s32 	%r82, %r81, 1;
	mul.rn.f32 	%f177, %f176, %f176;
	and.b32  	%r83, %r81, 1;
	setp.eq.b32 	%p26, %r83, 1;
	selp.f32 	%f178, %f176, 0f3F800000, %p26;
	fma.rn.f32 	%f179, %f177, %f178, 0f00000000;
	fma.rn.f32 	%f180, %f177, 0f37CBAC00, 0fBAB607ED;
	selp.f32 	%f181, 0fB94D4153, %f180, %p26;
	selp.f32 	%f182, 0f3C0885E4, 0f3D2AAABB, %p26;
	fma.rn.f32 	%f183, %f181, %f177, %f182;
	selp.f32 	%f184, 0fBE2AAAA8, 0fBEFFFFFF, %p26;
	fma.rn.f32 	%f185, %f183, %f177, %f184;
	fma.rn.f32 	%f186, %f185, %f179, %f178;
	and.b32  	%r84, %r82, 2;
	setp.eq.s32 	%p27, %r84, 0;
	mov.f32 	%f187, 0f00000000;
	sub.f32 	%f188, %f187, %f186;
	selp.f32 	%f189, %f186, %f188, %p27;
	mul.f32 	%f194, %f20, %f189;
$L__BB70_31:
	setp.lt.f32 	%p28, %f1, 0f00000000;
	selp.f32 	%f190, 0f7FFFFFFF, %f194, %p28;
	cvt.f64.f32 	%fd6, %f190;
	cvta.to.global.u64 	%rd40, %rd17;
	add.s64 	%rd42, %rd40, %rd22;
	st.global.f64 	[%rd42], %fd6;
$L__BB70_32:
	ret;

}
	// .globl	vec_y1
.visible .entry vec_y1(
	.param .u64 vec_y1_param_0,
	.param .u64 .ptr .align 1 vec_y1_param_1,
	.param .u64 .ptr .align 1 vec_y1_param_2
)
{
	.local .align 4 .b8 	__local_depot71[28];
	.reg .b64 	%SP;
	.reg .b64 	%SPL;
	.reg .pred 	%p<29>;
	.reg .b32 	%r<93>;
	.reg .b32 	%f<192>;
	.reg .b64 	%rd<49>;
	.reg .b64 	%fd<7>;

	mov.u64 	%SPL, __local_depot71;
	ld.param.u64 	%rd19, [vec_y1_param_0];
	ld.param.u64 	%rd17, [vec_y1_param_1];
	ld.param.u64 	%rd18, [vec_y1_param_2];
	add.u64 	%rd1, %SPL, 0;
	mov.u32 	%r29, %tid.x;
	mov.u32 	%r30, %ctaid.x;
	mov.u32 	%r31, %ntid.x;
	mad.lo.s32 	%r32, %r30, %r31, %r29;
	cvt.s64.s32 	%rd2, %r32;
	setp.le.u64 	%p1, %rd19, %rd2;
	@%p1 bra 	$L__BB71_34;
	cvta.to.global.u64 	%rd21, %rd18;
	shl.b64 	%rd22, %rd2, 3;
	add.s64 	%rd23, %rd21, %rd22;
	ld.global.f64 	%fd1, [%rd23];
	cvt.rn.f32.f64 	%f1, %fd1;
	abs.f32 	%f2, %f1;
	setp.geu.f32 	%p2, %f2, 0f00800000;
	@%p2 bra 	$L__BB71_3;
	mov.f32 	%f186, 0fBF22F983;
	div.rn.f32 	%f191, %f186, %f2;
	bra.uni 	$L__BB71_33;
$L__BB71_3:
	setp.gtu.f32 	%p3, %f2, 0f3FD96AC4;
	@%p3 bra 	$L__BB71_17;
	abs.f32 	%f4, %f2;
	setp.gtu.f32 	%p4, %f4, 0f41000000;
	@%p4 bra 	$L__BB71_6;
	add.f32 	%f28, %f4, 0fC0753AAC;
	add.f32 	%f29, %f28, 0f33A5090F;
	fma.rn.f32 	%f30, %f29, 0f29AF3463, 0f2B81BF42;
	fma.rn.f32 	%f31, %f30, %f29, 0fADE21EC1;
	fma.rn.f32 	%f32, %f31, %f29, 0fAF5DDEFF;
	fma.rn.f32 	%f33, %f32, %f29, 0f319B0C9D;
	fma.rn.f32 	%f34, %f33, %f29, 0f32E81173;
	fma.rn.f32 	%f35, %f34, %f29, 0fB50F8DC8;
	fma.rn.f32 	%f36, %f35, %f29, 0fB61E653D;
	fma.rn.f32 	%f37, %f36, %f29, 0f382CD9C5;
	fma.rn.f32 	%f38, %f37, %f29, 0f38F9EB10;
	fma.rn.f32 	%f39, %f38, %f29, 0fBAECEB9C;
	fma.rn.f32 	%f40, %f39, %f29, 0fBB276FFD;
	fma.rn.f32 	%f41, %f40, %f29, 0f3D073993;
	add.f32 	%f42, %f4, 0fC0E07FB0;
	add.f32 	%f43, %f42, 0f3444B8DB;
	mul.f32 	%f44, %f43, %f41;
	mul.f32 	%f45, %f29, %f44;
	mul.f32 	%f189, %f4, %f45;
	bra.uni 	$L__BB71_16;
$L__BB71_6:
	abs.f32 	%f47, %f4;
	setp.eq.f32 	%p5, %f47, 0f7F800000;
	mov.f32 	%f189, 0f00000000;
	@%p5 bra 	$L__BB71_16;
	rcp.approx.ftz.f32 	%f48, %f4;
	mul.f32 	%f49, %f48, %f48;
	fma.rn.f32 	%f50, %f49, 0fC082CB37, 0f3F3FF7E9;
	fma.rn.f32 	%f51, %f50, %f49, 0fBE458BAE;
	fma.rn.f32 	%f52, %f51, %f49, 0f3E3FFF8B;
	fma.rn.f32 	%f6, %f52, %f49, 0f3F800000;
	fma.rn.f32 	%f53, %f49, 0fBFCA3BA2, 0f3EB914AD;
	fma.rn.f32 	%f54, %f53, %f49, 0fBE27F2EC;
	fma.rn.f32 	%f55, %f54, %f49, 0f3EBFFFFD;
	fma.rn.f32 	%f7, %f55, %f48, %f4;
	mul.f32 	%f56, %f7, 0f3F22F983;
	cvt.rni.s32.f32 	%r88, %f56;
	cvt.rn.f32.s32 	%f57, %r88;
	fma.rn.f32 	%f58, %f57, 0fBFC90FDA, %f7;
	fma.rn.f32 	%f59, %f57, 0fB3A22168, %f58;
	fma.rn.f32 	%f188, %f57, 0fA7C234C5, %f59;
	abs.f32 	%f9, %f7;
	setp.ltu.f32 	%p6, %f9, 0f47CE4780;
	@%p6 bra 	$L__BB71_15;
	setp.neu.f32 	%p7, %f9, 0f7F800000;
	@%p7 bra 	$L__BB71_10;
	mov.f32 	%f62, 0f00000000;
	mul.rn.f32 	%f188, %f7, %f62;
	mov.b32 	%r88, 0;
	bra.uni 	$L__BB71_15;
$L__BB71_10:
	mov.b32 	%r2, %f7;
	shl.b32 	%r34, %r2, 8;
	or.b32  	%r3, %r34, -2147483648;
	mov.b64 	%rd45, 0;
	mov.b32 	%r85, 0;
	mov.u64 	%rd43, __cudart_i2opi_f;
	mov.u64 	%rd44, %rd1;
$L__BB71_11:
	.pragma "nounroll";
	ld.global.nc.u32 	%r35, [%rd43];
	mad.wide.u32 	%rd26, %r35, %r3, %rd45;
	shr.u64 	%rd45, %rd26, 32;
	st.local.u32 	[%rd44], %rd26;
	add.s32 	%r85, %r85, 1;
	add.s64 	%rd44, %rd44, 4;
	add.s64 	%rd43, %rd43, 4;
	setp.ne.s32 	%p8, %r85, 6;
	@%p8 bra 	$L__BB71_11;
	shr.u32 	%r36, %r2, 23;
	st.local.u32 	[%rd1+24], %rd45;
	and.b32  	%r6, %r36, 31;
	and.b32  	%r37, %r36, 224;
	add.s32 	%r38, %r37, -128;
	shr.u32 	%r39, %r38, 5;
	mul.wide.u32 	%rd27, %r39, 4;
	sub.s64 	%rd9, %rd1, %rd27;
	ld.local.u32 	%r86, [%rd9+24];
	ld.local.u32 	%r87, [%rd9+20];
	setp.eq.s32 	%p9, %r6, 0;
	@%p9 bra 	$L__BB71_14;
	shf.l.wrap.b32 	%r86, %r87, %r86, %r6;
	ld.local.u32 	%r40, [%rd9+16];
	shf.l.wrap.b32 	%r87, %r40, %r87, %r6;
$L__BB71_14:
	shr.u32 	%r41, %r86, 30;
	shf.l.wrap.b32 	%r42, %r87, %r86, 2;
	shl.b32 	%r43, %r87, 2;
	shr.u32 	%r44, %r42, 31;
	add.s32 	%r45, %r44, %r41;
	neg.s32 	%r46, %r45;
	setp.lt.s32 	%p10, %r2, 0;
	selp.b32 	%r88, %r46, %r45, %p10;
	xor.b32  	%r47, %r42, %r2;
	shr.s32 	%r48, %r42, 31;
	xor.b32  	%r49, %r48, %r42;
	xor.b32  	%r50, %r48, %r43;
	cvt.u64.u32 	%rd28, %r49;
	shl.b64 	%rd29, %rd28, 32;
	cvt.u64.u32 	%rd30, %r50;
	or.b64  	%rd31, %rd29, %rd30;
	cvt.rn.f64.s64 	%fd2, %rd31;
	mul.f64 	%fd3, %fd2, 0d3BF921FB54442D19;
	cvt.rn.f32.f64 	%f60, %fd3;
	neg.f32 	%f61, %f60;
	setp.lt.s32 	%p11, %r47, 0;
	selp.f32 	%f188, %f61, %f60, %p11;
$L__BB71_15:
	and.b32  	%r52, %r88, 3;
	cvt.rn.f32.u32 	%f63, %r52;
	fma.rn.f32 	%f64, %f63, 0f3FC90FDB, 0fC016CBE4;
	add.f32 	%f65, %f188, %f64;
	mul.f32 	%f66, %f65, 0f3F22F983;
	cvt.rni.s32.f32 	%r53, %f66;
	cvt.rn.f32.s32 	%f67, %r53;
	fma.rn.f32 	%f68, %f67, 0fBFC90FDA, %f65;
	fma.rn.f32 	%f69, %f67, 0fB3A22168, %f68;
	add.s32 	%r54, %r53, 1;
	mul.rn.f32 	%f70, %f69, %f69;
	and.b32  	%r55, %r53, 1;
	setp.eq.b32 	%p12, %r55, 1;
	selp.f32 	%f71, %f69, 0f3F800000, %p12;
	fma.rn.f32 	%f72, %f70, %f71, 0f00000000;
	fma.rn.f32 	%f73, %f70, 0f37CBAC00, 0fBAB607ED;
	selp.f32 	%f74, 0fB94D4153, %f73, %p12;
	selp.f32 	%f75, 0f3C0885E4, 0f3D2AAABB, %p12;
	fma.rn.f32 	%f76, %f74, %f70, %f75;
	selp.f32 	%f77, 0fBE2AAAA8, 0fBEFFFFFF, %p12;
	fma.rn.f32 	%f78, %f76, %f70, %f77;
	fma.rn.f32 	%f79, %f78, %f72, %f71;
	and.b32  	%r56, %r54, 2;
	setp.eq.s32 	%p13, %r56, 0;
	mov.f32 	%f80, 0f00000000;
	sub.f32 	%f81, %f80, %f79;
	selp.f32 	%f82, %f79, %f81, %p13;
	rsqrt.approx.f32 	%f83, %f4;
	mul.f32 	%f84, %f83, 0f3F4C422A;
	mul.f32 	%f85, %f6, %f84;
	mul.f32 	%f189, %f85, %f82;
$L__BB71_16:
	mul.f32 	%f86, %f2, %f2;
	setp.lt.f32 	%p14, %f4, 0f0DA24260;
	abs.f32 	%f87, %f189;
	selp.f32 	%f88, %f87, %f189, %p14;
	mov.b32 	%r57, %f2;
	add.s32 	%r58, %r57, -1059760811;
	and.b32  	%r59, %r58, -8388608;
	sub.s32 	%r60, %r57, %r59;
	mov.b32 	%f89, %r60;
	cvt.rn.f32.s32 	%f90, %r59;
	fma.rn.f32 	%f91, %f90, 0f34000000, 0f00000000;
	add.f32 	%f92, %f89, 0fBF800000;
	fma.rn.f32 	%f93, %f92, 0fBE055027, 0f3E1039F6;
	fma.rn.f32 	%f94, %f93, %f92, 0fBDF8CDCC;
	fma.rn.f32 	%f95, %f94, %f92, 0f3E0F2955;
	fma.rn.f32 	%f96, %f95, %f92, 0fBE2AD8B9;
	fma.rn.f32 	%f97, %f96, %f92, 0f3E4CED0B;
	fma.rn.f32 	%f98, %f97, %f92, 0fBE7FFF22;
	fma.rn.f32 	%f99, %f98, %f92, 0f3EAAAA78;
	fma.rn.f32 	%f100, %f99, %f92, 0fBF000000;
	mul.f32 	%f101, %f92, %f100;
	fma.rn.f32 	%f102, %f101, %f92, %f92;
	fma.rn.f32 	%f103, %f91, 0f3F317218, %f102;
	setp.gt.u32 	%p15, %r57, 2139095039;
	fma.rn.f32 	%f104, %f2, 0f7F800000, 0f7F800000;
	selp.f32 	%f105, %f104, %f103, %p15;
	mov.f32 	%f106, 0fBF800000;
	div.rn.f32 	%f107, %f106, %f2;
	fma.rn.f32 	%f108, %f88, %f105, %f107;
	mul.f32 	%f109, %f108, 0f3F22F983;
	fma.rn.f32 	%f110, %f86, 0f321462CC, 0fB58527DA;
	fma.rn.f32 	%f111, %f110, %f86, 0f38963E95;
	fma.rn.f32 	%f112, %f111, %f86, 0fBB41ADCB;
	fma.rn.f32 	%f113, %f112, %f86, 0f3D5E9CBB;
	fma.rn.f32 	%f114, %f113, %f86, 0fBE48C331;
	fma.rn.f32 	%f191, %f114, %f2, %f109;
	bra.uni 	$L__BB71_33;
$L__BB71_17:
	setp.gtu.f32 	%p16, %f2, 0f40740EEE;
	@%p16 bra 	$L__BB71_19;
	add.f32 	%f115, %f2, 0fC00C9DF7;
	add.f32 	%f116, %f115, 0f33B200DC;
	fma.rn.f32 	%f117, %f116, 0fB789E29D, 0f39064A88;
	fma.rn.f32 	%f118, %f117, %f116, 0fB9F0AB0D;
	fma.rn.f32 	%f119, %f118, %f116, 0f3A8F6102;
	fma.rn.f32 	%f120, %f119, %f116, 0fBB2C7045;
	fma.rn.f32 	%f121, %f120, %f116, 0f3BF35DF7;
	fma.rn.f32 	%f122, %f121, %f116, 0fBB9D097C;
	fma.rn.f32 	%f123, %f122, %f116, 0fBD06968A;
	fma.rn.f32 	%f124, %f123, %f116, 0fBDF2B7DF;
	fma.rn.f32 	%f125, %f124, %f116, 0f3F055242;
	mul.f32 	%f191, %f116, %f125;
	bra.uni 	$L__BB71_33;
$L__BB71_19:
	setp.gtu.f32 	%p17, %f2, 0f40E06937;
	@%p17 bra 	$L__BB71_21;
	add.f32 	%f126, %f2, 0fC0ADBFF2;
	add.f32 	%f127, %f126, 0fB4687B03;
	fma.rn.f32 	%f128, %f127, 0f32BE57D0, 0fB508A416;
	fma.rn.f32 	%f129, %f128, %f127, 0fB63F8A14;
	fma.rn.f32 	%f130, %f129, %f127, 0f38427E02;
	fma.rn.f32 	%f131, %f130, %f127, 0f3919BB1C;
	fma.rn.f32 	%f132, %f131, %f127, 0fBB0DF1FD;
	fma.rn.f32 	%f133, %f132, %f127, 0fBB885189;
	fma.rn.f32 	%f134, %f133, %f127, 0f3D50AEC1;
	fma.rn.f32 	%f135, %f134, %f127, 0f3D005CFC;
	fma.rn.f32 	%f136, %f135, %f127, 0fBEAE3E2B;
	mul.f32 	%f191, %f127, %f136;
	bra.uni 	$L__BB71_33;
$L__BB71_21:
	setp.gtu.f32 	%p18, %f2, 0f4122C2E3;
	@%p18 bra 	$L__BB71_23;
	add.f32 	%f137, %f2, 0fC109893D;
	add.f32 	%f138, %f137, 0fB4E6169B;
	fma.rn.f32 	%f139, %f138, 0f350CF383, 0f3602902E;
	fma.rn.f32 	%f140, %f139, %f138, 0fB8375F71;
	fma.rn.f32 	%f141, %f140, %f138, 0fB8D9FAA8;
	fma.rn.f32 	%f142, %f141, %f138, 0f3B03D19A;
	fma.rn.f32 	%f143, %f142, %f138, 0f3B1E736D;
	fma.rn.f32 	%f144, %f143, %f138, 0fBD31CAE5;
	fma.rn.f32 	%f145, %f144, %f138, 0fBC8159B6;
	fma.rn.f32 	%f146, %f145, %f138, 0f3E8AFCCA;
	mul.f32 	%f191, %f138, %f146;
	bra.uni 	$L__BB71_33;
$L__BB71_23:
	abs.f32 	%f148, %f2;
	setp.eq.f32 	%p19, %f148, 0f7F800000;
	mov.f32 	%f191, 0f00000000;
	@%p19 bra 	$L__BB71_33;
	rcp.approx.ftz.f32 	%f149, %f2;
	mul.f32 	%f150, %f149, %f149;
	fma.rn.f32 	%f151, %f150, 0f3F267F60, 0fBE44AB90;
	fma.rn.f32 	%f152, %f151, %f150, 0f3E3FFEBF;
	fma.rn.f32 	%f153, %f152, %f150, 0f3F800000;
	fma.rn.f32 	%f154, %f150, 0fBFE4E1AB, 0f3EBB73AB;
	fma.rn.f32 	%f155, %f154, %f150, 0fBE27FB6E;
	fma.rn.f32 	%f156, %f155, %f150, 0f3EBFFFFF;
	fma.rn.f32 	%f19, %f156, %f149, %f2;
	rsqrt.approx.f32 	%f157, %f2;
	mul.f32 	%f158, %f157, 0f3F4C422A;
	mul.f32 	%f20, %f153, %f158;
	mul.f32 	%f159, %f19, 0f3F22F983;
	cvt.rni.s32.f32 	%r92, %f159;
	cvt.rn.f32.s32 	%f160, %r92;
	fma.rn.f32 	%f161, %f160, 0fBFC90FDA, %f19;
	fma.rn.f32 	%f162, %f160, 0fB3A22168, %f161;
	fma.rn.f32 	%f190, %f160, 0fA7C234C5, %f162;
	abs.f32 	%f22, %f19;
	setp.ltu.f32 	%p20, %f22, 0f47CE4780;
	@%p20 bra 	$L__BB71_32;
	setp.neu.f32 	%p21, %f22, 0f7F800000;
	@%p21 bra 	$L__BB71_27;
	mov.f32 	%f165, 0f00000000;
	mul.rn.f32 	%f190, %f19, %f165;
	mov.b32 	%r92, 0;
	bra.uni 	$L__BB71_32;
$L__BB71_27:
	mov.b32 	%r16, %f19;
	shl.b32 	%r62, %r16, 8;
	or.b32  	%r17, %r62, -2147483648;
	mov.b32 	%r89, 0;
	mov.b64 	%rd48, 0;
	mov.u64 	%rd46, __cudart_i2opi_f;
	mov.u64 	%rd47, %rd1;
$L__BB71_28:
	.pragma "nounroll";
	ld.global.nc.u32 	%r63, [%rd46];
	mad.wide.u32 	%rd34, %r63, %r17, %rd48;
	shr.u64 	%rd48, %rd34, 32;
	st.local.u32 	[%rd47], %rd34;
	add.s32 	%r89, %r89, 1;
	add.s64 	%rd47, %rd47, 4;
	add.s64 	%rd46, %rd46, 4;
	setp.ne.s32 	%p22, %r89, 6;
	@%p22 bra 	$L__BB71_28;
	shr.u32 	%r64, %r16, 23;
	st.local.u32 	[%rd1+24], %rd48;
	and.b32  	%r20, %r64, 31;
	and.b32  	%r65, %r64, 224;
	add.s32 	%r66, %r65, -128;
	shr.u32 	%r67, %r66, 5;
	mul.wide.u32 	%rd35, %r67, 4;
	sub.s64 	%rd16, %rd1, %rd35;
	ld.local.u32 	%r91, [%rd16+24];
	ld.local.u32 	%r90, [%rd16+20];
	setp.eq.s32 	%p23, %r20, 0;
	@%p23 bra 	$L__BB71_31;
	shf.l.wrap.b32 	%r91, %r90, %r91, %r20;
	ld.local.u32 	%r68, [%rd16+16];
	shf.l.wrap.b32 	%r90, %r68, %r90, %r20;
$L__BB71_31:
	shr.u32 	%r69, %r91, 30;
	shf.l.wrap.b32 	%r70, %r90, %r91, 2;
	shl.b32 	%r71, %r90, 2;
	shr.u32 	%r72, %r70, 31;
	add.s32 	%r73, %r72, %r69;
	neg.s32 	%r74, %r73;
	setp.lt.s32 	%p24, %r16, 0;
	selp.b32 	%r92, %r74, %r73, %p24;
	shr.s32 	%r75, %r70, 31;
	xor.b32  	%r76, %r75, %r71;
	xor.b32  	%r77, %r75, %r70;
	xor.b32  	%r78, %r70, %r16;
	cvt.u64.u32 	%rd36, %r77;
	shl.b64 	%rd37, %rd36, 32;
	cvt.u64.u32 	%rd38, %r76;
	or.b64  	%rd39, %rd37, %rd38;
	cvt.rn.f64.s64 	%fd4, %rd39;
	mul.f64 	%fd5, %fd4, 0d3BF921FB54442D19;
	cvt.rn.f32.f64 	%f163, %fd5;
	neg.f32 	%f164, %f163;
	setp.lt.s32 	%p25, %r78, 0;
	selp.f32 	%f190, %f164, %f163, %p25;
$L__BB71_32:
	and.b32  	%r80, %r92, 3;
	cvt.rn.f32.u32 	%f166, %r80;
	fma.rn.f32 	%f167, %f166, 0f3FC90FDB, 0fC07B53D1;
	add.f32 	%f168, %f190, %f167;
	mul.f32 	%f169, %f168, 0f3F22F983;
	cvt.rni.s32.f32 	%r81, %f169;
	cvt.rn.f32.s32 	%f170, %r81;
	fma.rn.f32 	%f171, %f170, 0fBFC90FDA, %f168;
	fma.rn.f32 	%f172, %f170, 0fB3A22168, %f171;
	add.s32 	%r82, %r81, 1;
	mul.rn.f32 	%f173, %f172, %f172;
	and.b32  	%r83, %r81, 1;
	setp.eq.b32 	%p26, %r83, 1;
	selp.f32 	%f174, %f172, 0f3F800000, %p26;
	fma.rn.f32 	%f175, %f173, %f174, 0f00000000;
	fma.rn.f32 	%f176, %f173, 0f37CBAC00, 0fBAB607ED;
	selp.f32 	%f177, 0fB94D4153, %f176, %p26;
	selp.f32 	%f178, 0f3C0885E4, 0f3D2AAABB, %p26;
	fma.rn.f32 	%f179, %f177, %f173, %f178;
	selp.f32 	%f180, 0fBE2AAAA8, 0fBEFFFFFF, %p26;
	fma.rn.f32 	%f181, %f179, %f173, %f180;
	fma.rn.f32 	%f182, %f181, %f175, %f174;
	and.b32  	%r84, %r82, 2;
	setp.eq.s32 	%p27, %r84, 0;
	mov.f32 	%f183, 0f00000000;
	sub.f32 	%f184, %f183, %f182;
	selp.f32 	%f185, %f182, %f184, %p27;
	mul.f32 	%f191, %f20, %f185;
$L__BB71_33:
	setp.lt.f32 	%p28, %f1, 0f00000000;
	selp.f32 	%f187, 0f7FFFFFFF, %f191, %p28;
	cvt.f64.f32 	%fd6, %f187;
	cvta.to.global.u64 	%rd40, %rd17;
	add.s64 	%rd42, %rd40, %rd22;
	st.global.f64 	[%rd42], %fd6;
$L__BB71_34:
	ret;

}
	// .globl	vec_copysign
.visible .entry vec_copysign(
	.param .u64 vec_copysign_param_0,
	.param .u64 .ptr .align 1 vec_copysign_param_1,
	.param .u64 .ptr .align 1 vec_copysign_param_2,
	.param .u64 .ptr .align 1 vec_copysign_param_3
)
{
	.reg .pred 	%p<3>;
	.reg .b32 	%r<5>;
	.reg .b32 	%f<5>;
	.reg .b64 	%rd<16>;
	.reg .b64 	%fd<3>;

	ld.param.u64 	%rd5, [vec_copysign_param_0];
	ld.param.u64 	%rd2, [vec_copysign_param_1];
	ld.param.u64 	%rd3, [vec_copysign_param_2];
	ld.param.u64 	%rd4, [vec_copysign_param_3];
	mov.u32 	%r1, %tid.x;
	mov.u32 	%r2, %ctaid.x;
	mov.u32 	%r3, %ntid.x;
	mad.lo.s32 	%r4, %r2, %r3, %r1;
	cvt.s64.s32 	%rd1, %r4;
	setp.le.u64 	%p1, %rd5, %rd1;
	@%p1 bra 	$L__BB72_2;
	cvta.to.global.u64 	%rd6, %rd3;
	cvta.to.global.u64 	%rd7, %rd4;
	cvta.to.global.u64 	%rd8, %rd2;
	shl.b64 	%rd9, %rd1, 3;
	add.s64 	%rd10, %rd6, %rd9;
	ld.global.f64 	%fd1, [%rd10];
	cvt.rn.f32.f64 	%f1, %fd1;
	add.s64 	%rd11, %rd7, %rd9;
	ld.global.u64 	%rd12, [%rd11];
	shr.u64 	%rd13, %rd12, 63;
	and.b64  	%rd14, %rd13, 1;
	setp.eq.b64 	%p2, %rd14, 1;
	abs.f32 	%f2, %f1;
	neg.f32 	%f3, %f2;
	selp.f32 	%f4, %f3, %f2, %p2;
	cvt.f64.f32 	%fd2, %f4;
	add.s64 	%rd15, %rd8, %rd9;
	st.global.f64 	[%rd15], %fd2;
$L__BB72_2:
	ret;

}
	// .globl	vec_fdim
.visible .entry vec_fdim(
	.param .u64 vec_fdim_param_0,
	.param .u64 .ptr .align 1 vec_fdim_param_1,
	.param .u64 .ptr .align 1 vec_fdim_param_2,
	.param .u64 .ptr .align 1 vec_fdim_param_3
)
{
	.reg .pred 	%p<3>;
	.reg .b32 	%r<5>;
	.reg .b32 	%f<5>;
	.reg .b64 	%rd<13>;
	.reg .b64 	%fd<4>;

	ld.param.u64 	%rd5, [vec_fdim_param_0];
	ld.param.u64 	%rd2, [vec_fdim_param_1];
	ld.param.u64 	%rd3, [vec_fdim_param_2];
	ld.param.u64 	%rd4, [vec_fdim_param_3];
	mov.u32 	%r1, %tid.x;
	mov.u32 	%r2, %ctaid.x;
	mov.u32 	%r3, %ntid.x;
	mad.lo.s32 	%r4, %r2, %r3, %r1;
	cvt.s64.s32 	%rd1, %r4;
	setp.le.u64 	%p1, %rd5, %rd1;
	@%p1 bra 	$L__BB73_2;
	cvta.to.global.u64 	%rd6, %rd3;
	cvta.to.global.u64 	%rd7, %rd4;
	cvta.to.global.u64 	%rd8, %rd2;
	shl.b64 	%rd9, %rd1, 3;
	add.s64 	%rd10, %rd6, %rd9;
	ld.global.f64 	%fd1, [%rd10];
	cvt.rn.f32.f64 	%f1, %fd1;
	add.s64 	%rd11, %rd7, %rd9;
	ld.global.f64 	%fd2, [%rd11];
	cvt.rn.f32.f64 	%f2, %fd2;
	sub.rn.f32 	%f3, %f1, %f2;
	setp.le.f32 	%p2, %f1, %f2;
	selp.f32 	%f4, 0f00000000, %f3, %p2;
	cvt.f64.f32 	%fd3, %f4;
	add.s64 	%rd12, %rd8, %rd9;
	st.global.f64 	[%rd12], %fd3;
$L__BB73_2:
	ret;

}
	// .globl	vec_fdivide
.visible .entry vec_fdivide(
	.param .u64 vec_fdivide_param_0,
	.param .u64 .ptr .align 1 vec_fdivide_param_1,
	.param .u64 .ptr .align 1 vec_fdivide_param_2,
	.param .u64 .ptr .align 1 vec_fdivide_param_3
)
{
	.reg .pred 	%p<2>;
	.reg .b32 	%r<5>;
	.reg .b32 	%f<4>;
	.reg .b64 	%rd<13>;
	.reg .b64 	%fd<4>;

	ld.param.u64 	%rd5, [vec_fdivide_param_0];
	ld.param.u64 	%rd2, [vec_fdivide_param_1];
	ld.param.u64 	%rd3, [vec_fdivide_param_2];
	ld.param.u64 	%rd4, [vec_fdivide_param_3];
	mov.u32 	%r1, %tid.x;
	mov.u32 	%r2, %ctaid.x;
	mov.u32 	%r3, %ntid.x;
	mad.lo.s32 	%r4, %r2, %r3, %r1;
	cvt.s64.s32 	%rd1, %r4;
	setp.le.u64 	%p1, %rd5, %rd1;
	@%p1 bra 	$L__BB74_2;
	cvta.to.global.u64 	%rd6, %rd3;
	cvta.to.global.u64 	%rd7, %rd4;
	cvta.to.global.u64 	%rd8, %rd2;
	shl.b64 	%rd9, %rd1, 3;
	add.s64 	%rd10, %rd6, %rd9;
	ld.global.f64 	%fd1, [%rd10];
	cvt.rn.f32.f64 	%f1, %fd1;
	add.s64 	%rd11, %rd7, %rd9;
	ld.global.f64 	%fd2, [%rd11];
	cvt.rn.f32.f64 	%f2, %fd2;
	div.rn.f32 	%f3, %f1, %f2;
	cvt.f64.f32 	%fd3, %f3;
	add.s64 	%rd12, %rd8, %rd9;
	st.global.f64 	[%rd12], %fd3;
$L__BB74_2:
	ret;

}
	// .globl	vec_fmax
.visible .entry vec_fmax(
	.param .u64 vec_fmax_param_0,
	.param .u64 .ptr .align 1 vec_fmax_param_1,
	.param .u64 .ptr .align 1 vec_fmax_param_2,
	.param .u64 .ptr .align 1 vec_fmax_param_3
)
{
	.reg .pred 	%p<2>;
	.reg .b32 	%r<5>;
	.reg .b32 	%f<4>;
	.reg .b64 	%rd<13>;
	.reg .b64 	%fd<4>;

	ld.param.u64 	%rd5, [vec_fmax_param_0];
	ld.param.u64 	%rd2, [vec_fmax_param_1];
	ld.param.u64 	%rd3, [vec_fmax_param_2];
	ld.param.u64 	%rd4, [vec_fmax_param_3];
	mov.u32 	%r1, %tid.x;
	mov.u32 	%r2, %ctaid.x;
	mov.u32 	%r3, %ntid.x;
	mad.lo.s32 	%r4, %r2, %r3, %r1;
	cvt.s64.s32 	%rd1, %r4;
	setp.le.u64 	%p1, %rd5, %rd1;
	@%p1 bra 	$L__BB75_2;
	cvta.to.global.u64 	%rd6, %rd3;
	cvta.to.global.u64 	%rd7, %rd4;
	cvta.to.global.u64 	%rd8, %rd2;
	shl.b64 	%rd9, %rd1, 3;
	add.s64 	%rd10, %rd6, %rd9;
	ld.global.f64 	%fd1, [%rd10];
	cvt.rn.f32.f64 	%f1, %fd1;
	add.s64 	%rd11, %rd7, %rd9;
	ld.global.f64 	%fd2, [%rd11];
	cvt.rn.f32.f64 	%f2, %fd2;
	max.f32 	%f3, %f1, %f2;
	cvt.f64.f32 	%fd3, %f3;
	add.s64 	%rd12, %rd8, %rd9;
	st.global.f64 	[%rd12], %fd3;
$L__BB75_2:
	ret;

}
	// .globl	vec_fmin
.visible .entry vec_fmin(
	.param .u64 vec_fmin_param_0,
	.param .u64 .ptr .align 1 vec_fmin_param_1,
	.param .u64 .ptr .align 1 vec_fmin_param_2,
	.param .u64 .ptr .align 1 vec_fmin_param_3
)
{
	.reg .pred 	%p<2>;
	.reg .b32 	%r<5>;
	.reg .b32 	%f<4>;
	.reg .b64 	%rd<13>;
	.reg .b64 	%fd<4>;

	ld.param.u64 	%rd5, [vec_fmin_param_0];
	ld.param.u64 	%rd2, [vec_fmin_param_1];
	ld.param.u64 	%rd3, [vec_fmin_param_2];
	ld.param.u64 	%rd4, [vec_fmin_param_3];
	mov.u32 	%r1, %tid.x;
	mov.u32 	%r2, %ctaid.x;
	mov.u32 	%r3, %ntid.x;
	mad.lo.s32 	%r4, %r2, %r3, %r1;
	cvt.s64.s32 	%rd1, %r4;
	setp.le.u64 	%p1, %rd5, %rd1;
	@%p1 bra 	$L__BB76_2;
	cvta.to.global.u64 	%rd6, %rd3;
	cvta.to.global.u64 	%rd7, %rd4;
	cvta.to.global.u64 	%rd8, %rd2;
	shl.b64 	%rd9, %rd1, 3;
	add.s64 	%rd10, %rd6, %rd9;
	ld.global.f64 	%fd1, [%rd10];
	cvt.rn.f32.f64 	%f1, %fd1;
	add.s64 	%rd11, %rd7, %rd9;
	ld.global.f64 	%fd2, [%rd11];
	cvt.rn.f32.f64 	%f2, %fd2;
	min.f32 	%f3, %f1, %f2;
	cvt.f64.f32 	%fd3, %f3;
	add.s64 	%rd12, %rd8, %rd9;
	st.global.f64 	[%rd12], %fd3;
$L__BB76_2:
	ret;

}
	// .globl	vec_fmod
.visible .entry vec_fmod(
	.param .u64 vec_fmod_param_0,
	.param .u64 .ptr .align 1 vec_fmod_param_1,
	.param .u64 .ptr .align 1 vec_fmod_param_2,
	.param .u64 .ptr .align 1 vec_fmod_param_3
)
{
	.reg .pred 	%p<16>;
	.reg .b32 	%r<25>;
	.reg .b32 	%f<47>;
	.reg .b64 	%rd<14>;
	.reg .b64 	%fd<4>;

	ld.param.u64 	%rd5, [vec_fmod_param_0];
	ld.param.u64 	%rd2, [vec_fmod_param_1];
	ld.param.u64 	%rd3, [vec_fmod_param_2];
	ld.param.u64 	%rd4, [vec_fmod_param_3];
	mov.u32 	%r11, %tid.x;
	mov.u32 	%r12, %ctaid.x;
	mov.u32 	%r13, %ntid.x;
	mad.lo.s32 	%r14, %r12, %r13, %r11;
	cvt.s64.s32 	%rd1, %r14;
	setp.le.u64 	%p1, %rd5, %rd1;
	@%p1 bra 	$L__BB77_14;
	cvta.to.global.u64 	%rd6, %rd3;
	cvta.to.global.u64 	%rd7, %rd4;
	shl.b64 	%rd8, %rd1, 3;
	add.s64 	%rd9, %rd6, %rd8;
	ld.global.f64 	%fd1, [%rd9];
	cvt.rn.f32.f64 	%f1, %fd1;
	add.s64 	%rd10, %rd7, %rd8;
	ld.global.f64 	%fd2, [%rd10];
	cvt.rn.f32.f64 	%f20, %fd2;
	abs.f32 	%f2, %f20;
	abs.f32 	%f46, %f1;
	setp.lt.f32 	%p2, %f46, %f2;
	@%p2 bra 	$L__BB77_13;
	mul.f32 	%f4, %f2, 0f4B000000;
	setp.gtu.f32 	%p3, %f46, %f4;
	@%p3 bra 	$L__BB77_9;
	div.approx.f32 	%f21, %f46, %f2;
	cvt.rzi.f32.f32 	%f44, %f21;
	neg.f32 	%f6, %f2;
	fma.rn.f32 	%f7, %f6, %f44, %f46;
	mov.b32 	%r1, %f7;
	mov.b32 	%r15, %f2;
	setp.lt.u32 	%p4, %r1, %r15;
	@%p4 bra 	$L__BB77_8;
	setp.lt.u32 	%p5, %r1, -2147483647;
	@%p5 bra 	$L__BB77_6;
	add.f32 	%f26, %f44, 0fBF800000;
	setp.lt.f32 	%p8, %f7, %f6;
	add.f32 	%f27, %f26, 0fBF800000;
	selp.f32 	%f44, %f27, %f26, %p8;
	bra.uni 	$L__BB77_8;
$L__BB77_6:
	add.f32 	%f44, %f44, 0f3F800000;
	add.f32 	%f22, %f2, %f2;
	setp.ltu.f32 	%p6, %f7, %f22;
	@%p6 bra 	$L__BB77_8;
	add.f32 	%f23, %f44, 0f3F800000;
	fma.rn.f32 	%f24, %f2, 0fC0400000, %f7;
	setp.ge.f32 	%p7, %f24, 0f00000000;
	add.f32 	%f25, %f23, 0f3F800000;
	selp.f32 	%f44, %f25, %f23, %p7;
$L__BB77_8:
	fma.rn.f32 	%f46, %f6, %f44, %f46;
	bra.uni 	$L__BB77_13;
$L__BB77_9:
	mov.b32 	%r2, %f46;
	mov.b32 	%r16, %f4;
	and.b32  	%r3, %r16, -8388608;
	and.b32  	%r17, %r2, 8388607;
	or.b32  	%r23, %r17, 1065353216;
	and.b32  	%r18, %r16, 8388607;
	or.b32  	%r5, %r18, 1065353216;
	mov.b32 	%f45, %r23;
	sub.s32 	%r19, %r2, %r3;
	add.s32 	%r20, %r19, 192937984;
	and.b32  	%r24, %r20, -8388608;
	setp.eq.s32 	%p9, %r24, 0;
	@%p9 bra 	$L__BB77_12;
	mov.b32 	%f28, %r5;
	rcp.approx.ftz.f32 	%f14, %f28;
	neg.f32 	%f15, %f28;
$L__BB77_11:
	min.u32 	%r21, %r24, 192937984;
	add.s32 	%r22, %r23, %r21;
	mov.b32 	%f29, %r22;
	mul.f32 	%f30, %f14, %f29;
	fma.rn.f32 	%f31, %f15, %f30, %f29;
	fma.rn.f32 	%f32, %f31, %f14, %f30;
	fma.rn.f32 	%f33, %f15, %f32, %f29;
	fma.rz.f32 	%f34, %f33, %f14, %f32;
	cvt.rzi.f32.f32 	%f35, %f34;
	fma.rn.f32 	%f45, %f15, %f35, %f29;
	sub.s32 	%r24, %r24, %r21;
	mov.b32 	%r23, %f45;
	setp.ne.s32 	%p10, %r24, 0;
	setp.ne.s32 	%p11, %r23, 0;
	and.pred  	%p12, %p10, %p11;
	@%p12 bra 	$L__BB77_11;
$L__BB77_12:
	mov.b32 	%f37, %r3;
	setp.leu.f32 	%p13, %f2, 0f00000000;
	setp.gt.u32 	%p14, %r2, 2139095039;
	selp.f32 	%f38, 0f7FFFFFFF, %f37, %p14;
	selp.f32 	%f39, 0f7FFFFFFF, %f38, %p13;
	mul.f32 	%f40, %f45, 0f34000000;
	mul.f32 	%f46, %f39, %f40;
$L__BB77_13:
	abs.f32 	%f41, %f46;
	setp.nan.f32 	%p15, %f41, %f41;
	copysign.f32 	%f42, %f1, %f46;
	selp.f32 	%f43, %f46, %f42, %p15;
	cvt.f64.f32 	%fd3, %f43;
	cvta.to.global.u64 	%rd11, %rd2;
	add.s64 	%rd13, %rd11, %rd8;
	st.global.f64 	[%rd13], %fd3;
$L__BB77_14:
	ret;

}
	// .globl	vec_hypot
.visible .entry vec_hypot(
	.param .u64 vec_hypot_param_0,
	.param .u64 .ptr .align 1 vec_hypot_param_1,
	.param .u64 .ptr .align 1 vec_hypot_param_2,
	.param .u64 .ptr .align 1 vec_hypot_param_3
)
{
	.reg .pred 	%p<4>;
	.reg .b32 	%r<12>;
	.reg .b32 	%f<17>;
	.reg .b64 	%rd<13>;
	.reg .b64 	%fd<4>;

	ld.param.u64 	%rd5, [vec_hypot_param_0];
	ld.param.u64 	%rd2, [vec_hypot_param_1];
	ld.param.u64 	%rd3, [vec_hypot_param_2];
	ld.param.u64 	%rd4, [vec_hypot_param_3];
	mov.u32 	%r1, %tid.x;
	mov.u32 	%r2, %ctaid.x;
	mov.u32 	%r3, %ntid.x;
	mad.lo.s32 	%r4, %r2, %r3, %r1;
	cvt.s64.s32 	%rd1, %r4;
	setp.le.u64 	%p1, %rd5, %rd1;
	@%p1 bra 	$L__BB78_2;
	cvta.to.global.u64 	%rd6, %rd3;
	cvta.to.global.u64 	%rd7, %rd4;
	cvta.to.global.u64 	%rd8, %rd2;
	shl.b64 	%rd9, %rd1, 3;
	add.s64 	%rd10, %rd6, %rd9;
	ld.global.f64 	%fd1, [%rd10];
	cvt.rn.f32.f64 	%f1, %fd1;
	add.s64 	%rd11, %rd7, %rd9;
	ld.global.f64 	%fd2, [%rd11];
	cvt.rn.f32.f64 	%f2, %fd2;
	abs.f32 	%f3, %f1;
	abs.f32 	%f4, %f2;
	mov.b32 	%r5, %f4;
	mov.b32 	%r6, %f3;
	min.s32 	%r7, %r5, %r6;
	mov.b32 	%f5, %r7;
	max.s32 	%r8, %r6, %r5;
	mov.b32 	%f6, %r8;
	and.b32  	%r9, %r8, -33554432;
	xor.b32  	%r10, %r9, 2122317824;
	mov.b32 	%f7, %r10;
	mul.f32 	%f8, %f5, %f7;
	mul.f32 	%f9, %f6, %f7;
	mul.f32 	%f10, %f8, %f8;
	fma.rn.f32 	%f11, %f9, %f9, %f10;
	sqrt.rn.f32 	%f12, %f11;
	or.b32  	%r11, %r9, 8388608;
	mov.b32 	%f13, %r11;
	mul.f32 	%f14, %f12, %f13;
	setp.eq.f32 	%p2, %f5, 0f00000000;
	selp.f32 	%f15, %f6, %f14, %p2;
	setp.eq.f32 	%p3, %f5, 0f7F800000;
	selp.f32 	%f16, 0f7F800000, %f15, %p3;
	cvt.f64.f32 	%fd3, %f16;
	add.s64 	%rd12, %rd8, %rd9;
	st.global.f64 	[%rd12], %fd3;
$L__BB78_2:
	ret;

}
	// .globl	vec_nextafter
.visible .entry vec_nextafter(
	.param .u64 vec_nextafter_param_0,
	.param .u64 .ptr .align 1 vec_nextafter_param_1,
	.param .u64 .ptr .align 1 vec_nextafter_param_2,
	.param .u64 .ptr .align 1 vec_nextafter_param_3
)
{
	.reg .pred 	%p<15>;
	.reg .b32 	%r<17>;
	.reg .b32 	%f<12>;
	.reg .b64 	%rd<14>;
	.reg .b64 	%fd<4>;

	ld.param.u64 	%rd5, [vec_nextafter_param_0];
	ld.param.u64 	%rd2, [vec_nextafter_param_1];
	ld.param.u64 	%rd3, [vec_nextafter_param_2];
	ld.param.u64 	%rd4, [vec_nextafter_param_3];
	mov.u32 	%r2, %tid.x;
	mov.u32 	%r3, %ctaid.x;
	mov.u32 	%r4, %ntid.x;
	mad.lo.s32 	%r5, %r3, %r4, %r2;
	cvt.s64.s32 	%rd1, %r5;
	setp.le.u64 	%p1, %rd5, %rd1;
	@%p1 bra 	$L__BB79_8;
	cvta.to.global.u64 	%rd6, %rd3;
	cvta.to.global.u64 	%rd7, %rd4;
	shl.b64 	%rd8, %rd1, 3;
	add.s64 	%rd9, %rd6, %rd8;
	ld.global.f64 	%fd1, [%rd9];
	cvt.rn.f32.f64 	%f1, %fd1;
	add.s64 	%rd10, %rd7, %rd8;
	ld.global.f64 	%fd2, [%rd10];
	cvt.rn.f32.f64 	%f11, %fd2;
	mov.b32 	%r1, %f1;
	abs.f32 	%f7, %f1;
	setp.num.f32 	%p2, %f7, %f7;
	abs.f32 	%f8, %f11;
	setp.num.f32 	%p3, %f8, %f8;
	and.pred  	%p4, %p2, %p3;
	@%p4 bra 	$L__BB79_3;
	add.f32 	%f11, %f1, %f11;
	bra.uni 	$L__BB79_7;
$L__BB79_3:
	mov.b32 	%r6, %f11;
	or.b32  	%r7, %r6, %r1;
	and.b32  	%r8, %r7, 2147483647;
	setp.eq.s32 	%p5, %r8, 0;
	@%p5 bra 	$L__BB79_7;
	setp.neu.f32 	%p6, %f1, 0f00000000;
	@%p6 bra 	$L__BB79_6;
	mov.f32 	%f10, 0f00000001;
	copysign.f32 	%f11, %f11, %f10;
	bra.uni 	$L__BB79_7;
$L__BB79_6:
	setp.lt.f32 	%p7, %f1, %f11;
	setp.lt.f32 	%p8, %f1, 0f00000000;
	and.pred  	%p9, %p8, %p7;
	selp.s32 	%r9, -1, 0, %p9;
	add.s32 	%r10, %r9, %r1;
	setp.gt.f32 	%p10, %f1, 0f00000000;
	and.pred  	%p11, %p10, %p7;
	selp.u32 	%r11, 1, 0, %p11;
	add.s32 	%r12, %r10, %r11;
	setp.gt.f32 	%p12, %f1, %f11;
	and.pred  	%p13, %p8, %p12;
	selp.u32 	%r13, 1, 0, %p13;
	add.s32 	%r14, %r12, %r13;
	and.pred  	%p14, %p10, %p12;
	selp.s32 	%r15, -1, 0, %p14;
	add.s32 	%r16, %r14, %r15;
	mov.b32 	%f11, %r16;
$L__BB79_7:
	cvt.f64.f32 	%fd3, %f11;
	cvta.to.global.u64 	%rd11, %rd2;
	add.s64 	%rd13, %rd11, %rd8;
	st.global.f64 	[%rd13], %fd3;
$L__BB79_8:
	ret;

}
	// .globl	vec_pow
.visible .entry vec_pow(
	.param .u64 vec_pow_param_0,
	.param .u64 .ptr .align 1 vec_pow_param_1,
	.param .u64 .ptr .align 1 vec_pow_param_2,
	.param .u64 .ptr .align 1 vec_pow_param_3
)
{
	.reg .pred 	%p<23>;
	.reg .b32 	%r<19>;
	.reg .b32 	%f<78>;
	.reg .b64 	%rd<14>;
	.reg .b64 	%fd<4>;

	ld.param.u64 	%rd5, [vec_pow_param_0];
	ld.param.u64 	%rd2, [vec_pow_param_1];
	ld.param.u64 	%rd3, [vec_pow_param_2];
	ld.param.u64 	%rd4, [vec_pow_param_3];
	mov.u32 	%r1, %tid.x;
	mov.u32 	%r2, %ctaid.x;
	mov.u32 	%r3, %ntid.x;
	mad.lo.s32 	%r4, %r2, %r3, %r1;
	cvt.s64.s32 	%rd1, %r4;
	setp.le.u64 	%p1, %rd5, %rd1;
	mov.f32 	%f77, 0f3F800000;
	@%p1 bra 	$L__BB80_10;
	cvta.to.global.u64 	%rd6, %rd3;
	cvta.to.global.u64 	%rd7, %rd4;
	shl.b64 	%rd8, %rd1, 3;
	add.s64 	%rd9, %rd6, %rd8;
	ld.global.f64 	%fd1, [%rd9];
	cvt.rn.f32.f64 	%f1, %fd1;
	add.s64 	%rd10, %rd7, %rd8;
	ld.global.f64 	%fd2, [%rd10];
	cvt.rn.f32.f64 	%f12, %fd2;
	mul.f32 	%f13, %f12, 0f3F000000;
	cvt.rzi.f32.f32 	%f14, %f13;
	add.f32 	%f15, %f14, %f14;
	sub.f32 	%f16, %f12, %f15;
	abs.f32 	%f3, %f16;
	abs.f32 	%f4, %f1;
	setp.lt.f32 	%p2, %f4, 0f00800000;
	mul.f32 	%f17, %f4, 0f4B800000;
	selp.f32 	%f18, %f17, %f4, %p2;
	selp.f32 	%f19, 0fC1C00000, 0f00000000, %p2;
	mov.b32 	%r5, %f18;
	add.s32 	%r6, %r5, -1060439283;
	and.b32  	%r7, %r6, -8388608;
	sub.s32 	%r8, %r5, %r7;
	mov.b32 	%f20, %r8;
	cvt.rn.f32.s32 	%f21, %r7;
	fma.rn.f32 	%f22, %f21, 0f34000000, %f19;
	add.f32 	%f23, %f20, 0fBF800000;
	add.f32 	%f24, %f20, 0f3F800000;
	rcp.approx.ftz.f32 	%f25, %f24;
	add.f32 	%f26, %f23, %f23;
	mul.f32 	%f27, %f26, %f25;
	mul.f32 	%f28, %f27, %f27;
	sub.f32 	%f29, %f23, %f27;
	add.f32 	%f30, %f29, %f29;
	neg.f32 	%f31, %f27;
	fma.rn.f32 	%f32, %f31, %f23, %f30;
	mul.rn.f32 	%f33, %f25, %f32;
	fma.rn.f32 	%f34, %f28, 0f3A2C32E4, 0f3B52E7DB;
	fma.rn.f32 	%f35, %f34, %f28, 0f3C93BB73;
	fma.rn.f32 	%f36, %f35, %f28, 0f3DF6384F;
	mul.rn.f32 	%f37, %f36, %f28;
	fma.rn.f32 	%f38, %f27, 0f3FB8AA3B, %f22;
	sub.f32 	%f39, %f22, %f38;
	fma.rn.f32 	%f40, %f27, 0f3FB8AA3B, %f39;
	fma.rn.f32 	%f41, %f33, 0f3FB8AA3B, %f40;
	fma.rn.f32 	%f42, %f27, 0f32A55E34, %f41;
	mul.f32 	%f43, %f37, 0f40400000;
	fma.rn.f32 	%f44, %f43, %f33, %f42;
	fma.rn.f32 	%f45, %f37, %f27, %f44;
	add.rn.f32 	%f46, %f38, %f45;
	neg.f32 	%f47, %f38;
	add.rn.f32 	%f48, %f46, %f47;
	neg.f32 	%f49, %f48;
	add.rn.f32 	%f50, %f45, %f49;
	mul.rn.f32 	%f51, %f46, %f12;
	neg.f32 	%f52, %f51;
	fma.rn.f32 	%f53, %f46, %f12, %f52;
	fma.rn.f32 	%f54, %f50, %f12, %f53;
	cvt.rni.f32.f32 	%f55, %f51;
	sub.f32 	%f56, %f51, %f55;
	add.f32 	%f57, %f56, %f54;
	fma.rn.f32 	%f58, %f57, 0f391FCB8E, 0f3AAF85ED;
	fma.rn.f32 	%f59, %f58, %f57, 0f3C1D9856;
	fma.rn.f32 	%f60, %f59, %f57, 0f3D6357BB;
	fma.rn.f32 	%f61, %f60, %f57, 0f3E75FDEC;
	fma.rn.f32 	%f62, %f61, %f57, 0f3F317218;
	fma.rn.f32 	%f63, %f62, %f57, 0f3F800000;
	cvt.rzi.s32.f32 	%r9, %f55;
	setp.gt.f32 	%p3, %f55, 0f00000000;
	selp.b32 	%r10, 0, -2097152000, %p3;
	add.s32 	%r11, %r10, 2130706432;
	mov.b32 	%f64, %r11;
	mul.f32 	%f65, %f63, %f64;
	shl.b32 	%r12, %r9, 23;
	sub.s32 	%r13, %r12, %r10;
	mov.b32 	%f66, %r13;
	mul.f32 	%f67, %f65, %f66;
	abs.f32 	%f68, %f51;
	setp.gt.f32 	%p4, %f68, 0f43180000;
	setp.lt.f32 	%p5, %f51, 0f00000000;
	selp.f32 	%f69, 0f00000000, 0f7F800000, %p5;
	selp.f32 	%f5, %f69, %f67, %p4;
	setp.eq.f32 	%p6, %f1, 0f3F800000;
	setp.eq.f32 	%p7, %f12, 0f00000000;
	or.pred  	%p8, %p6, %p7;
	@%p8 bra 	$L__BB80_9;
	setp.num.f32 	%p9, %f4, %f4;
	abs.f32 	%f70, %f12;
	setp.num.f32 	%p10, %f70, %f70;
	and.pred  	%p11, %p9, %p10;
	@%p11 bra 	$L__BB80_4;
	add.rn.f32 	%f77, %f1, %f12;
	bra.uni 	$L__BB80_9;
$L__BB80_4:
	setp.neu.f32 	%p12, %f1, 0f00000000;
	setp.neu.f32 	%p13, %f4, 0f7F800000;
	and.pred  	%p14, %p12, %p13;
	@%p14 bra 	$L__BB80_6;
	setp.neu.f32 	%p21, %f3, 0f3F800000;
	add.f32 	%f75, %f1, %f1;
	mov.b32 	%r14, %f75;
	setp.lt.f32 	%p22, %f12, 0f00000000;
	xor.b32  	%r15, %r14, 2139095040;
	selp.b32 	%r16, %r15, %r14, %p22;
	and.b32  	%r17, %r16, 2147483647;
	selp.b32 	%r18, %r17, %r16, %p21;
	mov.b32 	%f77, %r18;
	bra.uni 	$L__BB80_9;
$L__BB80_6:
	setp.eq.f32 	%p15, %f1, 0fBF800000;
	setp.eq.f32 	%p16, %f70, 0f7F800000;
	and.pred  	%p17, %p15, %p16;
	@%p17 bra 	$L__BB80_9;
	setp.geu.f32 	%p18, %f1, 0f00000000;
	mov.f32 	%f77, %f5;
	@%p18 bra 	$L__BB80_9;
	setp.neu.f32 	%p19, %f3, 0f3F800000;
	neg.f32 	%f72, %f5;
	selp.f32 	%f73, %f5, %f72, %p19;
	cvt.rmi.f32.f32 	%f74, %f12;
	setp.neu.f32 	%p20, %f74, %f12;
	selp.f32 	%f77, 0f7FFFFFFF, %f73, %p20;
$L__BB80_9:
	cvt.f64.f32 	%fd3, %f77;
	cvta.to.global.u64 	%rd11, %rd2;
	add.s64 	%rd13, %rd11, %rd8;
	st.global.f64 	[%rd13], %fd3;
$L__BB80_10:
	ret;

}
	// .globl	vec_remainder
.visible .entry vec_remainder(
	.param .u64 vec_remainder_param_0,
	.param .u64 .ptr .align 1 vec_remainder_param_1,
	.param .u64 .ptr .align 1 vec_remainder_param_2,
	.param .u64 .ptr .align 1 vec_remainder_param_3
)
{
	.reg .pred 	%p<22>;
	.reg .b32 	%r<45>;
	.reg .b32 	%f<53>;
	.reg .b64 	%rd<15>;
	.reg .b64 	%fd<4>;

	ld.param.u64 	%rd5, [vec_remainder_param_0];
	ld.param.u64 	%rd2, [vec_remainder_param_1];
	ld.param.u64 	%rd3, [vec_remainder_param_2];
	ld.param.u64 	%rd4, [vec_remainder_param_3];
	mov.u32 	%r18, %tid.x;
	mov.u32 	%r19, %ctaid.x;
	mov.u32 	%r20, %ntid.x;
	mad.lo.s32 	%r21, %r19, %r20, %r18;
	cvt.s64.s32 	%rd1, %r21;
	setp.le.u64 	%p1, %rd5, %rd1;
	@%p1 bra 	$L__BB81_17;
	cvta.to.global.u64 	%rd6, %rd3;
	cvta.to.global.u64 	%rd7, %rd4;
	shl.b64 	%rd8, %rd1, 3;
	add.s64 	%rd9, %rd6, %rd8;
	ld.global.f64 	%fd1, [%rd9];
	cvt.rn.f32.f64 	%f22, %fd1;
	add.s64 	%rd10, %rd7, %rd8;
	ld.global.f64 	%fd2, [%rd10];
	cvt.rn.f32.f64 	%f23, %fd2;
	abs.f32 	%f1, %f23;
	abs.f32 	%f51, %f22;
	setp.lt.f32 	%p2, %f51, %f1;
	mov.b32 	%r44, 0;
	@%p2 bra 	$L__BB81_13;
	mul.f32 	%f3, %f1, 0f4B000000;
	setp.gtu.f32 	%p3, %f51, %f3;
	@%p3 bra 	$L__BB81_9;
	div.approx.f32 	%f24, %f51, %f1;
	cvt.rzi.f32.f32 	%f49, %f24;
	neg.f32 	%f5, %f1;
	fma.rn.f32 	%f6, %f5, %f49, %f51;
	mov.b32 	%r1, %f6;
	mov.b32 	%r23, %f1;
	setp.lt.u32 	%p4, %r1, %r23;
	@%p4 bra 	$L__BB81_8;
	setp.lt.u32 	%p5, %r1, -2147483647;
	@%p5 bra 	$L__BB81_6;
	add.f32 	%f29, %f49, 0fBF800000;
	setp.lt.f32 	%p8, %f6, %f5;
	add.f32 	%f30, %f29, 0fBF800000;
	selp.f32 	%f49, %f30, %f29, %p8;
	bra.uni 	$L__BB81_8;
$L__BB81_6:
	add.f32 	%f49, %f49, 0f3F800000;
	add.f32 	%f25, %f1, %f1;
	setp.ltu.f32 	%p6, %f6, %f25;
	@%p6 bra 	$L__BB81_8;
	add.f32 	%f26, %f49, 0f3F800000;
	fma.rn.f32 	%f27, %f1, 0fC0400000, %f6;
	setp.ge.f32 	%p7, %f27, 0f00000000;
	add.f32 	%f28, %f26, 0f3F800000;
	selp.f32 	%f49, %f28, %f26, %p7;
$L__BB81_8:
	cvt.rzi.u32.f32 	%r44, %f49;
	fma.rn.f32 	%f51, %f5, %f49, %f51;
	bra.uni 	$L__BB81_13;
$L__BB81_9:
	mov.b32 	%r3, %f51;
	mov.b32 	%r25, %f3;
	and.b32  	%r4, %r25, -8388608;
	and.b32  	%r26, %r3, 8388607;
	or.b32  	%r39, %r26, 1065353216;
	and.b32  	%r27, %r25, 8388607;
	or.b32  	%r6, %r27, 1065353216;
	mov.b32 	%f50, %r39;
	sub.s32 	%r28, %r3, %r4;
	add.s32 	%r29, %r28, 192937984;
	and.b32  	%r7, %r29, -8388608;
	setp.eq.s32 	%p9, %r7, 0;
	mov.b32 	%r42, 0;
	mov.u32 	%r43, %r42;
	@%p9 bra 	$L__BB81_12;
	mov.b32 	%f31, %r6;
	rcp.approx.ftz.f32 	%f13, %f31;
	neg.f32 	%f14, %f31;
	mov.b32 	%r42, 0;
	mov.u32 	%r43, %r7;
$L__BB81_11:
	min.u32 	%r31, %r43, 192937984;
	add.s32 	%r32, %r39, %r31;
	mov.b32 	%f32, %r32;
	mul.f32 	%f33, %f13, %f32;
	fma.rn.f32 	%f34, %f14, %f33, %f32;
	fma.rn.f32 	%f35, %f34, %f13, %f33;
	fma.rn.f32 	%f36, %f14, %f35, %f32;
	fma.rz.f32 	%f37, %f36, %f13, %f35;
	cvt.rzi.f32.f32 	%f38, %f37;
	fma.rn.f32 	%f50, %f14, %f38, %f32;
	sub.s32 	%r43, %r43, %r31;
	mov.b32 	%r39, %f50;
	shr.u32 	%r33, %r31, 23;
	shl.b32 	%r34, %r42, %r33;
	cvt.rzi.u32.f32 	%r35, %f38;
	add.s32 	%r42, %r34, %r35;
	setp.ne.s32 	%p10, %r43, 0;
	setp.ne.s32 	%p11, %r39, 0;
	and.pred  	%p12, %p10, %p11;
	@%p12 bra 	$L__BB81_11;
$L__BB81_12:
	min.u32 	%r36, %r43, 33554431;
	shr.u32 	%r37, %r36, 23;
	shl.b32 	%r44, %r42, %r37;
	mov.b32 	%f40, %r4;
	setp.leu.f32 	%p13, %f1, 0f00000000;
	setp.gt.u32 	%p14, %r3, 2139095039;
	selp.f32 	%f41, 0f7FFFFFFF, %f40, %p14;
	selp.f32 	%f42, 0f7FFFFFFF, %f41, %p13;
	mul.f32 	%f43, %f50, 0f34000000;
	mul.f32 	%f51, %f42, %f43;
$L__BB81_13:
	add.f32 	%f19, %f51, %f51;
	setp.gt.f32 	%p15, %f19, %f1;
	@%p15 bra 	$L__BB81_15;
	setp.neu.f32 	%p16, %f19, %f1;
	and.b32  	%r38, %r44, 1;
	setp.eq.b32 	%p17, %r38, 1;
	not.pred 	%p18, %p17;
	or.pred  	%p19, %p16, %p18;
	@%p19 bra 	$L__BB81_16;
$L__BB81_15:
	sub.f32 	%f51, %f51, %f1;
$L__BB81_16:
	abs.f32 	%f44, %f51;
	setp.num.f32 	%p20, %f44, %f44;
	neg.f32 	%f46, %f51;
	mov.b64 	%rd11, %fd1;
	setp.lt.s64 	%p21, %rd11, 0;
	selp.f32 	%f47, %f46, %f51, %p20;
	selp.f32 	%f48, %f47, %f51, %p21;
	cvt.f64.f32 	%fd3, %f48;
	cvta.to.global.u64 	%rd12, %rd2;
	add.s64 	%rd14, %rd12, %rd8;
	st.global.f64 	[%rd14], %fd3;
$L__BB81_17:
	ret;

}


// ===== COMPILED SASS (sm_100) =====

	.target	sm_100

	.elftype	@"ET_EXEC"


//--------------------- .note.nv.tkinfo           --------------------------
	.section	.note.nv.tkinfo,"",@"SHT_NOTE"
	.sectionflags	@"SHF_NOTE_NV_TKINFO"
	.tkinfo
        /*0018*/ 	.word	0x00000002
        /*0030*/ 	.string	""
        /*0030*/ 	.string	"ptxas"
        /*0030*/ 	.string	"Cuda compilation tools, release 13.0, V13.0.88"
        /*0030*/ 	.string	"Build cuda_13.0.r13.0/compiler.36424714_0"
        /*0030*/ 	.string	"-arch sm_100 -m 64 "



//--------------------- .note.nv.cuinfo           --------------------------
	.section	.note.nv.cuinfo,"",@"SHT_NOTE"
	.sectionflags	@"SHF_NOTE_NV_CUINFO"
        /*0018*/ 	.short	0x0002
        /*001a*/ 	.short	0x0064
        /*001c*/ 	.short	0x0082
	.zero		2


//--------------------- .nv.info                  --------------------------
	.section	.nv.info,"",@"SHT_CUDA_INFO"
	.align	4


	//----- nvinfo : EIATTR_REGCOUNT
	.align		4
        /*0000*/ 	.byte	0x04, 0x2f
        /*0002*/ 	.short	(.L_2 - .L_1)
	.align		4
.L_1:
        /*0004*/ 	.word	index@(vec_set)
        /*0008*/ 	.word	0x00000008


	//----- nvinfo : EIATTR_FRAME_SIZE
	.align		4
.L_2:
        /*000c*/ 	.byte	0x04, 0x11
        /*000e*/ 	.short	(.L_4 - .L_3)
	.align		4
.L_3:
        /*0010*/ 	.word	index@(vec_set)
        /*0014*/ 	.word	0x00000000


	//----- nvinfo : EIATTR_REGCOUNT
	.align		4
.L_4:
        /*0018*/ 	.byte	0x04, 0x2f
        /*001a*/ 	.short	(.L_6 - .L_5)
	.align		4
.L_5:
        /*001c*/ 	.word	index@(vec_add)
        /*0020*/ 	.word	0x0000000c


	//----- nvinfo : EIATTR_FRAME_SIZE
	.align		4
.L_6:
        /*0024*/ 	.byte	0x04, 0x11
        /*0026*/ 	.short	(.L_8 - .L_7)
	.align		4
.L_7:
        /*0028*/ 	.word	index@(vec_add)
        /*002c*/ 	.word	0x00000000


	//----- nvinfo : EIATTR_REGCOUNT
	.align		4
.L_8:
        /*0030*/ 	.byte	0x04, 0x2f
        /*0032*/ 	.short	(.L_10 - .L_9)
	.align		4
.L_9:
        /*0034*/ 	.word	index@(vec_sub)
        /*0038*/ 	.word	0x0000000c


	//----- nvinfo : EIATTR_FRAME_SIZE
	.align		4
.L_10:
        /*003c*/ 	.byte	0x04, 0x11
        /*003e*/ 	.short	(.L_12 - .L_11)
	.align		4
.L_11:
        /*0040*/ 	.word	index@(vec_sub)
        /*0044*/ 	.word	0x00000000


	//----- nvinfo : EIATTR_REGCOUNT
	.align		4
.L_12:
        /*0048*/ 	.byte	0x04, 0x2f
        /*004a*/ 	.short	(.L_14 - .L_13)
	.align		4
.L_13:
        /*004c*/ 	.word	index@(vec_mul)
        /*0050*/ 	.word	0x0000000c


	//----- nvinfo : EIATTR_FRAME_SIZE
	.align		4
.L_14:
        /*0054*/ 	.byte	0x04, 0x11
        /*0056*/ 	.short	(.L_16 - .L_15)
	.align		4
.L_15:
        /*0058*/ 	.word	index@(vec_mul)
        /*005c*/ 	.word	0x00000000


	//----- nvinfo : EIATTR_REGCOUNT
	.align		4
.L_16:
        /*0060*/ 	.byte	0x04, 0x2f
        /*0062*/ 	.short	(.L_18 - .L_17)
	.align		4
.L_17:
        /*0064*/ 	.word	index@(vec_div)
        /*0068*/ 	.word	0x0000001a


	//----- nvinfo : EIATTR_FRAME_SIZE
	.align		4
.L_18:
        /*006c*/ 	.byte	0x04, 0x11
        /*006e*/ 	.short	(.L_20 - .L_19)
	.align		4
.L_19:
        /*0070*/ 	.word	index@($__internal_6_$__cuda_sm20_div_rn_f64_full)
        /*0074*/ 	.word	0x00000000


	//----- nvinfo : EIATTR_FRAME_SIZE
	.align		4
.L_20:
        /*0078*/ 	.byte	0x04, 0x11
        /*007a*/ 	.short	(.L_22 - .L_21)
	.align		4
.L_21:
        /*007c*/ 	.word	index@(vec_div)
        /*0080*/ 	.word	0x00000000


	//----- nvinfo : EIATTR_REGCOUNT
	.align		4
.L_22:
        /*0084*/ 	.byte	0x04, 0x2f
        /*0086*/ 	.short	(.L_24 - .L_23)
	.align		4
.L_23:
        /*0088*/ 	.word	index@(vec_negate)
        /*008c*/ 	.word	0x0000000a


	//----- nvinfo : EIATTR_FRAME_SIZE
	.align		4
.L_24:
        /*0090*/ 	.byte	0x04, 0x11
        /*0092*/ 	.short	(.L_26 - .L_25)
	.align		4
.L_25:
        /*0094*/ 	.word	index@(vec_negate)
        /*0098*/ 	.word	0x00000000


	//----- nvinfo : EIATTR_REGCOUNT
	.align		4
.L_26:
        /*009c*/ 	.byte	0x04, 0x2f
        /*009e*/ 	.short	(.L_28 - .L_27)
	.align		4
.L_27:
        /*00a0*/ 	.word	index@(vec_addScalar)
        /*00a4*/ 	.word	0x0000000a


	//----- nvinfo : EIATTR_FRAME_SIZE
	.align		4
.L_28:
        /*00a8*/ 	.byte	0x04, 0x11
        /*00aa*/ 	.short	(.L_30 - .L_29)
	.align		4
.L_29:
        /*00ac*/ 	.word	index@(vec_addScalar)
        /*00b0*/ 	.word	0x00000000


	//----- nvinfo : EIATTR_REGCOUNT
	.align		4
.L_30:
        /*00b4*/ 	.byte	0x04, 0x2f
        /*00b6*/ 	.short	(.L_32 - .L_31)
	.align		4
.L_31:
        /*00b8*/ 	.word	index@(vec_subScalar)
        /*00bc*/ 	.word	0x0000000a


	//----- nvinfo : EIATTR_FRAME_SIZE
	.align		4
.L_32:
        /*00c0*/ 	.byte	0x04, 0x11
        /*00c2*/ 	.short	(.L_34 - .L_33)
	.align		4
.L_33:
        /*00c4*/ 	.word	index@(vec_subScalar)
        /*00c8*/ 	.word	0x00000000


	//----- nvinfo : EIATTR_REGCOUNT
	.align		4
.L_34:
        /*00cc*/ 	.byte	0x04, 0x2f
        /*00ce*/ 	.short	(.L_36 - .L_35)
	.align		4
.L_35:
        /*00d0*/ 	.word	index@(vec_mulScalar)
        /*00d4*/ 	.word	0x0000000a


	//----- nvinfo : EIATTR_FRAME_SIZE
	.align		4
.L_36:
        /*00d8*/ 	.byte	0x04, 0x11
        /*00da*/ 	.short	(.L_38 - .L_37)
	.align		4
.L_37:
        /*00dc*/ 	.word	index@(vec_mulScalar)
        /*00e0*/ 	.word	0x00000000


	//----- nvinfo : EIATTR_REGCOUNT
	.align		4
.L_38:
        /*00e4*/ 	.byte	0x04, 0x2f
        /*00e6*/ 	.short	(.L_40 - .L_39)
	.align		4
.L_39:
        /*00e8*/ 	.word	index@(vec_divScalar)
        /*00ec*/ 	.word	0x0000001b


	//----- nvinfo : EIATTR_FRAME_SIZE
	.align		4
.L_40:
        /*00f0*/ 	.byte	0x04, 0x11
        /*00f2*/ 	.short	(.L_42 - .L_41)
	.align		4
.L_41:
        /*00f4*/ 	.word	index@($__internal_5_$__cuda_sm20_div_rn_f64_full)
        /*00f8*/ 	.word	0x00000000


	//----- nvinfo : EIATTR_FRAME_SIZE
	.align		4
.L_42:
        /*00fc*/ 	.byte	0x04, 0x11
        /*00fe*/ 	.short	(.L_44 - .L_43)
	.align		4
.L_43:
        /*0100*/ 	.word	index@(vec_divScalar)
        /*0104*/ 	.word	0x00000000


	//----- nvinfo : EIATTR_REGCOUNT
	.align		4
.L_44:
        /*0108*/ 	.byte	0x04, 0x2f
        /*010a*/ 	.short	(.L_46 - .L_45)
	.align		4
.L_45:
        /*010c*/ 	.word	index@(vec_scalarAdd)
        /*0110*/ 	.word	0x0000000a


	//----- nvinfo : EIATTR_FRAME_SIZE
	.align		4
.L_46:
        /*0114*/ 	.byte	0x04, 0x11
        /*0116*/ 	.short	(.L_48 - .L_47)
	.align		4
.L_47:
        /*0118*/ 	.word	index@(vec_scalarAdd)
        /*011c*/ 	.word	0x00000000


	//----- nvinfo : EIATTR_REGCOUNT
	.align		4
.L_48:
        /*0120*/ 	.byte	0x04, 0x2f
        /*0122*/ 	.short	(.L_50 - .L_49)
	.align		4
.L_49:
        /*0124*/ 	.word	index@(vec_scalarSub)
        /*0128*/ 	.word	0x0000000a


	//----- nvinfo : EIATTR_FRAME_SIZE
	.align		4
.L_50:
        /*012c*/ 	.byte	0x04, 0x11
        /*012e*/ 	.short	(.L_52 - .L_51)
	.align		4
.L_51:
        /*0130*/ 	.word	index@(vec_scalarSub)
        /*0134*/ 	.word	0x00000000


	//----- nvinfo : EIATTR_REGCOUNT
	.align		4
.L_52:
        /*0138*/ 	.byte	0x04, 0x2f
        /*013a*/ 	.short	(.L_54 - .L_53)
	.align		4
.L_53:
        /*013c*/ 	.word	index@(vec_scalarMul)
        /*0140*/ 	.word	0x0000000a


	//----- nvinfo : EIATTR_FRAME_SIZE
	.align		4
.L_54:
        /*0144*/ 	.byte	0x04, 0x11
        /*0146*/ 	.short	(.L_56 - .L_55)
	.align		4
.L_55:
        /*0148*/ 	.word	index@(vec_scalarMul)
        /*014c*/ 	.word	0x00000000


	//----- nvinfo : EIATTR_REGCOUNT
	.align		4
.L_56:
        /*0150*/ 	.byte	0x04, 0x2f
        /*0152*/ 	.short	(.L_58 - .L_57)
	.align		4
.L_57:
        /*0154*/ 	.word	index@(vec_scalarDiv)
        /*0158*/ 	.word	0x0000001a


	//----- nvinfo : EIATTR_FRAME_SIZE
	.align		4
.L_58:
        /*015c*/ 	.byte	0x04, 0x11
        /*015e*/ 	.short	(.L_60 - .L_59)
	.align		4
.L_59:
        /*0160*/ 	.word	index@($__internal_4_$__cuda_sm20_div_rn_f64_full)
        /*0164*/ 	.word	0x00000000


	//----- nvinfo : EIATTR_FRAME_SIZE
	.align		4
.L_60:
        /*0168*/ 	.byte	0x04, 0x11
        /*016a*/ 	.short	(.L_62 - .L_61)
	.align		4
.L_61:
        /*016c*/ 	.word	index@(vec_scalarDiv)
        /*0170*/ 	.word	0x00000000


	//----- nvinfo : EIATTR_REGCOUNT
	.align		4
.L_62:
        /*0174*/ 	.byte	0x04, 0x2f
        /*0176*/ 	.short	(.L_64 - .L_63)
	.align		4
.L_63:
        /*0178*/ 	.word	index@(vec_lt)
        /*017c*/ 	.word	0x0000000c


	//----- nvinfo : EIATTR_FRAME_SIZE
	.align		4
.L_64:
        /*0180*/ 	.byte	0x04, 0x11
        /*0182*/ 	.short	(.L_66 - .L_65)
	.align		4
.L_65:
        /*0184*/ 	.word	index@(vec_lt)
        /*0188*/ 	.word	0x00000000


	//----- nvinfo : EIATTR_REGCOUNT
	.align		4
.L_66:
        /*018c*/ 	.byte	0x04, 0x2f
        /*018e*/ 	.short	(.L_68 - .L_67)
	.align		4
.L_67:
        /*0190*/ 	.word	index@(vec_lte)
        /*0194*/ 	.word	0x0000000c


	//----- nvinfo : EIATTR_FRAME_SIZE
	.align		4
.L_68:
        /*0198*/ 	.byte	0x04, 0x11
        /*019a*/ 	.short	(.L_70 - .L_69)
	.align		4
.L_69:
        /*019c*/ 	.word	index@(vec_lte)
        /*01a0*/ 	.word	0x00000000


	//----- nvinfo : EIATTR_REGCOUNT
	.align		4
.L_70:
        /*01a4*/ 	.byte	0x04, 0x2f
        /*01a6*/ 	.short	(.L_72 - .L_71)
	.align		4
.L_71:
        /*01a8*/ 	.word	index@(vec_eq)
        /*01ac*/ 	.word	0x0000000c


	//----- nvinfo : EIATTR_FRAME_SIZE
	.align		4
.L_72:
        /*01b0*/ 	.byte	0x04, 0x11
        /*01b2*/ 	.short	(.L_74 - .L_73)
	.align		4
.L_73:
        /*01b4*/ 	.word	index@(vec_eq)
        /*01b8*/ 	.word	0x00000000


	//----- nvinfo : EIATTR_REGCOUNT
	.align		4
.L_74:
        /*01bc*/ 	.byte	0x04, 0x2f
        /*01be*/ 	.short	(.L_76 - .L_75)
	.align		4
.L_75:
        /*01c0*/ 	.word	index@(vec_gte)
        /*01c4*/ 	.word	0x0000000c


	//----- nvinfo : EIATTR_FRAME_SIZE
	.align		4
.L_76:
        /*01c8*/ 	.byte	0x04, 0x11
        /*01ca*/ 	.short	(.L_78 - .L_77)
	.align		4
.L_77:
        /*01cc*/ 	.word	index@(vec_gte)
        /*01d0*/ 	.word	0x00000000


	//----- nvinfo : EIATTR_REGCOUNT
	.align		4
.L_78:
        /*01d4*/ 	.byte	0x04, 0x2f
        /*01d6*/ 	.short	(.L_80 - .L_79)
	.align		4
.L_79:
        /*01d8*/ 	.word	index@(vec_gt)
        /*01dc*/ 	.word	0x0000000c


	//----- nvinfo : EIATTR_FRAME_SIZE
	.align		4
.L_80:
        /*01e0*/ 	.byte	0x04, 0x11
        /*01e2*/ 	.short	(.L_82 - .L_81)
	.align		4
.L_81:
        /*01e4*/ 	.word	index@(vec_gt)
        /*01e8*/ 	.word	0x00000000


	//----- nvinfo : EIATTR_REGCOUNT
	.align		4
.L_82:
        /*01ec*/ 	.byte	0x04, 0x2f
        /*01ee*/ 	.short	(.L_84 - .L_83)
	.align		4
.L_83:
        /*01f0*/ 	.word	index@(vec_ne)
        /*01f4*/ 	.word	0x0000000c


	//----- nvinfo : EIATTR_FRAME_SIZE
	.align		4
.L_84:
        /*01f8*/ 	.byte	0x04, 0x11
        /*01fa*/ 	.short	(.L_86 - .L_85)
	.align		4
.L_85:
        /*01fc*/ 	.word	index@(vec_ne)
        /*0200*/ 	.word	0x00000000


	//----- nvinfo : EIATTR_REGCOUNT
	.align		4
.L_86:
        /*0204*/ 	.byte	0x04, 0x2f
        /*0206*/ 	.short	(.L_88 - .L_87)
	.align		4
.L_87:
        /*0208*/ 	.word	index@(vec_ltScalar)
        /*020c*/ 	.word	0x0000000a


	//----- nvinfo : EIATTR_FRAME_SIZE
	.align		4
.L_88:
        /*0210*/ 	.byte	0x04, 0x11
        /*0212*/ 	.short	(.L_90 - .L_89)
	.align		4
.L_89:
        /*0214*/ 	.word	index@(vec_ltScalar)
        /*0218*/ 	.word	0x00000000


	//----- nvinfo : EIATTR_REGCOUNT
	.align		4
.L_90:
        /*021c*/ 	.byte	0x04, 0x2f
        /*021e*/ 	.short	(.L_92 - .L_91)
	.align		4
.L_91:
        /*0220*/ 	.word	index@(vec_lteScalar)
        /*0224*/ 	.word	0x0000000a


	//----- nvinfo : EIATTR_FRAME_SIZE
	.align		4
.L_92:
        /*0228*/ 	.byte	0x04, 0x11
        /*022a*/ 	.short	(.L_94 - .L_93)
	.align		4
.L_93:
        /*022c*/ 	.word	index@(vec_lteScalar)
        /*0230*/ 	.word	0x00000000


	//----- nvinfo : EIATTR_REGCOUNT
	.align		4
.L_94:
        /*0234*/ 	.byte	0x04, 0x2f
        /*0236*/ 	.short	(.L_96 - .L_95)
	.align		4
.L_95:
        /*0238*/ 	.word	index@(vec_eqScalar)
        /*023c*/ 	.word	0x0000000a


	//----- nvinfo : EIATTR_FRAME_SIZE
	.align		4
.L_96:
        /*0240*/ 	.byte	0x04, 0x11
        /*0242*/ 	.short	(.L_98 - .L_97)
	.align		4
.L_97:
        /*0244*/ 	.word	index@(vec_eqScalar)
        /*0248*/ 	.word	0x00000000


	//----- nvinfo : EIATTR_REGCOUNT
	.align		4
.L_98:
        /*024c*/ 	.byte	0x04, 0x2f
        /*024e*/ 	.short	(.L_100 - .L_99)
	.align		4
.L_99:
        /*0250*/ 	.word	index@(vec_gteScalar)
        /*0254*/ 	.word	0x0000000a


	//----- nvinfo : EIATTR_FRAME_SIZE
	.align		4
.L_100:
        /*0258*/ 	.byte	0x04, 0x11
        /*025a*/ 	.short	(.L_102 - .L_101)
	.align		4
.L_101:
        /*025c*/ 	.word	index@(vec_gteScalar)
        /*0260*/ 	.word	0x00000000


	//----- nvinfo : EIATTR_REGCOUNT
	.align		4
.L_102:
        /*0264*/ 	.byte	0x04, 0x2f
        /*0266*/ 	.short	(.L_104 - .L_103)
	.align		4
.L_103:
        /*0268*/ 	.word	index@(vec_gtScalar)
        /*026c*/ 	.word	0x0000000a


	//----- nvinfo : EIATTR_FRAME_SIZE
	.align		4
.L_104:
        /*0270*/ 	.byte	0x04, 0x11
        /*0272*/ 	.short	(.L_106 - .L_105)
	.align		4
.L_105:
        /*0274*/ 	.word	index@(vec_gtScalar)
        /*0278*/ 	.word	0x00000000


	//----- nvinfo : EIATTR_REGCOUNT
	.align		4
.L_106:
        /*027c*/ 	.byte	0x04, 0x2f
        /*027e*/ 	.short	(.L_108 - .L_107)
	.align		4
.L_107:
        /*0280*/ 	.word	index@(vec_neScalar)
        /*0284*/ 	.word	0x0000000a


	//----- nvinfo : EIATTR_FRAME_SIZE
	.align		4
.L_108:
        /*0288*/ 	.byte	0x04, 0x11
        /*028a*/ 	.short	(.L_110 - .L_109)
	.align		4
.L_109:
        /*028c*/ 	.word	index@(vec_neScalar)
        /*0290*/ 	.word	0x00000000


	//----- nvinfo : EIATTR_REGCOUNT
	.align		4
.L_110:
        /*0294*/ 	.byte	0x04, 0x2f
        /*0296*/ 	.short	(.L_112 - .L_111)
	.align		4
.L_111:
        /*0298*/ 	.word	index@(vec_acos)
        /*029c*/ 	.word	0x0000000c


	//----- nvinfo : EIATTR_FRAME_SIZE
	.align		4
.L_112:
        /*02a0*/ 	.byte	0x04, 0x11
        /*02a2*/ 	.short	(.L_114 - .L_113)
	.align		4
.L_113:
        /*02a4*/ 	.word	index@(vec_acos)
        /*02a8*/ 	.word	0x00000000


	//----- nvinfo : EIATTR_REGCOUNT
	.align		4
.L_114:
        /*02ac*/ 	.byte	0x04, 0x2f
        /*02ae*/ 	.short	(.L_116 - .L_115)
	.align		4
.L_115:
        /*02b0*/ 	.word	index@(vec_acosh)
        /*02b4*/ 	.word	0x0000000c


	//----- nvinfo : EIATTR_FRAME_SIZE
	.align		4
.L_116:
        /*02b8*/ 	.byte	0x04, 0x11
        /*02ba*/ 	.short	(.L_118 - .L_117)
	.align		4
.L_117:
        /*02bc*/ 	.word	index@(vec_acosh)
        /*02c0*/ 	.word	0x00000000


	//----- nvinfo : EIATTR_REGCOUNT
	.align		4
.L_118:
        /*02c4*/ 	.byte	0x04, 0x2f
        /*02c6*/ 	.short	(.L_120 - .L_119)
	.align		4
.L_119:
        /*02c8*/ 	.word	index@(vec_asin)
        /*02cc*/ 	.word	0x0000000b


	//----- nvinfo : EIATTR_FRAME_SIZE
	.align		4
.L_120:
        /*02d0*/ 	.byte	0x04, 0x11
        /*02d2*/ 	.short	(.L_122 - .L_121)
	.align		4
.L_121:
        /*02d4*/ 	.word	index@(vec_asin)
        /*02d8*/ 	.word	0x00000000


	//----- nvinfo : EIATTR_REGCOUNT
	.align		4
.L_122:
        /*02dc*/ 	.byte	0x04, 0x2f
        /*02de*/ 	.short	(.L_124 - .L_123)
	.align		4
.L_123:
        /*02e0*/ 	.word	index@(vec_asinh)
        /*02e4*/ 	.word	0x0000000d


	//----- nvinfo : EIATTR_FRAME_SIZE
	.align		4
.L_124:
        /*02e8*/ 	.byte	0x04, 0x11
        /*02ea*/ 	.short	(.L_126 - .L_125)
	.align		4
.L_125:
        /*02ec*/ 	.word	index@(vec_asinh)
        /*02f0*/ 	.word	0x00000000


	//----- nvinfo : EIATTR_REGCOUNT
	.align		4
.L_126:
        /*02f4*/ 	.byte	0x04, 0x2f
        /*02f6*/ 	.short	(.L_128 - .L_127)
	.align		4
.L_127:
        /*02f8*/ 	.word	index@(vec_atan)
        /*02fc*/ 	.word	0x0000000b


	//----- nvinfo : EIATTR_FRAME_SIZE
	.align		4
.L_128:
        /*0300*/ 	.byte	0x04, 0x11
        /*0302*/ 	.short	(.L_130 - .L_129)
	.align		4
.L_129:
        /*0304*/ 	.word	index@(vec_atan)
        /*0308*/ 	.word	0x00000000


	//----- nvinfo : EIATTR_REGCOUNT
	.align		4
.L_130:
        /*030c*/ 	.byte	0x04, 0x2f
        /*030e*/ 	.short	(.L_132 - .L_131)
	.align		4
.L_131:
        /*0310*/ 	.word	index@(vec_atanh)
        /*0314*/ 	.word	0x0000000d


	//----- nvinfo : EIATTR_FRAME_SIZE
	.align		4
.L_132:
        /*0318*/ 	.byte	0x04, 0x11
        /*031a*/ 	.short	(.L_134 - .L_133)
	.align		4
.L_133:
        /*031c*/ 	.word	index@(vec_atanh)
        /*0320*/ 	.word	0x00000000


	//----- nvinfo : EIATTR_REGCOUNT
	.align		4
.L_134:
        /*0324*/ 	.byte	0x04, 0x2f
        /*0326*/ 	.short	(.L_136 - .L_135)
	.align		4
.L_135:
        /*0328*/ 	.word	index@(vec_cbrt)
        /*032c*/ 	.word	0x0000000d


	//----- nvinfo : EIATTR_FRAME_SIZE
	.align		4
.L_136:
        /*0330*/ 	.byte	0x04, 0x11
        /*0332*/ 	.short	(.L_138 - .L_137)
	.align		4
.L_137:
        /*0334*/ 	.word	index@(vec_cbrt)
        /*0338*/ 	.word	0x00000000


	//----- nvinfo : EIATTR_REGCOUNT
	.align		4
.L_138:
        /*033c*/ 	.byte	0x04, 0x2f
        /*033e*/ 	.short	(.L_140 - .L_139)
	.align		4
.L_139:
        /*0340*/ 	.word	index@(vec_ceil)
        /*0344*/ 	.word	0x0000000a


	//----- nvinfo : EIATTR_FRAME_SIZE
	.align		4
.L_140:
        /*0348*/ 	.byte	0x04, 0x11
        /*034a*/ 	.short	(.L_142 - .L_141)
	.align		4
.L_141:
        /*034c*/ 	.word	index@(vec_ceil)
        /*0350*/ 	.word	0x00000000


	//----- nvinfo : EIATTR_REGCOUNT
	.align		4
.L_142:
        /*0354*/ 	.byte	0x04, 0x2f
        /*0356*/ 	.short	(.L_144 - .L_143)
	.align		4
.L_143:
        /*0358*/ 	.word	index@(vec_cos)
        /*035c*/ 	.word	0x00000013


	//----- nvinfo : EIATTR_FRAME_SIZE
	.align		4
.L_144:
        /*0360*/ 	.byte	0x04, 0x11
        /*0362*/ 	.short	(.L_146 - .L_145)
	.align		4
.L_145:
        /*0364*/ 	.word	index@(vec_cos)
        /*0368*/ 	.word	0x00000000


	//----- nvinfo : EIATTR_REGCOUNT
	.align		4
.L_146:
        /*036c*/ 	.byte	0x04, 0x2f
        /*036e*/ 	.short	(.L_148 - .L_147)
	.align		4
.L_147:
        /*0370*/ 	.word	index@(vec_cosh)
        /*0374*/ 	.word	0x0000000b


	//----- nvinfo : EIATTR_FRAME_SIZE
	.align		4
.L_148:
        /*0378*/ 	.byte	0x04, 0x11
        /*037a*/ 	.short	(.L_150 - .L_149)
	.align		4
.L_149:
        /*037c*/ 	.word	index@(vec_cosh)
        /*0380*/ 	.word	0x00000000


	//----- nvinfo : EIATTR_REGCOUNT
	.align		4
.L_150:
        /*0384*/ 	.byte	0x04, 0x2f
        /*0386*/ 	.short	(.L_152 - .L_151)
	.align		4
.L_151:
        /*0388*/ 	.word	index@(vec_cospi)
        /*038c*/ 	.word	0x0000000f


	//----- nvinfo : EIATTR_FRAME_SIZE
	.align		4
.L_152:
        /*0390*/ 	.byte	0x04, 0x11
        /*0392*/ 	.short	(.L_154 - .L_153)
	.align		4
.L_153:
        /*0394*/ 	.word	index@(vec_cospi)
        /*0398*/ 	.word	0x00000000


	//----- nvinfo : EIATTR_REGCOUNT
	.align		4
.L_154:
        /*039c*/ 	.byte	0x04, 0x2f
        /*039e*/ 	.short	(.L_156 - .L_155)
	.align		4
.L_155:
        /*03a0*/ 	.word	index@(vec_erfc)
        /*03a4*/ 	.word	0x0000000f


	//----- nvinfo : EIATTR_FRAME_SIZE
	.align		4
.L_156:
        /*03a8*/ 	.byte	0x04, 0x11
        /*03aa*/ 	.short	(.L_158 - .L_157)
	.align		4
.L_157:
        /*03ac*/ 	.word	index@(vec_erfc)
        /*03b0*/ 	.word	0x00000000


	//----- nvinfo : EIATTR_REGCOUNT
	.align		4
.L_158:
        /*03b4*/ 	.byte	0x04, 0x2f
        /*03b6*/ 	.short	(.L_160 - .L_159)
	.align		4
.L_159:
        /*03b8*/ 	.word	index@(vec_erfcinv)
        /*03bc*/ 	.word	0x0000000a


	//----- nvinfo : EIATTR_FRAME_SIZE
	.align		4
.L_160:
        /*03c0*/ 	.byte	0x04, 0x11
        /*03c2*/ 	.short	(.L_162 - .L_161)
	.align		4
.L_161:
        /*03c4*/ 	.word	index@(vec_erfcinv)
        /*03c8*/ 	.word	0x00000000


	//----- nvinfo : EIATTR_REGCOUNT
	.align		4
.L_162:
        /*03cc*/ 	.byte	0x04, 0x2f
        /*03ce*/ 	.short	(.L_164 - .L_163)
	.align		4
.L_163:
        /*03d0*/ 	.word	index@(vec_erfcx)
        /*03d4*/ 	.word	0x0000000c


	//----- nvinfo : EIATTR_FRAME_SIZE
	.align		4
.L_164:
        /*03d8*/ 	.byte	0x04, 0x11
        /*03da*/ 	.short	(.L_166 - .L_165)
	.align		4
.L_165:
        /*03dc*/ 	.word	index@(vec_erfcx)
        /*03e0*/ 	.word	0x00000000


	//----- nvinfo : EIATTR_REGCOUNT
	.align		4
.L_166:
        /*03e4*/ 	.byte	0x04, 0x2f
        /*03e6*/ 	.short	(.L_168 - .L_167)
	.align		4
.L_167:
        /*03e8*/ 	.word	index@(vec_erf)
        /*03ec*/ 	.word	0x0000000d


	//----- nvinfo : EIATTR_FRAME_SIZE
	.align		4
.L_168:
        /*03f0*/ 	.byte	0x04, 0x11
        /*03f2*/ 	.short	(.L_170 - .L_169)
	.align		4
.L_169:
        /*03f4*/ 	.word	index@(vec_erf)
        /*03f8*/ 	.word	0x00000000


	//----- nvinfo : EIATTR_REGCOUNT
	.align		4
.L_170:
        /*03fc*/ 	.byte	0x04, 0x2f
        /*03fe*/ 	.short	(.L_172 - .L_171)
	.align		4
.L_171:
        /*0400*/ 	.word	index@(vec_erfinv)
        /*0404*/ 	.word	0x0000000a


	//----- nvinfo : EIATTR_FRAME_SIZE
	.align		4
.L_172:
        /*0408*/ 	.byte	0x04, 0x11
        /*040a*/ 	.short	(.L_174 - .L_173)
	.align		4
.L_173:
        /*040c*/ 	.word	index@(vec_erfinv)
        /*0410*/ 	.word	0x00000000


	//----- nvinfo : EIATTR_REGCOUNT
	.align		4
.L_174:
        /*0414*/ 	.byte	0x04, 0x2f
        /*0416*/ 	.short	(.L_176 - .L_175)
	.align		4
.L_175:
        /*0418*/ 	.word	index@(vec_exp10)
        /*041c*/ 	.word	0x0000000c


	//----- nvinfo : EIATTR_FRAME_SIZE
	.align		4
.L_176:
        /*0420*/ 	.byte	0x04, 0x11
        /*0422*/ 	.short	(.L_178 - .L_177)
	.align		4
.L_177:
        /*0424*/ 	.word	index@(vec_exp10)
        /*0428*/ 	.word	0x00000000


	//----- nvinfo : EIATTR_REGCOUNT
	.align		4
.L_178:
        /*042c*/ 	.byte	0x04, 0x2f
        /*042e*/ 	.short	(.L_180 - .L_179)
	.align		4
.L_179:
        /*0430*/ 	.word	index@(vec_exp2)
        /*0434*/ 	.word	0x0000000a


	//----- nvinfo : EIATTR_FRAME_SIZE
	.align		4
.L_180:
        /*0438*/ 	.byte	0x04, 0x11
        /*043a*/ 	.short	(.L_182 - .L_181)
	.align		4
.L_181:
        /*043c*/ 	.word	index@(vec_exp2)
        /*0440*/ 	.word	0x00000000


	//----- nvinfo : EIATTR_REGCOUNT
	.align		4
.L_182:
        /*0444*/ 	.byte	0x04, 0x2f
        /*0446*/ 	.short	(.L_184 - .L_183)
	.align		4
.L_183:
        /*0448*/ 	.word	index@(vec_exp)
        /*044c*/ 	.word	0x0000000c


	//----- nvinfo : EIATTR_FRAME_SIZE
	.align		4
.L_184:
        /*0450*/ 	.byte	0x04, 0x11
        /*0452*/ 	.short	(.L_186 - .L_185)
	.align		4
.L_185:
        /*0454*/ 	.word	index@(vec_exp)
        /*0458*/ 	.word	0x00000000


	//----- nvinfo : EIATTR_REGCOUNT
	.align		4
.L_186:
        /*045c*/ 	.byte	0x04, 0x2f
        /*045e*/ 	.short	(.L_188 - .L_187)
	.align		4
.L_187:
        /*0460*/ 	.word	index@(vec_expm1)
        /*0464*/ 	.word	0x0000000e


	//----- nvinfo : EIATTR_FRAME_SIZE
	.align		4
.L_188:
        /*0468*/ 	.byte	0x04, 0x11
        /*046a*/ 	.short	(.L_190 - .L_189)
	.align		4
.L_189:
        /*046c*/ 	.word	index@(vec_expm1)
        /*0470*/ 	.word	0x00000000


	//----- nvinfo : EIATTR_REGCOUNT
	.align		4
.L_190:
        /*0474*/ 	.byte	0x04, 0x2f
        /*0476*/ 	.short	(.L_192 - .L_191)
	.align		4
.L_191:
        /*0478*/ 	.word	index@(vec_fabs)
        /*047c*/ 	.word	0x0000000a


	//----- nvinfo : EIATTR_FRAME_SIZE
	.align		4
.L_192:
        /*0480*/ 	.byte	0x04, 0x11
        /*0482*/ 	.short	(.L_194 - .L_193)
	.align		4
.L_193:
        /*0484*/ 	.word	index@(vec_fabs)
        /*0488*/ 	.word	0x00000000


	//----- nvinfo : EIATTR_REGCOUNT
	.align		4
.L_194:
        /*048c*/ 	.byte	0x04, 0x2f
        /*048e*/ 	.short	(.L_196 - .L_195)
	.align		4
.L_195:
        /*0490*/ 	.word	index@(vec_floor)
        /*0494*/ 	.word	0x0000000a


	//----- nvinfo : EIATTR_FRAME_SIZE
	.align		4
.L_196:
        /*0498*/ 	.byte	0x04, 0x11
        /*049a*/ 	.short	(.L_198 - .L_197)
	.align		4
.L_197:
        /*049c*/ 	.word	index@(vec_floor)
        /*04a0*/ 	.word	0x00000000


	//----- nvinfo : EIATTR_REGCOUNT
	.align		4
.L_198:
        /*04a4*/ 	.byte	0x04, 0x2f
        /*04a6*/ 	.short	(.L_200 - .L_199)
	.align		4
.L_199:
        /*04a8*/ 	.word	index@(vec_j0)
        /*04ac*/ 	.word	0x00000014


	//----- nvinfo : EIATTR_FRAME_SIZE
	.align		4
.L_200:
        /*04b0*/ 	.byte	0x04, 0x11
        /*04b2*/ 	.short	(.L_202 - .L_201)
	.align		4
.L_201:
        /*04b4*/ 	.word	index@(vec_j0)
        /*04b8*/ 	.word	0x00000000


	//----- nvinfo : EIATTR_REGCOUNT
	.align		4
.L_202:
        /*04bc*/ 	.byte	0x04, 0x2f
        /*04be*/ 	.short	(.L_204 - .L_203)
	.align		4
.L_203:
        /*04c0*/ 	.word	index@(vec_j1)
        /*04c4*/ 	.word	0x00000015


	//----- nvinfo : EIATTR_FRAME_SIZE
	.align		4
.L_204:
        /*04c8*/ 	.byte	0x04, 0x11
        /*04ca*/ 	.short	(.L_206 - .L_205)
	.align		4
.L_205:
        /*04cc*/ 	.word	index@(vec_j1)
        /*04d0*/ 	.word	0x00000000


	//----- nvinfo : EIATTR_REGCOUNT
	.align		4
.L_206:
        /*04d4*/ 	.byte	0x04, 0x2f
        /*04d6*/ 	.short	(.L_208 - .L_207)
	.align		4
.L_207:
        /*04d8*/ 	.word	index@(vec_lgamma)
        /*04dc*/ 	.word	0x00000010


	//----- nvinfo : EIATTR_FRAME_SIZE
	.align		4
.L_208:
        /*04e0*/ 	.byte	0x04, 0x11
        /*04e2*/ 	.short	(.L_210 - .L_209)
	.align		4
.L_209:
        /*04e4*/ 	.word	index@(vec_lgamma)
        /*04e8*/ 	.word	0x00000000


	//----- nvinfo : EIATTR_REGCOUNT
	.align		4
.L_210:
        /*04ec*/ 	.byte	0x04, 0x2f
        /*04ee*/ 	.short	(.L_212 - .L_211)
	.align		4
.L_211:
        /*04f0*/ 	.word	index@(vec_log10)
        /*04f4*/ 	.word	0x0000000b


	//----- nvinfo : EIATTR_FRAME_SIZE
	.align		4
.L_212:
        /*04f8*/ 	.byte	0x04, 0x11
        /*04fa*/ 	.short	(.L_214 - .L_213)
	.align		4
.L_213:
        /*04fc*/ 	.word	index@(vec_log10)
        /*0500*/ 	.word	0x00000000


	//----- nvinfo : EIATTR_REGCOUNT
	.align		4
.L_214:
        /*0504*/ 	.byte	0x04, 0x2f
        /*0506*/ 	.short	(.L_216 - .L_215)
	.align		4
.L_215:
        /*0508*/ 	.word	index@(vec_log1p)
        /*050c*/ 	.word	0x0000000d


	//----- nvinfo : EIATTR_FRAME_SIZE
	.align		4
.L_216:
        /*0510*/ 	.byte	0x04, 0x11
        /*0512*/ 	.short	(.L_218 - .L_217)
	.align		4
.L_217:
        /*0514*/ 	.word	index@(vec_log1p)
        /*0518*/ 	.word	0x00000000


	//----- nvinfo : EIATTR_REGCOUNT
	.align		4
.L_218:
        /*051c*/ 	.byte	0x04, 0x2f
        /*051e*/ 	.short	(.L_220 - .L_219)
	.align		4
.L_219:
        /*0520*/ 	.word	index@(vec_log2)
        /*0524*/ 	.word	0x0000000b


	//----- nvinfo : EIATTR_FRAME_SIZE
	.align		4
.L_220:
        /*0528*/ 	.byte	0x04, 0x11
        /*052a*/ 	.short	(.L_222 - .L_221)
	.align		4
.L_221:
        /*052c*/ 	.word	index@(vec_log2)
        /*0530*/ 	.word	0x00000000


	//----- nvinfo : EIATTR_REGCOUNT
	.align		4
.L_222:
        /*0534*/ 	.byte	0x04, 0x2f
        /*0536*/ 	.short	(.L_224 - .L_223)
	.align		4
.L_223:
        /*0538*/ 	.word	index@(vec_logb)
        /*053c*/ 	.word	0x00000009


	//----- nvinfo : EIATTR_FRAME_SIZE
	.align		4
.L_224:
        /*0540*/ 	.byte	0x04, 0x11
        /*0542*/ 	.short	(.L_226 - .L_225)
	.align		4
.L_225:
        /*0544*/ 	.word	index@(vec_logb)
        /*0548*/ 	.word	0x00000000


	//----- nvinfo : EIATTR_REGCOUNT
	.align		4
.L_226:
        /*054c*/ 	.byte	0x04, 0x2f
        /*054e*/ 	.short	(.L_228 - .L_227)
	.align		4
.L_227:
        /*0550*/ 	.word	index@(vec_log)
        /*0554*/ 	.word	0x0000000b


	//----- nvinfo : EIATTR_FRAME_SIZE
	.align		4
.L_228:
        /*0558*/ 	.byte	0x04, 0x11
        /*055a*/ 	.short	(.L_230 - .L_229)
	.align		4
.L_229:
        /*055c*/ 	.word	index@(vec_log)
        /*0560*/ 	.word	0x00000000


	//----- nvinfo : EIATTR_REGCOUNT
	.align		4
.L_230:
        /*0564*/ 	.byte	0x04, 0x2f
        /*0566*/ 	.short	(.L_232 - .L_231)
	.align		4
.L_231:
        /*0568*/ 	.word	index@(vec_normcdf)
        /*056c*/ 	.word	0x00000011


	//----- nvinfo : EIATTR_FRAME_SIZE
	.align		4
.L_232:
        /*0570*/ 	.byte	0x04, 0x11
        /*0572*/ 	.short	(.L_234 - .L_233)
	.align		4
.L_233:
        /*0574*/ 	.word	index@(vec_normcdf)
        /*0578*/ 	.word	0x00000000


	//----- nvinfo : EIATTR_REGCOUNT
	.align		4
.L_234:
        /*057c*/ 	.byte	0x04, 0x2f
        /*057e*/ 	.short	(.L_236 - .L_235)
	.align		4
.L_235:
        /*0580*/ 	.word	index@(vec_normcdfinv)
        /*0584*/ 	.word	0x0000000a


	//----- nvinfo : EIATTR_FRAME_SIZE
	.align		4
.L_236:
        /*0588*/ 	.byte	0x04, 0x11
        /*058a*/ 	.short	(.L_238 - .L_237)
	.align		4
.L_237:
        /*058c*/ 	.word	index@(vec_normcdfinv)
        /*0590*/ 	.word	0x00000000


	//----- nvinfo : EIATTR_REGCOUNT
	.align		4
.L_238:
        /*0594*/ 	.byte	0x04, 0x2f
        /*0596*/ 	.short	(.L_240 - .L_239)
	.align		4
.L_239:
        /*0598*/ 	.word	index@(vec_rcbrt)
        /*059c*/ 	.word	0x0000000e


	//----- nvinfo : EIATTR_FRAME_SIZE
	.align		4
.L_240:
        /*05a0*/ 	.byte	0x04, 0x11
        /*05a2*/ 	.short	(.L_242 - .L_241)
	.align		4
.L_241:
        /*05a4*/ 	.word	index@(vec_rcbrt)
        /*05a8*/ 	.word	0x00000000


	//----- nvinfo : EIATTR_REGCOUNT
	.align		4
.L_242:
        /*05ac*/ 	.byte	0x04, 0x2f
        /*05ae*/ 	.short	(.L_244 - .L_243)
	.align		4
.L_243:
        /*05b0*/ 	.word	index@(vec_rint)
        /*05b4*/ 	.word	0x0000000a


	//----- nvinfo : EIATTR_FRAME_SIZE
	.align		4
.L_244:
        /*05b8*/ 	.byte	0x04, 0x11
        /*05ba*/ 	.short	(.L_246 - .L_245)
	.align		4
.L_245:
        /*05bc*/ 	.word	index@(vec_rint)
        /*05c0*/ 	.word	0x00000000


	//----- nvinfo : EIATTR_REGCOUNT
	.align		4
.L_246:
        /*05c4*/ 	.byte	0x04, 0x2f
        /*05c6*/ 	.short	(.L_248 - .L_247)
	.align		4
.L_247:
        /*05c8*/ 	.word	index@(vec_round)
        /*05cc*/ 	.word	0x0000000a


	//----- nvinfo : EIATTR_FRAME_SIZE
	.align		4
.L_248:
        /*05d0*/ 	.byte	0x04, 0x11
        /*05d2*/ 	.short	(.L_250 - .L_249)
	.align		4
.L_249:
        /*05d4*/ 	.word	index@(vec_round)
        /*05d8*/ 	.word	0x00000000


	//----- nvinfo : EIATTR_REGCOUNT
	.align		4
.L_250:
        /*05dc*/ 	.byte	0x04, 0x2f
        /*05de*/ 	.short	(.L_252 - .L_251)
	.align		4
.L_251:
        /*05e0*/ 	.word	index@(vec_rsqrt)
        /*05e4*/ 	.word	0x0000000a


	//----- nvinfo : EIATTR_FRAME_SIZE
	.align		4
.L_252:
        /*05e8*/ 	.byte	0x04, 0x11
        /*05ea*/ 	.short	(.L_254 - .L_253)
	.align		4
.L_253:
        /*05ec*/ 	.word	index@(vec_rsqrt)
        /*05f0*/ 	.word	0x00000000


	//----- nvinfo : EIATTR_REGCOUNT
	.align		4
.L_254:
        /*05f4*/ 	.byte	0x04, 0x2f
        /*05f6*/ 	.short	(.L_256 - .L_255)
	.align		4
.L_255:
        /*05f8*/ 	.word	index@(vec_sin)
        /*05fc*/ 	.word	0x00000013


	//----- nvinfo : EIATTR_FRAME_SIZE
	.align		4
.L_256:
        /*0600*/ 	.byte	0x04, 0x11
        /*0602*/ 	.short	(.L_258 - .L_257)
	.align		4
.L_257:
        /*0604*/ 	.word	index@(vec_sin)
        /*0608*/ 	.word	0x00000000


	//----- nvinfo : EIATTR_REGCOUNT
	.align		4
.L_258:
        /*060c*/ 	.byte	0x04, 0x2f
        /*060e*/ 	.short	(.L_260 - .L_259)
	.align		4
.L_259:
        /*0610*/ 	.word	index@(vec_sinh)
        /*0614*/ 	.word	0x0000000c


	//----- nvinfo : EIATTR_FRAME_SIZE
	.align		4
.L_260:
        /*0618*/ 	.byte	0x04, 0x11
        /*061a*/ 	.short	(.L_262 - .L_261)
	.align		4
.L_261:
        /*061c*/ 	.word	index@(vec_sinh)
        /*0620*/ 	.word	0x00000000


	//----- nvinfo : EIATTR_REGCOUNT
	.align		4
.L_262:
        /*0624*/ 	.byte	0x04, 0x2f
        /*0626*/ 	.short	(.L_264 - .L_263)
	.align		4
.L_263:
        /*0628*/ 	.word	index@(vec_sinpi)
        /*062c*/ 	.word	0x00000011


	//----- nvinfo : EIATTR_FRAME_SIZE
	.align		4
.L_264:
        /*0630*/ 	.byte	0x04, 0x11
        /*0632*/ 	.short	(.L_266 - .L_265)
	.align		4
.L_265:
        /*0634*/ 	.word	index@(vec_sinpi)
        /*0638*/ 	.word	0x00000000


	//----- nvinfo : EIATTR_REGCOUNT
	.align		4
.L_266:
        /*063c*/ 	.byte	0x04, 0x2f
        /*063e*/ 	.short	(.L_268 - .L_267)
	.align		4
.L_267:
        /*0640*/ 	.word	index@(vec_sqrt)
        /*0644*/ 	.word	0x0000000c


	//----- nvinfo : EIATTR_FRAME_SIZE
	.align		4
.L_268:
        /*0648*/ 	.byte	0x04, 0x11
        /*064a*/ 	.short	(.L_270 - .L_269)
	.align		4
.L_269:
        /*064c*/ 	.word	index@($__internal_3_$__cuda_sm20_sqrt_rn_f32_slowpath)
        /*0650*/ 	.word	0x00000000


	//----- nvinfo : EIATTR_FRAME_SIZE
	.align		4
.L_270:
        /*0654*/ 	.byte	0x04, 0x11
        /*0656*/ 	.short	(.L_272 - .L_271)
	.align		4
.L_271:
        /*0658*/ 	.word	index@(vec_sqrt)
        /*065c*/ 	.word	0x00000000


	//----- nvinfo : EIATTR_REGCOUNT
	.align		4
.L_272:
        /*0660*/ 	.byte	0x04, 0x2f
        /*0662*/ 	.short	(.L_274 - .L_273)
	.align		4
.L_273:
        /*0664*/ 	.word	index@(vec_tan)
        /*0668*/ 	.word	0x00000013


	//----- nvinfo : EIATTR_FRAME_SIZE
	.align		4
.L_274:
        /*066c*/ 	.byte	0x04, 0x11
        /*066e*/ 	.short	(.L_276 - .L_275)
	.align		4
.L_275:
        /*0670*/ 	.word	index@(vec_tan)
        /*0674*/ 	.word	0x00000000


	//----- nvinfo : EIATTR_REGCOUNT
	.align		4
.L_276:
        /*0678*/ 	.byte	0x04, 0x2f
        /*067a*/ 	.short	(.L_278 - .L_277)
	.align		4
.L_277:
        /*067c*/ 	.word	index@(vec_tanh)
        /*0680*/ 	.word	0x0000000f


	//----- nvinfo : EIATTR_FRAME_SIZE
	.align		4
.L_278:
        /*0684*/ 	.byte	0x04, 0x11
        /*0686*/ 	.short	(.L_280 - .L_279)
	.align		4
.L_279:
        /*0688*/ 	.word	index@(vec_tanh)
        /*068c*/ 	.word	0x00000000


	//----- nvinfo : EIATTR_REGCOUNT
	.align		4
.L_280:
        /*0690*/ 	.byte	0x04, 0x2f
        /*0692*/ 	.short	(.L_282 - .L_281)
	.align		4
.L_281:
        /*0694*/ 	.word	index@(vec_tgamma)
        /*0698*/ 	.word	0x00000014


	//----- nvinfo : EIATTR_FRAME_SIZE
	.align		4
.L_282:
        /*069c*/ 	.byte	0x04, 0x11
        /*069e*/ 	.short	(.L_284 - .L_283)
	.align		4
.L_283:
        /*06a0*/ 	.word	index@(vec_tgamma)
        /*06a4*/ 	.word	0x00000000


	//----- nvinfo : EIATTR_REGCOUNT
	.align		4
.L_284:
        /*06a8*/ 	.byte	0x04, 0x2f
        /*06aa*/ 	.short	(.L_286 - .L_285)
	.align		4
.L_285:
        /*06ac*/ 	.word	index@(vec_trunc)
        /*06b0*/ 	.word	0x0000000a


	//----- nvinfo : EIATTR_FRAME_SIZE
	.align		4
.L_286:
        /*06b4*/ 	.byte	0x04, 0x11
        /*06b6*/ 	.short	(.L_288 - .L_287)
	.align		4
.L_287:
        /*06b8*/ 	.word	index@(vec_trunc)
        /*06bc*/ 	.word	0x00000000


	//----- nvinfo : EIATTR_REGCOUNT
	.align		4
.L_288:
        /*06c0*/ 	.byte	0x04, 0x2f
        /*06c2*/ 	.short	(.L_290 - .L_289)
	.align		4
.L_289:
        /*06c4*/ 	.word	index@(vec_y0)
        /*06c8*/ 	.word	0x00000016


	//----- nvinfo : EIATTR_FRAME_SIZE
	.align		4
.L_290:
        /*06cc*/ 	.byte	0x04, 0x11
        /*06ce*/ 	.short	(.L_292 - .L_291)
	.align		4
.L_291:
        /*06d0*/ 	.word	index@(vec_y0)
        /*06d4*/ 	.word	0x00000000


	//----- nvinfo : EIATTR_REGCOUNT
	.align		4
.L_292:
        /*06d8*/ 	.byte	0x04, 0x2f
        /*06da*/ 	.short	(.L_294 - .L_293)
	.align		4
.L_293:
        /*06dc*/ 	.word	index@(vec_y1)
        /*06e0*/ 	.word	0x00000016


	//----- nvinfo : EIATTR_FRAME_SIZE
	.align		4
.L_294:
        /*06e4*/ 	.byte	0x04, 0x11
        /*06e6*/ 	.short	(.L_296 - .L_295)
	.align		4
.L_295:
        /*06e8*/ 	.word	index@($__internal_2_$__cuda_sm3x_div_rn_noftz_f32_slowpath)
        /*06ec*/ 	.word	0x00000000


	//----- nvinfo : EIATTR_FRAME_SIZE
	.align		4
.L_296:
        /*06f0*/ 	.byte	0x04, 0x11
        /*06f2*/ 	.short	(.L_298 - .L_297)
	.align		4
.L_297:
        /*06f4*/ 	.word	index@(vec_y1)
        /*06f8*/ 	.word	0x00000000


	//----- nvinfo : EIATTR_REGCOUNT
	.align		4
.L_298:
        /*06fc*/ 	.byte	0x04, 0x2f
        /*06fe*/ 	.short	(.L_300 - .L_299)
	.align		4
.L_299:
        /*0700*/ 	.word	index@(vec_copysign)
        /*0704*/ 	.word	0x0000000c


	//----- nvinfo : EIATTR_FRAME_SIZE
	.align		4
.L_300:
        /*0708*/ 	.byte	0x04, 0x11
        /*070a*/ 	.short	(.L_302 - .L_301)
	.align		4
.L_301:
        /*070c*/ 	.word	index@(vec_copysign)
        /*0710*/ 	.word	0x00000000


	//----- nvinfo : EIATTR_REGCOUNT
	.align		4
.L_302:
        /*0714*/ 	.byte	0x04, 0x2f
        /*0716*/ 	.short	(.L_304 - .L_303)
	.align		4
.L_303:
        /*0718*/ 	.word	index@(vec_fdim)
        /*071c*/ 	.word	0x0000000c


	//----- nvinfo : EIATTR_FRAME_SIZE
	.align		4
.L_304:
        /*0720*/ 	.byte	0x04, 0x11
        /*0722*/ 	.short	(.L_306 - .L_305)
	.align		4
.L_305:
        /*0724*/ 	.word	index@(vec_fdim)
        /*0728*/ 	.word	0x00000000


	//----- nvinfo : EIATTR_REGCOUNT
	.align		4
.L_306:
        /*072c*/ 	.byte	0x04, 0x2f
        /*072e*/ 	.short	(.L_308 - .L_307)
	.align		4
.L_307:
        /*0730*/ 	.word	index@(vec_fdivide)
        /*0734*/ 	.word	0x00000010


	//----- nvinfo : EIATTR_FRAME_SIZE
	.align		4
.L_308:
        /*0738*/ 	.byte	0x04, 0x11
        /*073a*/ 	.short	(.L_310 - .L_309)
	.align		4
.L_309:
        /*073c*/ 	.word	index@($__internal_1_$__cuda_sm3x_div_rn_noftz_f32_slowpath)
        /*0740*/ 	.word	0x00000000


	//----- nvinfo : EIATTR_FRAME_SIZE
	.align		4
.L_310:
        /*0744*/ 	.byte	0x04, 0x11
        /*0746*/ 	.short	(.L_312 - .L_311)
	.align		4
.L_311:
        /*0748*/ 	.word	index@(vec_fdivide)
        /*074c*/ 	.word	0x00000000


	//----- nvinfo : EIATTR_REGCOUNT
	.align		4
.L_312:
        /*0750*/ 	.byte	0x04, 0x2f
        /*0752*/ 	.short	(.L_314 - .L_313)
	.align		4
.L_313:
        /*0754*/ 	.word	index@(vec_fmax)
        /*0758*/ 	.word	0x0000000c


	//----- nvinfo : EIATTR_FRAME_SIZE
	.align		4
.L_314:
        /*075c*/ 	.byte	0x04, 0x11
        /*075e*/ 	.short	(.L_316 - .L_315)
	.align		4
.L_315:
        /*0760*/ 	.word	index@(vec_fmax)
        /*0764*/ 	.word	0x00000000


	//----- nvinfo : EIATTR_REGCOUNT
	.align		4
.L_316:
        /*0768*/ 	.byte	0x04, 0x2f
        /*076a*/ 	.short	(.L_318 - .L_317)
	.align		4
.L_317:
        /*076c*/ 	.word	index@(vec_fmin)
        /*0770*/ 	.word	0x0000000c


	//----- nvinfo : EIATTR_FRAME_SIZE
	.align		4
.L_318:
        /*0774*/ 	.byte	0x04, 0x11
        /*0776*/ 	.short	(.L_320 - .L_319)
	.align		4
.L_319:
        /*0778*/ 	.word	index@(vec_fmin)
        /*077c*/ 	.word	0x00000000


	//----- nvinfo : EIATTR_REGCOUNT
	.align		4
.L_320:
        /*0780*/ 	.byte	0x04, 0x2f
        /*0782*/ 	.short	(.L_322 - .L_321)
	.align		4
.L_321:
        /*0784*/ 	.word	index@(vec_fmod)
        /*0788*/ 	.word	0x0000000e


	//----- nvinfo : EIATTR_FRAME_SIZE
	.align		4
.L_322:
        /*078c*/ 	.byte	0x04, 0x11
        /*078e*/ 	.short	(.L_324 - .L_323)
	.align		4
.L_323:
        /*0790*/ 	.word	index@(vec_fmod)
        /*0794*/ 	.word	0x00000000


	//----- nvinfo : EIATTR_REGCOUNT
	.align		4
.L_324:
        /*0798*/ 	.byte	0x04, 0x2f
        /*079a*/ 	.short	(.L_326 - .L_325)
	.align		4
.L_325:
        /*079c*/ 	.word	index@(vec_hypot)
        /*07a0*/ 	.word	0x0000000f


	//----- nvinfo : EIATTR_FRAME_SIZE
	.align		4
.L_326:
        /*07a4*/ 	.byte	0x04, 0x11
        /*07a6*/ 	.short	(.L_328 - .L_327)
	.align		4
.L_327:
        /*07a8*/ 	.word	index@($__internal_0_$__cuda_sm20_sqrt_rn_f32_slowpath)
        /*07ac*/ 	.word	0x00000000


	//----- nvinfo : EIATTR_FRAME_SIZE
	.align		4
.L_328:
        /*07b0*/ 	.byte	0x04, 0x11
        /*07b2*/ 	.short	(.L_330 - .L_329)
	.align		4
.L_329:
        /*07b4*/ 	.word	index@(vec_hypot)
        /*07b8*/ 	.word	0x00000000


	//----- nvinfo : EIATTR_REGCOUNT
	.align		4
.L_330:
        /*07bc*/ 	.byte	0x04, 0x2f
        /*07be*/ 	.short	(.L_332 - .L_331)
	.align		4
.L_331:
        /*07c0*/ 	.word	index@(vec_nextafter)
        /*07c4*/ 	.word	0x0000000b


	//----- nvinfo : EIATTR_FRAME_SIZE
	.align		4
.L_332:
        /*07c8*/ 	.byte	0x04, 0x11
        /*07ca*/ 	.short	(.L_334 - .L_333)
	.align		4
.L_333:
        /*07cc*/ 	.word	index@(vec_nextafter)
        /*07d0*/ 	.word	0x00000000


	//----- nvinfo : EIATTR_REGCOUNT
	.align		4
.L_334:
        /*07d4*/ 	.byte	0x04, 0x2f
        /*07d6*/ 	.short	(.L_336 - .L_335)
	.align		4
.L_335:
        /*07d8*/ 	.word	index@(vec_pow)
        /*07dc*/ 	.word	0x00000011


	//----- nvinfo : EIATTR_FRAME_SIZE
	.align		4
.L_336:
        /*07e0*/ 	.byte	0x04, 0x11
        /*07e2*/ 	.short	(.L_338 - .L_337)
	.align		4
.L_337:
        /*07e4*/ 	.word	index@(vec_pow)
        /*07e8*/ 	.word	0x00000000


	//----- nvinfo : EIATTR_REGCOUNT
	.align		4
.L_338:
        /*07ec*/ 	.byte	0x04, 0x2f
        /*07ee*/ 	.short	(.L_340 - .L_339)
	.align		4
.L_339:
        /*07f0*/ 	.word	index@(vec_remainder)
        /*07f4*/ 	.word	0x00000012


	//----- nvinfo : EIATTR_FRAME_SIZE
	.align		4
.L_340:
        /*07f8*/ 	.byte	0x04, 0x11
        /*07fa*/ 	.short	(.L_342 - .L_341)
	.align		4
.L_341:
        /*07fc*/ 	.word	index@(vec_remainder)
        /*0800*/ 	.word	0x00000000


	//----- nvinfo : EIATTR_MIN_STACK_SIZE
	.align		4
.L_342:
        /*0804*/ 	.byte	0x04, 0x12
        /*0806*/ 	.short	(.L_344 - .L_343)
	.align		4
.L_343:
        /*0808*/ 	.word	index@(vec_remainder)
        /*080c*/ 	.word	0x00000000


	//----- nvinfo : EIATTR_MIN_STACK_SIZE
	.align		4
.L_344:
        /*0810*/ 	.byte	0x04, 0x12
        /*0812*/ 	.short	(.L_346 - .L_345)
	.align		4
.L_345:
        /*0814*/ 	.word	index@(vec_pow)
        /*0818*/ 	.word	0x00000000


	//----- nvinfo : EIATTR_MIN_STACK_SIZE
	.align		4
.L_346:
        /*081c*/ 	.byte	0x04, 0x12
        /*081e*/ 	.short	(.L_348 - .L_347)
	.align		4
.L_347:
        /*0820*/ 	.word	index@(vec_nextafter)
        /*0824*/ 	.word	0x00000000


	//----- nvinfo : EIATTR_MIN_STACK_SIZE
	.align		4
.L_348:
        /*0828*/ 	.byte	0x04, 0x12
        /*082a*/ 	.short	(.L_350 - .L_349)
	.align		4
.L_349:
        /*082c*/ 	.word	index@(vec_hypot)
        /*0830*/ 	.word	0x00000000


	//----- nvinfo : EIATTR_MIN_STACK_SIZE
	.align		4
.L_350:
        /*0834*/ 	.byte	0x04, 0x12
        /*0836*/ 	.short	(.L_352 - .L_351)
	.align		4
.L_351:
        /*0838*/ 	.word	index@(vec_fmod)
        /*083c*/ 	.word	0x00000000


	//----- nvinfo : EIATTR_MIN_STACK_SIZE
	.align		4
.L_352:
        /*0840*/ 	.byte	0x04, 0x12
        /*0842*/ 	.short	(.L_354 - .L_353)
	.align		4
.L_353:
        /*0844*/ 	.word	index@(vec_fmin)
        /*0848*/ 	.word	0x00000000


	//----- nvinfo : EIATTR_MIN_STACK_SIZE
	.align		4
.L_354:
        /*084c*/ 	.byte	0x04, 0x12
        /*084e*/ 	.short	(.L_356 - .L_355)
	.align		4
.L_355:
        /*0850*/ 	.word	index@(vec_fmax)
        /*0854*/ 	.word	0x00000000


	//----- nvinfo : EIATTR_MIN_STACK_SIZE
	.align		4
.L_356:
        /*0858*/ 	.byte	0x04, 0x12
        /*085a*/ 	.short	(.L_358 - .L_357)
	.align		4
.L_357:
        /*085c*/ 	.word	index@(vec_fdivide)
        /*0860*/ 	.word	0x00000000


	//----- nvinfo : EIATTR_MIN_STACK_SIZE
	.align		4
.L_358:
        /*0864*/ 	.byte	0x04, 0x12
        /*0866*/ 	.short	(.L_360 - .L_359)
	.align		4
.L_359:
        /*0868*/ 	.word	index@(vec_fdim)
        /*086c*/ 	.word	0x00000000


	//----- nvinfo : EIATTR_MIN_STACK_SIZE
	.align		4
.L_360:
        /*0870*/ 	.byte	0x04, 0x12
        /*0872*/ 	.short	(.L_362 - .L_361)
	.align		4
.L_361:
        /*0874*/ 	.word	index@(vec_copysign)
        /*0878*/ 	.word	0x00000000


	//----- nvinfo : EIATTR_MIN_STACK_SIZE
	.align		4
.L_362:
        /*087c*/ 	.byte	0x04, 0x12
        /*087e*/ 	.short	(.L_364 - .L_363)
	.align		4
.L_363:
        /*0880*/ 	.word	index@(vec_y1)
        /*0884*/ 	.word	0x00000000


	//----- nvinfo : EIATTR_MIN_STACK_SIZE
	.align		4
.L_364:
        /*0888*/ 	.byte	0x04, 0x12
        /*088a*/ 	.short	(.L_366 - .L_365)
	.align		4
.L_365:
        /*088c*/ 	.word	index@(vec_y0)
        /*0890*/ 	.word	0x00000000


	//----- nvinfo : EIATTR_MIN_STACK_SIZE
	.align		4
.L_366:
        /*0894*/ 	.byte	0x04, 0x12
        /*0896*/ 	.short	(.L_368 - .L_367)
	.align		4
.L_367:
        /*0898*/ 	.word	index@(vec_trunc)
        /*089c*/ 	.word	0x00000000


	//----- nvinfo : EIATTR_MIN_STACK_SIZE
	.align		4
.L_368:
        /*08a0*/ 	.byte	0x04, 0x12
        /*08a2*/ 	.short	(.L_370 - .L_369)
	.align		4
.L_369:
        /*08a4*/ 	.word	index@(vec_tgamma)
        /*08a8*/ 	.word	0x00000000


	//----- nvinfo : EIATTR_MIN_STACK_SIZE
	.align		4
.L_370:
        /*08ac*/ 	.byte	0x04, 0x12
        /*08ae*/ 	.short	(.L_372 - .L_371)
	.align		4
.L_371:
        /*08b0*/ 	.word	index@(vec_tanh)
        /*08b4*/ 	.word	0x00000000


	//----- nvinfo : EIATTR_MIN_STACK_SIZE
	.align		4
.L_372:
        /*08b8*/ 	.byte	0x04, 0x12
        /*08ba*/ 	.short	(.L_374 - .L_373)
	.align		4
.L_373:
        /*08bc*/ 	.word	index@(vec_tan)
        /*08c0*/ 	.word	0x00000000


	//----- nvinfo : EIATTR_MIN_STACK_SIZE
	.align		4
.L_374:
        /*08c4*/ 	.byte	0x04, 0x12
        /*08c6*/ 	.short	(.L_376 - .L_375)
	.align		4
.L_375:
        /*08c8*/ 	.word	index@(vec_sqrt)
        /*08cc*/ 	.word	0x00000000


	//----- nvinfo : EIATTR_MIN_STACK_SIZE
	.align		4
.L_376:
        /*08d0*/ 	.byte	0x04, 0x12
        /*08d2*/ 	.short	(.L_378 - .L_377)
	.align		4
.L_377:
        /*08d4*/ 	.word	index@(vec_sinpi)
        /*08d8*/ 	.word	0x00000000


	//----- nvinfo : EIATTR_MIN_STACK_SIZE
	.align		4
.L_378:
        /*08dc*/ 	.byte	0x04, 0x12
        /*08de*/ 	.short	(.L_380 - .L_379)
	.align		4
.L_379:
        /*08e0*/ 	.word	index@(vec_sinh)
        /*08e4*/ 	.word	0x00000000


	//----- nvinfo : EIATTR_MIN_STACK_SIZE
	.align		4
.L_380:
        /*08e8*/ 	.byte	0x04, 0x12
        /*08ea*/ 	.short	(.L_382 - .L_381)
	.align		4
.L_381:
        /*08ec*/ 	.word	index@(vec_sin)
        /*08f0*/ 	.word	0x00000000


	//----- nvinfo : EIATTR_MIN_STACK_SIZE
	.align		4
.L_382:
        /*08f4*/ 	.byte	0x04, 0x12
        /*08f6*/ 	.short	(.L_384 - .L_383)
	.align		4
.L_383:
        /*08f8*/ 	.word	index@(vec_rsqrt)
        /*08fc*/ 	.word	0x00000000


	//----- nvinfo : EIATTR_MIN_STACK_SIZE
	.align		4
.L_384:
        /*0900*/ 	.byte	0x04, 0x12
        /*0902*/ 	.short	(.L_386 - .L_385)
	.align		4
.L_385:
        /*0904*/ 	.word	index@(vec_round)
        /*0908*/ 	.word	0x00000000


	//----- nvinfo : EIATTR_MIN_STACK_SIZE
	.align		4
.L_386:
        /*090c*/ 	.byte	0x04, 0x12
        /*090e*/ 	.short	(.L_388 - .L_387)
	.align		4
.L_387:
        /*0910*/ 	.word	index@(vec_rint)
        /*0914*/ 	.word	0x00000000


	//----- nvinfo : EIATTR_MIN_STACK_SIZE
	.align		4
.L_388:
        /*0918*/ 	.byte	0x04, 0x12
        /*091a*/ 	.short	(.L_390 - .L_389)
	.align		4
.L_389:
        /*091c*/ 	.word	index@(vec_rcbrt)
        /*0920*/ 	.word	0x00000000


	//----- nvinfo : EIATTR_MIN_STACK_SIZE
	.align		4
.L_390:
        /*0924*/ 	.byte	0x04, 0x12
        /*0926*/ 	.short	(.L_392 - .L_391)
	.align		4
.L_391:
        /*0928*/ 	.word	index@(vec_normcdfinv)
        /*092c*/ 	.word	0x00000000


	//----- nvinfo : EIATTR_MIN_STACK_SIZE
	.align		4
.L_392:
        /*0930*/ 	.byte	0x04, 0x12
        /*0932*/ 	.short	(.L_394 - .L_393)
	.align		4
.L_393:
        /*0934*/ 	.word	index@(vec_normcdf)
        /*0938*/ 	.word	0x00000000


	//----- nvinfo : EIATTR_MIN_STACK_SIZE
	.align		4
.L_394:
        /*093c*/ 	.byte	0x04, 0x12
        /*093e*/ 	.short	(.L_396 - .L_395)
	.align		4
.L_395:
        /*0940*/ 	.word	index@(vec_log)
        /*0944*/ 	.word	0x00000000


	//----- nvinfo : EIATTR_MIN_STACK_SIZE
	.align		4
.L_396:
        /*0948*/ 	.byte	0x04, 0x12
        /*094a*/ 	.short	(.L_398 - .L_397)
	.align		4
.L_397:
        /*094c*/ 	.word	index@(vec_logb)
        /*0950*/ 	.word	0x00000000


	//----- nvinfo : EIATTR_MIN_STACK_SIZE
	.align		4
.L_398:
        /*0954*/ 	.byte	0x04, 0x12
        /*0956*/ 	.short	(.L_400 - .L_399)
	.align		4
.L_399:
        /*0958*/ 	.word	index@(vec_log2)
        /*095c*/ 	.word	0x00000000


	//----- nvinfo : EIATTR_MIN_STACK_SIZE
	.align		4
.L_400:
        /*0960*/ 	.byte	0x04, 0x12
        /*0962*/ 	.short	(.L_402 - .L_401)
	.align		4
.L_401:
        /*0964*/ 	.word	index@(vec_log1p)
        /*0968*/ 	.word	0x00000000


	//----- nvinfo : EIATTR_MIN_STACK_SIZE
	.align		4
.L_402:
        /*096c*/ 	.byte	0x04, 0x12
        /*096e*/ 	.short	(.L_404 - .L_403)
	.align		4
.L_403:
        /*0970*/ 	.word	index@(vec_log10)
        /*0974*/ 	.word	0x00000000


	//----- nvinfo : EIATTR_MIN_STACK_SIZE
	.align		4
.L_404:
        /*0978*/ 	.byte	0x04, 0x12
        /*097a*/ 	.short	(.L_406 - .L_405)
	.align		4
.L_405:
        /*097c*/ 	.word	index@(vec_lgamma)
        /*0980*/ 	.word	0x00000000


	//----- nvinfo : EIATTR_MIN_STACK_SIZE
	.align		4
.L_406:
        /*0984*/ 	.byte	0x04, 0x12
        /*0986*/ 	.short	(.L_408 - .L_407)
	.align		4
.L_407:
        /*0988*/ 	.word	index@(vec_j1)
        /*098c*/ 	.word	0x00000000


	//----- nvinfo : EIATTR_MIN_STACK_SIZE
	.align		4
.L_408:
        /*0990*/ 	.byte	0x04, 0x12
        /*0992*/ 	.short	(.L_410 - .L_409)
	.align		4
.L_409:
        /*0994*/ 	.word	index@(vec_j0)
        /*0998*/ 	.word	0x00000000


	//----- nvinfo : EIATTR_MIN_STACK_SIZE
	.align		4
.L_410:
        /*099c*/ 	.byte	0x04, 0x12
        /*099e*/ 	.short	(.L_412 - .L_411)
	.align		4
.L_411:
        /*09a0*/ 	.word	index@(vec_floor)
        /*09a4*/ 	.word	0x00000000


	//----- nvinfo : EIATTR_MIN_STACK_SIZE
	.align		4
.L_412:
        /*09a8*/ 	.byte	0x04, 0x12
        /*09aa*/ 	.short	(.L_414 - .L_413)
	.align		4
.L_413:
        /*09ac*/ 	.word	index@(vec_fabs)
        /*09b0*/ 	.word	0x00000000


	//----- nvinfo : EIATTR_MIN_STACK_SIZE
	.align		4
.L_414:
        /*09b4*/ 	.byte	0x04, 0x12
        /*09b6*/ 	.short	(.L_416 - .L_415)
	.align		4
.L_415:
        /*09b8*/ 	.word	index@(vec_expm1)
        /*09bc*/ 	.word	0x00000000


	//----- nvinfo : EIATTR_MIN_STACK_SIZE
	.align		4
.L_416:
        /*09c0*/ 	.byte	0x04, 0x12
        /*09c2*/ 	.short	(.L_418 - .L_417)
	.align		4
.L_417:
        /*09c4*/ 	.word	index@(vec_exp)
        /*09c8*/ 	.word	0x00000000


	//----- nvinfo : EIATTR_MIN_STACK_SIZE
	.align		4
.L_418:
        /*09cc*/ 	.byte	0x04, 0x12
        /*09ce*/ 	.short	(.L_420 - .L_419)
	.align		4
.L_419:
        /*09d0*/ 	.word	index@(vec_exp2)
        /*09d4*/ 	.word	0x00000000


	//----- nvinfo : EIATTR_MIN_STACK_SIZE
	.align		4
.L_420:
        /*09d8*/ 	.byte	0x04, 0x12
        /*09da*/ 	.short	(.L_422 - .L_421)
	.align		4
.L_421:
        /*09dc*/ 	.word	index@(vec_exp10)
        /*09e0*/ 	.word	0x00000000


	//----- nvinfo : EIATTR_MIN_STACK_SIZE
	.align		4
.L_422:
        /*09e4*/ 	.byte	0x04, 0x12
        /*09e6*/ 	.short	(.L_424 - .L_423)
	.align		4
.L_423:
        /*09e8*/ 	.word	index@(vec_erfinv)
        /*09ec*/ 	.word	0x00000000


	//----- nvinfo : EIATTR_MIN_STACK_SIZE
	.align		4
.L_424:
        /*09f0*/ 	.byte	0x04, 0x12
        /*09f2*/ 	.short	(.L_426 - .L_425)
	.align		4
.L_425:
        /*09f4*/ 	.word	index@(vec_erf)
        /*09f8*/ 	.word	0x00000000


	//----- nvinfo : EIATTR_MIN_STACK_SIZE
	.align		4
.L_426:
        /*09fc*/ 	.byte	0x04, 0x12
        /*09fe*/ 	.short	(.L_428 - .L_427)
	.align		4
.L_427:
        /*0a00*/ 	.word	index@(vec_erfcx)
        /*0a04*/ 	.word	0x00000000


	//----- nvinfo : EIATTR_MIN_STACK_SIZE
	.align		4
.L_428:
        /*0a08*/ 	.byte	0x04, 0x12
        /*0a0a*/ 	.short	(.L_430 - .L_429)
	.align		4
.L_429:
        /*0a0c*/ 	.word	index@(vec_erfcinv)
        /*0a10*/ 	.word	0x00000000


	//----- nvinfo : EIATTR_MIN_STACK_SIZE
	.align		4
.L_430:
        /*0a14*/ 	.byte	0x04, 0x12
        /*0a16*/ 	.short	(.L_432 - .L_431)
	.align		4
.L_431:
        /*0a18*/ 	.word	index@(vec_erfc)
        /*0a1c*/ 	.word	0x00000000


	//----- nvinfo : EIATTR_MIN_STACK_SIZE
	.align		4
.L_432:
        /*0a20*/ 	.byte	0x04, 0x12
        /*0a22*/ 	.short	(.L_434 - .L_433)
	.align		4
.L_433:
        /*0a24*/ 	.word	index@(vec_cospi)
        /*0a28*/ 	.word	0x00000000


	//----- nvinfo : EIATTR_MIN_STACK_SIZE
	.align		4
.L_434:
        /*0a2c*/ 	.byte	0x04, 0x12
        /*0a2e*/ 	.short	(.L_436 - .L_435)
	.align		4
.L_435:
        /*0a30*/ 	.word	index@(vec_cosh)
        /*0a34*/ 	.word	0x00000000


	//----- nvinfo : EIATTR_MIN_STACK_SIZE
	.align		4
.L_436:
        /*0a38*/ 	.byte	0x04, 0x12
        /*0a3a*/ 	.short	(.L_438 - .L_437)
	.align		4
.L_437:
        /*0a3c*/ 	.word	index@(vec_cos)
        /*0a40*/ 	.word	0x00000000


	//----- nvinfo : EIATTR_MIN_STACK_SIZE
	.align		4
.L_438:
        /*0a44*/ 	.byte	0x04, 0x12
        /*0a46*/ 	.short	(.L_440 - .L_439)
	.align		4
.L_439:
        /*0a48*/ 	.word	index@(vec_ceil)
        /*0a4c*/ 	.word	0x00000000


	//----- nvinfo : EIATTR_MIN_STACK_SIZE
	.align		4
.L_440:
        /*0a50*/ 	.byte	0x04, 0x12
        /*0a52*/ 	.short	(.L_442 - .L_441)
	.align		4
.L_441:
        /*0a54*/ 	.word	index@(vec_cbrt)
        /*0a58*/ 	.word	0x00000000


	//----- nvinfo : EIATTR_MIN_STACK_SIZE
	.align		4
.L_442:
        /*0a5c*/ 	.byte	0x04, 0x12
        /*0a5e*/ 	.short	(.L_444 - .L_443)
	.align		4
.L_443:
        /*0a60*/ 	.word	index@(vec_atanh)
        /*0a64*/ 	.word	0x00000000


	//----- nvinfo : EIATTR_MIN_STACK_SIZE
	.align		4
.L_444:
        /*0a68*/ 	.byte	0x04, 0x12
        /*0a6a*/ 	.short	(.L_446 - .L_445)
	.align		4
.L_445:
        /*0a6c*/ 	.word	index@(vec_atan)
        /*0a70*/ 	.word	0x00000000


	//----- nvinfo : EIATTR_MIN_STACK_SIZE
	.align		4
.L_446:
        /*0a74*/ 	.byte	0x04, 0x12
        /*0a76*/ 	.short	(.L_448 - .L_447)
	.align		4
.L_447:
        /*0a78*/ 	.word	index@(vec_asinh)
        /*0a7c*/ 	.word	0x00000000


	//----- nvinfo : EIATTR_MIN_STACK_SIZE
	.align		4
.L_448:
        /*0a80*/ 	.byte	0x04, 0x12
        /*0a82*/ 	.short	(.L_450 - .L_449)
	.align		4
.L_449:
        /*0a84*/ 	.word	index@(vec_asin)
        /*0a88*/ 	.word	0x00000000


	//----- nvinfo : EIATTR_MIN_STACK_SIZE
	.align		4
.L_450:
        /*0a8c*/ 	.byte	0x04, 0x12
        /*0a8e*/ 	.short	(.L_452 - .L_451)
	.align		4
.L_451:
        /*0a90*/ 	.word	index@(vec_acosh)
        /*0a94*/ 	.word	0x00000000


	//----- nvinfo : EIATTR_MIN_STACK_SIZE
	.align		4
.L_452:
        /*0a98*/ 	.byte	0x04, 0x12
        /*0a9a*/ 	.short	(.L_454 - .L_453)
	.align		4
.L_453:
        /*0a9c*/ 	.word	index@(vec_acos)
        /*0aa0*/ 	.word	0x00000000


	//----- nvinfo : EIATTR_MIN_STACK_SIZE
	.align		4
.L_454:
        /*0aa4*/ 	.byte	0x04, 0x12
        /*0aa6*/ 	.short	(.L_456 - .L_455)
	.align		4
.L_455:
        /*0aa8*/ 	.word	index@(vec_neScalar)
        /*0aac*/ 	.word	0x00000000


	//----- nvinfo : EIATTR_MIN_STACK_SIZE
	.align		4
.L_456:
        /*0ab0*/ 	.byte	0x04, 0x12
        /*0ab2*/ 	.short	(.L_458 - .L_457)
	.align		4
.L_457:
        /*0ab4*/ 	.word	index@(vec_gtScalar)
        /*0ab8*/ 	.word	0x00000000


	//----- nvinfo : EIATTR_MIN_STACK_SIZE
	.align		4
.L_458:
        /*0abc*/ 	.byte	0x04, 0x12
        /*0abe*/ 	.short	(.L_460 - .L_459)
	.align		4
.L_459:
        /*0ac0*/ 	.word	index@(vec_gteScalar)
        /*0ac4*/ 	.word	0x00000000


	//----- nvinfo : EIATTR_MIN_STACK_SIZE
	.align		4
.L_460:
        /*0ac8*/ 	.byte	0x04, 0x12
        /*0aca*/ 	.short	(.L_462 - .L_461)
	.align		4
.L_461:
        /*0acc*/ 	.word	index@(vec_eqScalar)
        /*0ad0*/ 	.word	0x00000000


	//----- nvinfo : EIATTR_MIN_STACK_SIZE
	.align		4
.L_462:
        /*0ad4*/ 	.byte	0x04, 0x12
        /*0ad6*/ 	.short	(.L_464 - .L_463)
	.align		4
.L_463:
        /*0ad8*/ 	.word	index@(vec_lteScalar)
        /*0adc*/ 	.word	0x00000000


	//----- nvinfo : EIATTR_MIN_STACK_SIZE
	.align		4
.L_464:
        /*0ae0*/ 	.byte	0x04, 0x12
        /*0ae2*/ 	.short	(.L_466 - .L_465)
	.align		4
.L_465:
        /*0ae4*/ 	.word	index@(vec_ltScalar)
        /*0ae8*/ 	.word	0x00000000


	//----- nvinfo : EIATTR_MIN_STACK_SIZE
	.align		4
.L_466:
        /*0aec*/ 	.byte	0x04, 0x12
        /*0aee*/ 	.short	(.L_468 - .L_467)
	.align		4
.L_467:
        /*0af0*/ 	.word	index@(vec_ne)
        /*0af4*/ 	.word	0x00000000


	//----- nvinfo : EIATTR_MIN_STACK_SIZE
	.align		4
.L_468:
        /*0af8*/ 	.byte	0x04, 0x12
        /*0afa*/ 	.short	(.L_470 - .L_469)
	.align		4
.L_469:
        /*0afc*/ 	.word	index@(vec_gt)
        /*0b00*/ 	.word	0x00000000


	//----- nvinfo : EIATTR_MIN_STACK_SIZE
	.align		4
.L_470:
        /*0b04*/ 	.byte	0x04, 0x12
        /*0b06*/ 	.short	(.L_472 - .L_471)
	.align		4
.L_471:
        /*0b08*/ 	.word	index@(vec_gte)
        /*0b0c*/ 	.word	0x00000000


	//----- nvinfo : EIATTR_MIN_STACK_SIZE
	.align		4
.L_472:
        /*0b10*/ 	.byte	0x04, 0x12
        /*0b12*/ 	.short	(.L_474 - .L_473)
	.align		4
.L_473:
        /*0b14*/ 	.word	index@(vec_eq)
        /*0b18*/ 	.word	0x00000000


	//----- nvinfo : EIATTR_MIN_STACK_SIZE
	.align		4
.L_474:
        /*0b1c*/ 	.byte	0x04, 0x12
        /*0b1e*/ 	.short	(.L_476 - .L_475)
	.align		4
.L_475:
        /*0b20*/ 	.word	index@(vec_lte)
        /*0b24*/ 	.word	0x00000000


	//----- nvinfo : EIATTR_MIN_STACK_SIZE
	.align		4
.L_476:
        /*0b28*/ 	.byte	0x04, 0x12
        /*0b2a*/ 	.short	(.L_478 - .L_477)
	.align		4
.L_477:
        /*0b2c*/ 	.word	index@(vec_lt)
        /*0b30*/ 	.word	0x00000000


	//----- nvinfo : EIATTR_MIN_STACK_SIZE
	.align		4
.L_478:
        /*0b34*/ 	.byte	0x04, 0x12
        /*0b36*/ 	.short	(.L_480 - .L_479)
	.align		4
.L_479:
        /*0b38*/ 	.word	index@(vec_scalarDiv)
        /*0b3c*/ 	.word	0x00000000


	//----- nvinfo : EIATTR_MIN_STACK_SIZE
	.align		4
.L_480:
        /*0b40*/ 	.byte	0x04, 0x12
        /*0b42*/ 	.short	(.L_482 - .L_481)
	.align		4
.L_481:
        /*0b44*/ 	.word	index@(vec_scalarMul)
        /*0b48*/ 	.word	0x00000000


	//----- nvinfo : EIATTR_MIN_STACK_SIZE
	.align		4
.L_482:
        /*0b4c*/ 	.byte	0x04, 0x12
        /*0b4e*/ 	.short	(.L_484 - .L_483)
	.align		4
.L_483:
        /*0b50*/ 	.word	index@(vec_scalarSub)
        /*0b54*/ 	.word	0x00000000


	//----- nvinfo : EIATTR_MIN_STACK_SIZE
	.align		4
.L_484:
        /*0b58*/ 	.byte	0x04, 0x12
        /*0b5a*/ 	.short	(.L_486 - .L_485)
	.align		4
.L_485:
        /*0b5c*/ 	.word	index@(vec_scalarAdd)
        /*0b60*/ 	.word	0x00000000


	//----- nvinfo : EIATTR_MIN_STACK_SIZE
	.align		4
.L_486:
        /*0b64*/ 	.byte	0x04, 0x12
        /*0b66*/ 	.short	(.L_488 - .L_487)
	.align		4
.L_487:
        /*0b68*/ 	.word	index@(vec_divScalar)
        /*0b6c*/ 	.word	0x00000000


	//----- nvinfo : EIATTR_MIN_STACK_SIZE
	.align		4
.L_488:
        /*0b70*/ 	.byte	0x04, 0x12
        /*0b72*/ 	.short	(.L_490 - .L_489)
	.align		4
.L_489:
        /*0b74*/ 	.word	index@(vec_mulScalar)
        /*0b78*/ 	.word	0x00000000


	//----- nvinfo : EIATTR_MIN_STACK_SIZE
	.align		4
.L_490:
        /*0b7c*/ 	.byte	0x04, 0x12
        /*0b7e*/ 	.short	(.L_492 - .L_491)
	.align		4
.L_491:
        /*0b80*/ 	.word	index@(vec_subScalar)
        /*0b84*/ 	.word	0x00000000


	//----- nvinfo : EIATTR_MIN_STACK_SIZE
	.align		4
.L_492:
        /*0b88*/ 	.byte	0x04, 0x12
        /*0b8a*/ 	.short	(.L_494 - .L_493)
	.align		4
.L_493:
        /*0b8c*/ 	.word	index@(vec_addScalar)
        /*0b90*/ 	.word	0x00000000


	//----- nvinfo : EIATTR_MIN_STACK_SIZE
	.align		4
.L_494:
        /*0b94*/ 	.byte	0x04, 0x12
        /*0b96*/ 	.short	(.L_496 - .L_495)
	.align		4
.L_495:
        /*0b98*/ 	.word	index@(vec_negate)
        /*0b9c*/ 	.word	0x00000000


	//----- nvinfo : EIATTR_MIN_STACK_SIZE
	.align		4
.L_496:
        /*0ba0*/ 	.byte	0x04, 0x12
        /*0ba2*/ 	.short	(.L_498 - .L_497)
	.align		4
.L_497:
        /*0ba4*/ 	.word	index@(vec_div)
        /*0ba8*/ 	.word	0x00000000


	//----- nvinfo : EIATTR_MIN_STACK_SIZE
	.align		4
.L_498:
        /*0bac*/ 	.byte	0x04, 0x12
        /*0bae*/ 	.short	(.L_500 - .L_499)
	.align		4
.L_499:
        /*0bb0*/ 	.word	index@(vec_mul)
        /*0bb4*/ 	.word	0x00000000


	//----- nvinfo : EIATTR_MIN_STACK_SIZE
	.align		4
.L_500:
        /*0bb8*/ 	.byte	0x04, 0x12
        /*0bba*/ 	.short	(.L_502 - .L_501)
	.align		4
.L_501:
        /*0bbc*/ 	.word	index@(vec_sub)
        /*0bc0*/ 	.word	0x00000000


	//----- nvinfo : EIATTR_MIN_STACK_SIZE
	.align		4
.L_502:
        /*0bc4*/ 	.byte	0x04, 0x12
        /*0bc6*/ 	.short	(.L_504 - .L_503)
	.align		4
.L_503:
        /*0bc8*/ 	.word	index@(vec_add)
        /*0bcc*/ 	.word	0x00000000


	//----- nvinfo : EIATTR_MIN_STACK_SIZE
	.align		4
.L_504:
        /*0bd0*/ 	.byte	0x04, 0x12
        /*0bd2*/ 	.short	(.L_506 - .L_505)
	.align		4
.L_505:
        /*0bd4*/ 	.word	index@(vec_set)
        /*0bd8*/ 	.word	0x00000000
.L_506:


//--------------------- .nv.compat                --------------------------
	.section	.nv.compat,"",@"SHT_CUDA_COMPAT_INFO"
	.align	4
        /*0000*/ 	.byte	0x02, 0x09, 0x00, 0x00, 0x02, 0x02, 0x01, 0x00, 0x02, 0x05, 0x05, 0x00, 0x03, 0x07, 0x01, 0x01
        /*0010*/ 	.byte	0x02, 0x03, 0x00, 0x00, 0x02, 0x06, 0x01, 0x00, 0x04, 0x0b, 0x08, 0x00, 0x01, 0x00, 0x00, 0x00
        /*0020*/ 	.byte	0x00, 0x00, 0x00, 0x00


//--------------------- .nv.info.vec_remainder    --------------------------
	.section	.nv.info.vec_remainder,"",@"SHT_CUDA_INFO"
	.sectionflags	@""
	.align	4


	//----- nvinfo : EIATTR_CUDA_API_VERSION
	.align		4
        /*0000*/ 	.byte	0x04, 0x37
        /*0002*/ 	.short	(.L_508 - .L_507)
.L_507:
        /*0004*/ 	.word	0x00000082


	//----- nvinfo : EIATTR_KPARAM_INFO
	.align		4
.L_508:
        /*0008*/ 	.byte	0x04, 0x17
        /*000a*/ 	.short	(.L_510 - .L_509)
.L_509:
        /*000c*/ 	.word	0x00000000
        /*0010*/ 	.short	0x0003
        /*0012*/ 	.short	0x0018
        /*0014*/ 	.byte	0x00, 0xf5, 0x21, 0x00


	//----- nvinfo : EIATTR_KPARAM_INFO
	.align		4
.L_510:
        /*0018*/ 	.byte	0x04, 0x17
        /*001a*/ 	.short	(.L_512 - .L_511)
.L_511:
        /*001c*/ 	.word	0x00000000
        /*0020*/ 	.short	0x0002
        /*0022*/ 	.short	0x0010
        /*0024*/ 	.byte	0x00, 0xf5, 0x21, 0x00


	//----- nvinfo : EIATTR_KPARAM_INFO
	.align		4
.L_512:
        /*0028*/ 	.byte	0x04, 0x17
        /*002a*/ 	.short	(.L_514 - .L_513)
.L_513:
        /*002c*/ 	.word	0x00000000
        /*0030*/ 	.short	0x0001
        /*0032*/ 	.short	0x0008
        /*0034*/ 	.byte	0x00, 0xf5, 0x21, 0x00


	//----- nvinfo : EIATTR_KPARAM_INFO
	.align		4
.L_514:
        /*0038*/ 	.byte	0x04, 0x17
        /*003a*/ 	.short	(.L_516 - .L_515)
.L_515:
        /*003c*/ 	.word	0x00000000
        /*0040*/ 	.short	0x0000
        /*0042*/ 	.short	0x0000
        /*0044*/ 	.byte	0x00, 0xf0, 0x21, 0x00


	//----- nvinfo : EIATTR_SPARSE_MMA_MASK
	.align		4
.L_516:
        /*0048*/ 	.byte	0x03, 0x50
        /*004a*/ 	.short	0x0000


	//----- nvinfo : EIATTR_MAXREG_COUNT
	.align		4
        /*004c*/ 	.byte	0x03, 0x1b
        /*004e*/ 	.short	0x00ff


	//----- nvinfo : EIATTR_MERCURY_ISA_VERSION
	.align		4
        /*0050*/ 	.byte	0x03, 0x5f
        /*0052*/ 	.short	0x0101


	//----- nvinfo : EIATTR_VRC_CTA_INIT_COUNT
	.align		4
        /*0054*/ 	.byte	0x02, 0x4a
	.zero		1
	.zero		1


	//----- nvinfo : EIATTR_EXIT_INSTR_OFFSETS
	.align		4
        /*0058*/ 	.byte	0x04, 0x1c
        /*005a*/ 	.short	(.L_518 - .L_517)


	//   ....[0]....
.L_517:
        /*005c*/ 	.word	0x00000090


	//   ....[1]....
        /*0060*/ 	.word	0x00000750


	//----- nvinfo : EIATTR_CRS_STACK_SIZE
	.align		4
.L_518:
        /*0064*/ 	.byte	0x04, 0x1e
        /*0066*/ 	.short	(.L_520 - .L_519)
.L_519:
        /*0068*/ 	.word	0x00000000


	//----- nvinfo : EIATTR_CBANK_PARAM_SIZE
	.align		4
.L_520:
        /*006c*/ 	.byte	0x03, 0x19
        /*006e*/ 	.short	0x0020


	//----- nvinfo : EIATTR_PARAM_CBANK
	.align		4
        /*0070*/ 	.byte	0x04, 0x0a
        /*0072*/ 	.short	(.L_522 - .L_521)
	.align		4
.L_521:
        /*0074*/ 	.word	index@(.nv.constant0.vec_remainder)
        /*0078*/ 	.short	0x0380
        /*007a*/ 	.short	0x0020


	//----- nvinfo : EIATTR_SW_WAR
	.align		4
.L_522:
        /*007c*/ 	.byte	0x04, 0x36
        /*007e*/ 	.short	(.L_524 - .L_523)
.L_523:
        /*0080*/ 	.word	0x00000008
.L_524:


//--------------------- .nv.info.vec_pow          --------------------------
	.section	.nv.info.vec_pow,"",@"SHT_CUDA_INFO"
	.sectionflags	@""
	.align	4


	//----- nvinfo : EIATTR_CUDA_API_VERSION
	.align		4
        /*0000*/ 	.byte	0x04, 0x37
        /*0002*/ 	.short	(.L_526 - .L_525)
.L_525:
        /*0004*/ 	.word	0x00000082


	//----- nvinfo : EIATTR_KPARAM_INFO
	.align		4
.L_526:
        /*0008*/ 	.byte	0x04, 0x17
        /*000a*/ 	.short	(.L_528 - .L_527)
.L_527:
        /*000c*/ 	.word	0x00000000
        /*0010*/ 	.short	0x0003
        /*0012*/ 	.short	0x0018
        /*0014*/ 	.byte	0x00, 0xf5, 0x21, 0x00


	//----- nvinfo : EIATTR_KPARAM_INFO
	.align		4
.L_528:
        /*0018*/ 	.byte	0x04, 0x17
        /*001a*/ 	.short	(.L_530 - .L_529)
.L_529:
        /*001c*/ 	.word	0x00000000
        /*0020*/ 	.short	0x0002
        /*0022*/ 	.short	0x0010
        /*0024*/ 	.byte	0x00, 0xf5, 0x21, 0x00


	//----- nvinfo : EIATTR_KPARAM_INFO
	.align		4
.L_530:
        /*0028*/ 	.byte	0x04, 0x17
        /*002a*/ 	.short	(.L_532 - .L_531)
.L_531:
        /*002c*/ 	.word	0x00000000
        /*0030*/ 	.short	0x0001
        /*0032*/ 	.short	0x0008
        /*0034*/ 	.byte	0x00, 0xf5, 0x21, 0x00


	//----- nvinfo : EIATTR_KPARAM_INFO
	.align		4
.L_532:
        /*0038*/ 	.byte	0x04, 0x17
        /*003a*/ 	.short	(.L_534 - .L_533)
.L_533:
        /*003c*/ 	.word	0x00000000
        /*0040*/ 	.short	0x0000
        /*0042*/ 	.short	0x0000
        /*0044*/ 	.byte	0x00, 0xf0, 0x21, 0x00


	//----- nvinfo : EIATTR_SPARSE_MMA_MASK
	.align		4
.L_534:
        /*0048*/ 	.byte	0x03, 0x50
        /*004a*/ 	.short	0x0000


	//----- nvinfo : EIATTR_MAXREG_COUNT
	.align		4
        /*004c*/ 	.byte	0x03, 0x1b
        /*004e*/ 	.short	0x00ff


	//----- nvinfo : EIATTR_MERCURY_ISA_VERSION
	.align		4
        /*0050*/ 	.byte	0x03, 0x5f
        /*0052*/ 	.short	0x0101


	//----- nvinfo : EIATTR_VRC_CTA_INIT_COUNT
	.align		4
        /*0054*/ 	.byte	0x02, 0x4a
	.zero		1
	.zero		1


	//----- nvinfo : EIATTR_EXIT_INSTR_OFFSETS
	.align		4
        /*0058*/ 	.byte	0x04, 0x1c
        /*005a*/ 	.short	(.L_536 - .L_535)


	//   ....[0]....
.L_535:
        /*005c*/ 	.word	0x00000090


	//   ....[1]....
        /*0060*/ 	.word	0x00000760


	//----- nvinfo : EIATTR_CRS_STACK_SIZE
	.align		4
.L_536:
        /*0064*/ 	.byte	0x04, 0x1e
        /*0066*/ 	.short	(.L_538 - .L_537)
.L_537:
        /*0068*/ 	.word	0x00000000


	//----- nvinfo : EIATTR_CBANK_PARAM_SIZE
	.align		4
.L_538:
        /*006c*/ 	.byte	0x03, 0x19
        /*006e*/ 	.short	0x0020


	//----- nvinfo : EIATTR_PARAM_CBANK
	.align		4
        /*0070*/ 	.byte	0x04, 0x0a
        /*0072*/ 	.short	(.L_540 - .L_539)
	.align		4
.L_539:
        /*0074*/ 	.word	index@(.nv.constant0.vec_pow)
        /*0078*/ 	.short	0x0380
        /*007a*/ 	.short	0x0020


	//----- nvinfo : EIATTR_SW_WAR
	.align		4
.L_540:
        /*007c*/ 	.byte	0x04, 0x36
        /*007e*/ 	.short	(.L_542 - .L_541)
.L_541:
        /*0080*/ 	.word	0x00000008
.L_542:


//--------------------- .nv.info.vec_nextafter    --------------------------
	.section	.nv.info.vec_nextafter,"",@"SHT_CUDA_INFO"
	.sectionflags	@""
	.align	4


	//----- nvinfo : EIATTR_CUDA_API_VERSION
	.align		4
        /*0000*/ 	.byte	0x04, 0x37
        /*0002*/ 	.short	(.L_544 - .L_543)
.L_543:
        /*0004*/ 	.word	0x00000082


	//----- nvinfo : EIATTR_KPARAM_INFO
	.align		4
.L_544:
        /*0008*/ 	.byte	0x04, 0x17
        /*000a*/ 	.short	(.L_546 - .L_545)
.L_545:
        /*000c*/ 	.word	0x00000000
        /*0010*/ 	.short	0x0003
        /*0012*/ 	.short	0x0018
        /*0014*/ 	.byte	0x00, 0xf5, 0x21, 0x00


	//----- nvinfo : EIATTR_KPARAM_INFO
	.align		4
.L_546:
        /*0018*/ 	.byte	0x04, 0x17
        /*001a*/ 	.short	(.L_548 - .L_547)
.L_547:
        /*001c*/ 	.word	0x00000000
        /*0020*/ 	.short	0x0002
        /*0022*/ 	.short	0x0010
        /*0024*/ 	.byte	0x00, 0xf5, 0x21, 0x00


	//----- nvinfo : EIATTR_KPARAM_INFO
	.align		4
.L_548:
        /*0028*/ 	.byte	0x04, 0x17
        /*002a*/ 	.short	(.L_550 - .L_549)
.L_549:
        /*002c*/ 	.word	0x00000000
        /*0030*/ 	.short	0x0001
        /*0032*/ 	.short	0x0008
        /*0034*/ 	.byte	0x00, 0xf5, 0x21, 0x00


	//----- nvinfo : EIATTR_KPARAM_INFO
	.align		4
.L_550:
        /*0038*/ 	.byte	0x04, 0x17
        /*003a*/ 	.short	(.L_552 - .L_551)
.L_551:
        /*003c*/ 	.word	0x00000000
        /*0040*/ 	.short	0x0000
        /*0042*/ 	.short	0x0000
        /*0044*/ 	.byte	0x00, 0xf0, 0x21, 0x00


	//----- nvinfo : EIATTR_SPARSE_MMA_MASK
	.align		4
.L_552:
        /*0048*/ 	.byte	0x03, 0x50
        /*004a*/ 	.short	0x0000


	//----- nvinfo : EIATTR_MAXREG_COUNT
	.align		4
        /*004c*/ 	.byte	0x03, 0x1b
        /*004e*/ 	.short	0x00ff


	//----- nvinfo : EIATTR_MERCURY_ISA_VERSION
	.align		4
        /*0050*/ 	.byte	0x03, 0x5f
        /*0052*/ 	.short	0x0101


	//----- nvinfo : EIATTR_VRC_CTA_INIT_COUNT
	.align		4
        /*0054*/ 	.byte	0x02, 0x4a
	.zero		1
	.zero		1


	//----- nvinfo : EIATTR_EXIT_INSTR_OFFSETS
	.align		4
        /*0058*/ 	.byte	0x04, 0x1c
        /*005a*/ 	.short	(.L_554 - .L_553)


	//   ....[0]....
.L_553:
        /*005c*/ 	.word	0x00000090


	//   ....[1]....
        /*0060*/ 	.word	0x00000350


	//----- nvinfo : EIATTR_CRS_STACK_SIZE
	.align		4
.L_554:
        /*0064*/ 	.byte	0x04, 0x1e
        /*0066*/ 	.short	(.L_556 - .L_555)
.L_555:
        /*0068*/ 	.word	0x00000000


	//----- nvinfo : EIATTR_CBANK_PARAM_SIZE
	.align		4
.L_556:
        /*006c*/ 	.byte	0x03, 0x19
        /*006e*/ 	.short	0x0020


	//----- nvinfo : EIATTR_PARAM_CBANK
	.align		4
        /*0070*/ 	.byte	0x04, 0x0a
        /*0072*/ 	.short	(.L_558 - .L_557)
	.align		4
.L_557:
        /*0074*/ 	.word	index@(.nv.constant0.vec_nextafter)
        /*0078*/ 	.short	0x0380
        /*007a*/ 	.short	0x0020


	//----- nvinfo : EIATTR_SW_WAR
	.align		4
.L_558:
        /*007c*/ 	.byte	0x04, 0x36
        /*007e*/ 	.short	(.L_560 - .L_559)
.L_559:
        /*0080*/ 	.word	0x00000008
.L_560:


//--------------------- .nv.info.vec_hypot        --------------------------
	.section	.nv.info.vec_hypot,"",@"SHT_CUDA_INFO"
	.sectionflags	@""
	.align	4


	//----- nvinfo : EIATTR_CUDA_API_VERSION
	.align		4
        /*0000*/ 	.byte	0x04, 0x37
        /*0002*/ 	.short	(.L_562 - .L_561)
.L_561:
        /*0004*/ 	.word	0x00000082


	//----- nvinfo : EIATTR_KPARAM_INFO
	.align		4
.L_562:
        /*0008*/ 	.byte	0x04, 0x17
        /*000a*/ 	.short	(.L_564 - .L_563)
.L_563:
        /*000c*/ 	.word	0x00000000
        /*0010*/ 	.short	0x0003
        /*0012*/ 	.short	0x0018
        /*0014*/ 	.byte	0x00, 0xf5, 0x21, 0x00


	//----- nvinfo : EIATTR_KPARAM_INFO
	.align		4
.L_564:
        /*0018*/ 	.byte	0x04, 0x17
        /*001a*/ 	.short	(.L_566 - .L_565)
.L_565:
        /*001c*/ 	.word	0x00000000
        /*0020*/ 	.short	0x0002
        /*0022*/ 	.short	0x0010
        /*0024*/ 	.byte	0x00, 0xf5, 0x21, 0x00


	//----- nvinfo : EIATTR_KPARAM_INFO
	.align		4
.L_566:
        /*0028*/ 	.byte	0x04, 0x17
        /*002a*/ 	.short	(.L_568 - .L_567)
.L_567:
        /*002c*/ 	.word	0x00000000
        /*0030*/ 	.short	0x0001
        /*0032*/ 	.short	0x0008
        /*0034*/ 	.byte	0x00, 0xf5, 0x21, 0x00


	//----- nvinfo : EIATTR_KPARAM_INFO
	.align		4
.L_568:
        /*0038*/ 	.byte	0x04, 0x17
        /*003a*/ 	.short	(.L_570 - .L_569)
.L_569:
        /*003c*/ 	.word	0x00000000
        /*0040*/ 	.short	0x0000
        /*0042*/ 	.short	0x0000
        /*0044*/ 	.byte	0x00, 0xf0, 0x21, 0x00


	//----- nvinfo : EIATTR_SPARSE_MMA_MASK
	.align		4
.L_570:
        /*0048*/ 	.byte	0x03, 0x50
        /*004a*/ 	.short	0x0000


	//----- nvinfo : EIATTR_MAXREG_COUNT
	.align		4
        /*004c*/ 	.byte	0x03, 0x1b
        /*004e*/ 	.short	0x00ff


	//----- nvinfo : EIATTR_MERCURY_ISA_VERSION
	.align		4
        /*0050*/ 	.byte	0x03, 0x5f
        /*0052*/ 	.short	0x0101


	//----- nvinfo : EIATTR_VRC_CTA_INIT_COUNT
	.align		4
        /*0054*/ 	.byte	0x02, 0x4a
	.zero		1
	.zero		1


	//----- nvinfo : EIATTR_EXIT_INSTR_OFFSETS
	.align		4
        /*0058*/ 	.byte	0x04, 0x1c
        /*005a*/ 	.short	(.L_572 - .L_571)


	//   ....[0]....
.L_571:
        /*005c*/ 	.word	0x00000090


	//   ....[1]....
        /*0060*/ 	.word	0x00000380


	//----- nvinfo : EIATTR_CRS_STACK_SIZE
	.align		4
.L_572:
        /*0064*/ 	.byte	0x04, 0x1e
        /*0066*/ 	.short	(.L_574 - .L_573)
.L_573:
        /*0068*/ 	.word	0x00000000


	//----- nvinfo : EIATTR_CBANK_PARAM_SIZE
	.align		4
.L_574:
        /*006c*/ 	.byte	0x03, 0x19
        /*006e*/ 	.short	0x0020


	//----- nvinfo : EIATTR_PARAM_CBANK
	.align		4
        /*0070*/ 	.byte	0x04, 0x0a
        /*0072*/ 	.short	(.L_576 - .L_575)
	.align		4
.L_575:
        /*0074*/ 	.word	index@(.nv.constant0.vec_hypot)
        /*0078*/ 	.short	0x0380
        /*007a*/ 	.short	0x0020


	//----- nvinfo : EIATTR_SW_WAR
	.align		4
.L_576:
        /*007c*/ 	.byte	0x04, 0x36
        /*007e*/ 	.short	(.L_578 - .L_577)
.L_577:
        /*0080*/ 	.word	0x00000008
.L_578:


//--------------------- .nv.info.vec_fmod         --------------------------
	.section	.nv.info.vec_fmod,"",@"SHT_CUDA_INFO"
	.sectionflags	@""
	.align	4


	//----- nvinfo : EIATTR_CUDA_API_VERSION
	.align		4
        /*0000*/ 	.byte	0x04, 0x37
        /*0002*/ 	.short	(.L_580 - .L_579)
.L_579:
        /*0004*/ 	.word	0x00000082


	//----- nvinfo : EIATTR_KPARAM_INFO
	.align		4
.L_580:
        /*0008*/ 	.byte	0x04, 0x17
        /*000a*/ 	.short	(.L_582 - .L_581)
.L_581:
        /*000c*/ 	.word	0x00000000
        /*0010*/ 	.short	0x0003
        /*0012*/ 	.short	0x0018
        /*0014*/ 	.byte	0x00, 0xf5, 0x21, 0x00


	//----- nvinfo : EIATTR_KPARAM_INFO
	.align		4
.L_582:
        /*0018*/ 	.byte	0x04, 0x17
        /*001a*/ 	.short	(.L_584 - .L_583)
.L_583:
        /*001c*/ 	.word	0x00000000
        /*0020*/ 	.short	0x0002
        /*0022*/ 	.short	0x0010
        /*0024*/ 	.byte	0x00, 0xf5, 0x21, 0x00


	//----- nvinfo : EIATTR_KPARAM_INFO
	.align		4
.L_584:
        /*0028*/ 	.byte	0x04, 0x17
        /*002a*/ 	.short	(.L_586 - .L_585)
.L_585:
        /*002c*/ 	.word	0x00000000
        /*0030*/ 	.short	0x0001
        /*0032*/ 	.short	0x0008
        /*0034*/ 	.byte	0x00, 0xf5, 0x21, 0x00


	//----- nvinfo : EIATTR_KPARAM_INFO
	.align		4
.L_586:
        /*0038*/ 	.byte	0x04, 0x17
        /*003a*/ 	.short	(.L_588 - .L_587)
.L_587:
        /*003c*/ 	.word	0x00000000
        /*0040*/ 	.short	0x0000
        /*0042*/ 	.short	0x0000
        /*0044*/ 	.byte	0x00, 0xf0, 0x21, 0x00


	//----- nvinfo : EIATTR_SPARSE_MMA_MASK
	.align		4
.L_588:
        /*0048*/ 	.byte	0x03, 0x50
        /*004a*/ 	.short	0x0000


	//----- nvinfo : EIATTR_MAXREG_COUNT
	.align		4
        /*004c*/ 	.byte	0x03, 0x1b
        /*004e*/ 	.short	0x00ff


	//----- nvinfo : EIATTR_MERCURY_ISA_VERSION
	.align		4
        /*0050*/ 	.byte	0x03, 0x5f
        /*0052*/ 	.short	0x0101


	//----- nvinfo : EIATTR_VRC_CTA_INIT_COUNT
	.align		4
        /*0054*/ 	.byte	0x02, 0x4a
	.zero		1
	.zero		1


	//----- nvinfo : EIATTR_EXIT_INSTR_OFFSETS
	.align		4
        /*0058*/ 	.byte	0x04, 0x1c
        /*005a*/ 	.short	(.L_590 - .L_589)


	//   ....[0]....
.L_589:
        /*005c*/ 	.word	0x00000090


	//   ....[1]....
        /*0060*/ 	.word	0x00000620


	//----- nvinfo : EIATTR_CRS_STACK_SIZE
	.align		4
.L_590:
        /*0064*/ 	.byte	0x04, 0x1e
        /*0066*/ 	.short	(.L_592 - .L_591)
.L_591:
        /*0068*/ 	.word	0x00000000


	//----- nvinfo : EIATTR_CBANK_PARAM_SIZE
	.align		4
.L_592:
        /*006c*/ 	.byte	0x03, 0x19
        /*006e*/ 	.short	0x0020


	//----- nvinfo : EIATTR_PARAM_CBANK
	.align		4
        /*0070*/ 	.byte	0x04, 0x0a
        /*0072*/ 	.short	(.L_594 - .L_593)
	.align		4
.L_593:
        /*0074*/ 	.word	index@(.nv.constant0.vec_fmod)
        /*0078*/ 	.short	0x0380
        /*007a*/ 	.short	0x0020


	//----- nvinfo : EIATTR_SW_WAR
	.align		4
.L_594:
        /*007c*/ 	.byte	0x04, 0x36
        /*007e*/ 	.short	(.L_596 - .L_595)
.L_595:
        /*0080*/ 	.word	0x00000008
.L_596:


//--------------------- .nv.info.vec_fmin         --------------------------
	.section	.nv.info.vec_fmin,"",@"SHT_CUDA_INFO"
	.sectionflags	@""
	.align	4


	//----- nvinfo : EIATTR_CUDA_API_VERSION
	.align		4
        /*0000*/ 	.byte	0x04, 0x37
        /*0002*/ 	.short	(.L_598 - .L_597)
.L_597:
        /*0004*/ 	.word	0x00000082


	//----- nvinfo : EIATTR_KPARAM_INFO
	.align		4
.L_598:
        /*0008*/ 	.byte	0x04, 0x17
        /*000a*/ 	.short	(.L_600 - .L_599)
.L_599:
        /*000c*/ 	.word	0x00000000
        /*0010*/ 	.short	0x0003
        /*0012*/ 	.short	0x0018
        /*0014*/ 	.byte	0x00, 0xf5, 0x21, 0x00


	//----- nvinfo : EIATTR_KPARAM_INFO
	.align		4
.L_600:
        /*0018*/ 	.byte	0x04, 0x17
        /*001a*/ 	.short	(.L_602 - .L_601)
.L_601:
        /*001c*/ 	.word	0x00000000
        /*0020*/ 	.short	0x0002
        /*0022*/ 	.short	0x0010
        /*0024*/ 	.byte	0x00, 0xf5, 0x21, 0x00


	//----- nvinfo : EIATTR_KPARAM_INFO
	.align		4
.L_602:
        /*0028*/ 	.byte	0x04, 0x17
        /*002a*/ 	.short	(.L_604 - .L_603)
.L_603:
        /*002c*/ 	.word	0x00000000
        /*0030*/ 	.short	0x0001
        /*0032*/ 	.short	0x0008
        /*0034*/ 	.byte	0x00, 0xf5, 0x21, 0x00


	//----- nvinfo : EIATTR_KPARAM_INFO
	.align		4
.L_604:
        /*0038*/ 	.byte	0x04, 0x17
        /*003a*/ 	.short	(.L_606 - .L_605)
.L_605:
        /*003c*/ 	.word	0x00000000
        /*0040*/ 	.short	0x0000
        /*0042*/ 	.short	0x0000
        /*0044*/ 	.byte	0x00, 0xf0, 0x21, 0x00


	//----- nvinfo : EIATTR_SPARSE_MMA_MASK
	.align		4
.L_606:
        /*0048*/ 	.byte	0x03, 0x50
        /*004a*/ 	.short	0x0000


	//----- nvinfo : EIATTR_MAXREG_COUNT
	.align		4
        /*004c*/ 	.byte	0x03, 0x1b
        /*004e*/ 	.short	0x00ff


	//----- nvinfo : EIATTR_MERCURY_ISA_VERSION
	.align		4
        /*0050*/ 	.byte	0x03, 0x5f
        /*0052*/ 	.short	0x0101


	//----- nvinfo : EIATTR_VRC_CTA_INIT_COUNT
	.align		4
        /*0054*/ 	.byte	0x02, 0x4a
	.zero		1
	.zero		1


	//----- nvinfo : EIATTR_EXIT_INSTR_OFFSETS
	.align		4
        /*0058*/ 	.byte	0x04, 0x1c
        /*005a*/ 	.short	(.L_608 - .L_607)


	//   ....[0]....
.L_607:
        /*005c*/ 	.word	0x00000090


	//   ....[1]....
        /*0060*/ 	.word	0x000001c0


	//----- nvinfo : EIATTR_CBANK_PARAM_SIZE
	.align		4
.L_608:
        /*0064*/ 	.byte	0x03, 0x19
        /*0066*/ 	.short	0x0020


	//----- nvinfo : EIATTR_PARAM_CBANK
	.align		4
        /*0068*/ 	.byte	0x04, 0x0a
        /*006a*/ 	.short	(.L_610 - .L_609)
	.align		4
.L_609:
        /*006c*/ 	.word	index@(.nv.constant0.vec_fmin)
        /*0070*/ 	.short	0x0380
        /*0072*/ 	.short	0x0020


	//----- nvinfo : EIATTR_SW_WAR
	.align		4
.L_610:
        /*0074*/ 	.byte	0x04, 0x36
        /*0076*/ 	.short	(.L_612 - .L_611)
.L_611:
        /*0078*/ 	.word	0x00000008
.L_612:


//--------------------- .nv.info.vec_fmax         --------------------------
	.section	.nv.info.vec_fmax,"",@"SHT_CUDA_INFO"
	.sectionflags	@""
	.align	4


	//----- nvinfo : EIATTR_CUDA_API_VERSION
	.align		4
        /*0000*/ 	.byte	0x04, 0x37
        /*0002*/ 	.short	(.L_614 - .L_613)
.L_613:
        /*0004*/ 	.word	0x00000082


	//----- nvinfo : EIATTR_KPARAM_INFO
	.align		4
.L_614:
        /*0008*/ 	.byte	0x04, 0x17
        /*000a*/ 	.short	(.L_616 - .L_615)
.L_615:
        /*000c*/ 	.word	0x00000000
        /*0010*/ 	.short	0x0003
        /*0012*/ 	.short	0x0018
        /*0014*/ 	.byte	0x00, 0xf5, 0x21, 0x00


	//----- nvinfo : EIATTR_KPARAM_INFO
	.align		4
.L_616:
        /*0018*/ 	.byte	0x04, 0x17
        /*001a*/ 	.short	(.L_618 - .L_617)
.L_617:
        /*001c*/ 	.word	0x00000000
        /*0020*/ 	.short	0x0002
        /*0022*/ 	.short	0x0010
        /*0024*/ 	.byte	0x00, 0xf5, 0x21, 0x00


	//----- nvinfo : EIATTR_KPARAM_INFO
	.align		4
.L_618:
        /*0028*/ 	.byte	0x04, 0x17
        /*002a*/ 	.short	(.L_620 - .L_619)
.L_619:
        /*002c*/ 	.word	0x00000000
        /*0030*/ 	.short	0x0001
        /*0032*/ 	.short	0x0008
        /*0034*/ 	.byte	0x00, 0xf5, 0x21, 0x00


	//----- nvinfo : EIATTR_KPARAM_INFO
	.align		4
.L_620:
        /*0038*/ 	.byte	0x04, 0x17
        /*003a*/ 	.short	(.L_622 - .L_621)
.L_621:
        /*003c*/ 	.word	0x00000000
        /*0040*/ 	.short	0x0000
        /*0042*/ 	.short	0x0000
        /*0044*/ 	.byte	0x00, 0xf0, 0x21, 0x00


	//----- nvinfo : EIATTR_SPARSE_MMA_MASK
	.align		4
.L_622:
        /*0048*/ 	.byte	0x03, 0x50
        /*004a*/ 	.short	0x0000


	//----- nvinfo : EIATTR_MAXREG_COUNT
	.align		4
        /*004c*/ 	.byte	0x03, 0x1b
        /*004e*/ 	.short	0x00ff


	//----- nvinfo : EIATTR_MERCURY_ISA_VERSION
	.align		4
        /*0050*/ 	.byte	0x03, 0x5f
        /*0052*/ 	.short	0x0101


	//----- nvinfo : EIATTR_VRC_CTA_INIT_COUNT
	.align		4
        /*0054*/ 	.byte	0x02, 0x4a
	.zero		1
	.zero		1


	//----- nvinfo : EIATTR_EXIT_INSTR_OFFSETS
	.align		4
        /*0058*/ 	.byte	0x04, 0x1c
        /*005a*/ 	.short	(.L_624 - .L_623)


	//   ....[0]....
.L_623:
        /*005c*/ 	.word	0x00000090


	//   ....[1]....
        /*0060*/ 	.word	0x000001c0


	//----- nvinfo : EIATTR_CBANK_PARAM_SIZE
	.align		4
.L_624:
        /*0064*/ 	.byte	0x03, 0x19
        /*0066*/ 	.short	0x0020


	//----- nvinfo : EIATTR_PARAM_CBANK
	.align		4
        /*0068*/ 	.byte	0x04, 0x0a
        /*006a*/ 	.short	(.L_626 - .L_625)
	.align		4
.L_625:
        /*006c*/ 	.word	index@(.nv.constant0.vec_fmax)
        /*0070*/ 	.short	0x0380
        /*0072*/ 	.short	0x0020


	//----- nvinfo : EIATTR_SW_WAR
	.align		4
.L_626:
        /*0074*/ 	.byte	0x04, 0x36
        /*0076*/ 	.short	(.L_628 - .L_627)
.L_627:
        /*0078*/ 	.word	0x00000008
.L_628:


//--------------------- .nv.info.vec_fdivide      --------------------------
	.section	.nv.info.vec_fdivide,"",@"SHT_CUDA_INFO"
	.sectionflags	@""
	.align	4


	//----- nvinfo : EIATTR_CUDA_API_VERSION
	.align		4
        /*0000*/ 	.byte	0x04, 0x37
        /*0002*/ 	.short	(.L_630 - .L_629)
.L_629:
        /*0004*/ 	.word	0x00000082


	//----- nvinfo : EIATTR_KPARAM_INFO
	.align		4
.L_630:
        /*0008*/ 	.byte	0x04, 0x17
        /*000a*/ 	.short	(.L_632 - .L_631)
.L_631:
        /*000c*/ 	.word	0x00000000
        /*0010*/ 	.short	0x0003
        /*0012*/ 	.short	0x0018
        /*0014*/ 	.byte	0x00, 0xf5, 0x21, 0x00


	//----- nvinfo : EIATTR_KPARAM_INFO
	.align		4
.L_632:
        /*0018*/ 	.byte	0x04, 0x17
        /*001a*/ 	.short	(.L_634 - .L_633)
.L_633:
        /*001c*/ 	.word	0x00000000
        /*0020*/ 	.short	0x0002
        /*0022*/ 	.short	0x0010
        /*0024*/ 	.byte	0x00, 0xf5, 0x21, 0x00


	//----- nvinfo : EIATTR_KPARAM_INFO
	.align		4
.L_634:
        /*0028*/ 	.byte	0x04, 0x17
        /*002a*/ 	.short	(.L_636 - .L_635)
.L_635:
        /*002c*/ 	.word	0x00000000
        /*0030*/ 	.short	0x0001
        /*0032*/ 	.short	0x0008
        /*0034*/ 	.byte	0x00, 0xf5, 0x21, 0x00


	//----- nvinfo : EIATTR_KPARAM_INFO
	.align		4
.L_636:
        /*0038*/ 	.byte	0x04, 0x17
        /*003a*/ 	.short	(.L_638 - .L_637)
.L_637:
        /*003c*/ 	.word	0x00000000
        /*0040*/ 	.short	0x0000
        /*0042*/ 	.short	0x0000
        /*0044*/ 	.byte	0x00, 0xf0, 0x21, 0x00


	//----- nvinfo : EIATTR_SPARSE_MMA_MASK
	.align		4
.L_638:
        /*0048*/ 	.byte	0x03, 0x50
        /*004a*/ 	.short	0x0000


	//----- nvinfo : EIATTR_MAXREG_COUNT
	.align		4
        /*004c*/ 	.byte	0x03, 0x1b
        /*004e*/ 	.short	0x00ff


	//----- nvinfo : EIATTR_MERCURY_ISA_VERSION
	.align		4
        /*0050*/ 	.byte	0x03, 0x5f
        /*0052*/ 	.short	0x0101


	//----- nvinfo : EIATTR_VRC_CTA_INIT_COUNT
	.align		4
        /*0054*/ 	.byte	0x02, 0x4a
	.zero		1
	.zero		1


	//----- nvinfo : EIATTR_EXIT_INSTR_OFFSETS
	.align		4
        /*0058*/ 	.byte	0x04, 0x1c
        /*005a*/ 	.short	(.L_640 - .L_639)


	//   ....[0]....
.L_639:
        /*005c*/ 	.word	0x00000090


	//   ....[1]....
        /*0060*/ 	.word	0x00000280


	//----- nvinfo : EIATTR_CRS_STACK_SIZE
	.align		4
.L_640:
        /*0064*/ 	.byte	0x04, 0x1e
        /*0066*/ 	.short	(.L_642 - .L_641)
.L_641:
        /*0068*/ 	.word	0x00000000


	//----- nvinfo : EIATTR_CBANK_PARAM_SIZE
	.align		4
.L_642:
        /*006c*/ 	.byte	0x03, 0x19
        /*006e*/ 	.short	0x0020


	//----- nvinfo : EIATTR_PARAM_CBANK
	.align		4
        /*0070*/ 	.byte	0x04, 0x0a
        /*0072*/ 	.short	(.L_644 - .L_643)
	.align		4
.L_643:
        /*0074*/ 	.word	index@(.nv.constant0.vec_fdivide)
        /*0078*/ 	.short	0x0380
        /*007a*/ 	.short	0x0020


	//----- nvinfo : EIATTR_SW_WAR
	.align		4
.L_644:
        /*007c*/ 	.byte	0x04, 0x36
        /*007e*/ 	.short	(.L_646 - .L_645)
.L_645:
        /*0080*/ 	.word	0x00000008
.L_646:


//--------------------- .nv.info.vec_fdim         --------------------------
	.section	.nv.info.vec_fdim,"",@"SHT_CUDA_INFO"
	.sectionflags	@""
	.align	4


	//----- nvinfo : EIATTR_CUDA_API_VERSION
	.align		4
        /*0000*/ 	.byte	0x04, 0x37
        /*0002*/ 	.short	(.L_648 - .L_647)
.L_647:
        /*0004*/ 	.word	0x00000082


	//----- nvinfo : EIATTR_KPARAM_INFO
	.align		4
.L_648:
        /*0008*/ 	.byte	0x04, 0x17
        /*000a*/ 	.short	(.L_650 - .L_649)
.L_649:
        /*000c*/ 	.word	0x00000000
        /*0010*/ 	.short	0x0003
        /*0012*/ 	.short	0x0018
        /*0014*/ 	.byte	0x00, 0xf5, 0x21, 0x00


	//----- nvinfo : EIATTR_KPARAM_INFO
	.align		4
.L_650:
        /*0018*/ 	.byte	0x04, 0x17
        /*001a*/ 	.short	(.L_652 - .L_651)
.L_651:
        /*001c*/ 	.word	0x00000000
        /*0020*/ 	.short	0x0002
        /*0022*/ 	.short	0x0010
        /*0024*/ 	.byte	0x00, 0xf5, 0x21, 0x00


	//----- nvinfo : EIATTR_KPARAM_INFO
	.align		4
.L_652:
        /*0028*/ 	.byte	0x04, 0x17
        /*002a*/ 	.short	(.L_654 - .L_653)
.L_653:
        /*002c*/ 	.word	0x00000000
        /*0030*/ 	.short	0x0001
        /*0032*/ 	.short	0x0008
        /*0034*/ 	.byte	0x00, 0xf5, 0x21, 0x00


	//----- nvinfo : EIATTR_KPARAM_INFO
	.align		4
.L_654:
        /*0038*/ 	.byte	0x04, 0x17
        /*003a*/ 	.short	(.L_656 - .L_655)
.L_655:
        /*003c*/ 	.word	0x00000000
        /*0040*/ 	.short	0x0000
        /*0042*/ 	.short	0x0000
        /*0044*/ 	.byte	0x00, 0xf0, 0x21, 0x00


	//----- nvinfo : EIATTR_SPARSE_MMA_MASK
	.align		4
.L_656:
        /*0048*/ 	.byte	0x03, 0x50
        /*004a*/ 	.short	0x0000


	//----- nvinfo : EIATTR_MAXREG_COUNT
	.align		4
        /*004c*/ 	.byte	0x03, 0x1b
        /*004e*/ 	.short	0x00ff


	//----- nvinfo : EIATTR_MERCURY_ISA_VERSION
	.align		4
        /*0050*/ 	.byte	0x03, 0x5f
        /*0052*/ 	.short	0x0101


	//----- nvinfo : EIATTR_VRC_CTA_INIT_COUNT
	.align		4
        /*0054*/ 	.byte	0x02, 0x4a
	.zero		1
	.zero		1


	//----- nvinfo : EIATTR_EXIT_INSTR_OFFSETS
	.align		4
        /*0058*/ 	.byte	0x04, 0x1c
        /*005a*/ 	.short	(.L_658 - .L_657)


	//   ....[0]....
.L_657:
        /*005c*/ 	.word	0x00000090


	//   ....[1]....
        /*0060*/ 	.word	0x000001e0


	//----- nvinfo : EIATTR_CBANK_PARAM_SIZE
	.align		4
.L_658:
        /*0064*/ 	.byte	0x03, 0x19
        /*0066*/ 	.short	0x0020


	//----- nvinfo : EIATTR_PARAM_CBANK
	.align		4
        /*0068*/ 	.byte	0x04, 0x0a
        /*006a*/ 	.short	(.L_660 - .L_659)
	.align		4
.L_659:
        /*006c*/ 	.word	index@(.nv.constant0.vec_fdim)
        /*0070*/ 	.short	0x0380
        /*0072*/ 	.short	0x0020


	//----- nvinfo : EIATTR_SW_WAR
	.align		4
.L_660:
        /*0074*/ 	.byte	0x04, 0x36
        /*0076*/ 	.short	(.L_662 - .L_661)
.L_661:
        /*0078*/ 	.word	0x00000008
.L_662:


//--------------------- .nv.info.vec_copysign     --------------------------
	.section	.nv.info.vec_copysign,"",@"SHT_CUDA_INFO"
	.sectionflags	@""
	.align	4


	//----- nvinfo : EIATTR_CUDA_API_VERSION
	.align		4
        /*0000*/ 	.byte	0x04, 0x37
        /*0002*/ 	.short	(.L_664 - .L_663)
.L_663:
        /*0004*/ 	.word	0x00000082


	//----- nvinfo : EIATTR_KPARAM_INFO
	.align		4
.L_664:
        /*0008*/ 	.byte	0x04, 0x17
        /*000a*/ 	.short	(.L_666 - .L_665)
.L_665:
        /*000c*/ 	.word	0x00000000
        /*0010*/ 	.short	0x0003
        /*0012*/ 	.short	0x0018
        /*0014*/ 	.byte	0x00, 0xf5, 0x21, 0x00


	//----- nvinfo : EIATTR_KPARAM_INFO
	.align		4
.L_666:
        /*0018*/ 	.byte	0x04, 0x17
        /*001a*/ 	.short	(.L_668 - .L_667)
.L_667:
        /*001c*/ 	.word	0x00000000
        /*0020*/ 	.short	0x0002
        /*0022*/ 	.short	0x0010
        /*0024*/ 	.byte	0x00, 0xf5, 0x21, 0x00


	//----- nvinfo : EIATTR_KPARAM_INFO
	.align		4
.L_668:
        /*0028*/ 	.byte	0x04, 0x17
        /*002a*/ 	.short	(.L_670 - .L_669)
.L_669:
        /*002c*/ 	.word	0x00000000
        /*0030*/ 	.short	0x0001
        /*0032*/ 	.short	0x0008
        /*0034*/ 	.byte	0x00, 0xf5, 0x21, 0x00


	//----- nvinfo : EIATTR_KPARAM_INFO
	.align		4
.L_670:
        /*0038*/ 	.byte	0x04, 0x17
        /*003a*/ 	.short	(.L_672 - .L_671)
.L_671:
        /*003c*/ 	.word	0x00000000
        /*0040*/ 	.short	0x0000
        /*0042*/ 	.short	0x0000
        /*0044*/ 	.byte	0x00, 0xf0, 0x21, 0x00


	//----- nvinfo : EIATTR_SPARSE_MMA_MASK
	.align		4
.L_672:
        /*0048*/ 	.byte	0x03, 0x50
        /*004a*/ 	.short	0x0000


	//----- nvinfo : EIATTR_MAXREG_COUNT
	.align		4
        /*004c*/ 	.byte	0x03, 0x1b
        /*004e*/ 	.short	0x00ff


	//----- nvinfo : EIATTR_MERCURY_ISA_VERSION
	.align		4
        /*0050*/ 	.byte	0x03, 0x5f
        /*0052*/ 	.short	0x0101


	//----- nvinfo : EIATTR_VRC_CTA_INIT_COUNT
	.align		4
        /*0054*/ 	.byte	0x02, 0x4a
	.zero		1
	.zero		1


	//----- nvinfo : EIATTR_EXIT_INSTR_OFFSETS
	.align		4
        /*0058*/ 	.byte	0x04, 0x1c
        /*005a*/ 	.short	(.L_674 - .L_673)


	//   ....[0]....
.L_673:
        /*005c*/ 	.word	0x00000090


	//   ....[1]....
        /*0060*/ 	.word	0x000001f0


	//----- nvinfo : EIATTR_CBANK_PARAM_SIZE
	.align		4
.L_674:
        /*0064*/ 	.byte	0x03, 0x19
        /*0066*/ 	.short	0x0020


	//----- nvinfo : EIATTR_PARAM_CBANK
	.align		4
        /*0068*/ 	.byte	0x04, 0x0a
        /*006a*/ 	.short	(.L_676 - .L_675)
	.align		4
.L_675:
        /*006c*/ 	.word	index@(.nv.constant0.vec_copysign)
        /*0070*/ 	.short	0x0380
        /*0072*/ 	.short	0x0020


	//----- nvinfo : EIATTR_SW_WAR
	.align		4
.L_676:
        /*0074*/ 	.byte	0x04, 0x36
        /*0076*/ 	.short	(.L_678 - .L_677)
.L_677:
        /*0078*/ 	.word	0x00000008
.L_678:


//--------------------- .nv.info.vec_y1           --------------------------
	.section	.nv.info.vec_y1,"",@"SHT_CUDA_INFO"
	.sectionflags	@""
	.align	4


	//----- nvinfo : EIATTR_CUDA_API_VERSION
	.align		4
        /*0000*/ 	.byte	0x04, 0x37
        /*0002*/ 	.short	(.L_680 - .L_679)
.L_679:
        /*0004*/ 	.word	0x00000082


	//----- nvinfo : EIATTR_KPARAM_INFO
	.align		4
.L_680:
        /*0008*/ 	.byte	0x04, 0x17
        /*000a*/ 	.short	(.L_682 - .L_681)
.L_681:
        /*000c*/ 	.word	0x00000000
        /*0010*/ 	.short	0x0002
        /*0012*/ 	.short	0x0010
        /*0014*/ 	.byte	0x00, 0xf5, 0x21, 0x00


	//----- nvinfo : EIATTR_KPARAM_INFO
	.align		4
.L_682:
        /*0018*/ 	.byte	0x04, 0x17
        /*001a*/ 	.short	(.L_684 - .L_683)
.L_683:
        /*001c*/ 	.word	0x00000000
        /*0020*/ 	.short	0x0001
        /*0022*/ 	.short	0x0008
        /*0024*/ 	.byte	0x00, 0xf5, 0x21, 0x00


	//----- nvinfo : EIATTR_KPARAM_INFO
	.align		4
.L_684:
        /*0028*/ 	.byte	0x04, 0x17
        /*002a*/ 	.short	(.L_686 - .L_685)
.L_685:
        /*002c*/ 	.word	0x00000000
        /*0030*/ 	.short	0x0000
        /*0032*/ 	.short	0x0000
        /*0034*/ 	.byte	0x00, 0xf0, 0x21, 0x00


	//----- nvinfo : EIATTR_SPARSE_MMA_MASK
	.align		4
.L_686:
        /*0038*/ 	.byte	0x03, 0x50
        /*003a*/ 	.short	0x0000


	//----- nvinfo : EIATTR_MAXREG_COUNT
	.align		4
        /*003c*/ 	.byte	0x03, 0x1b
        /*003e*/ 	.short	0x00ff


	//----- nvinfo : EIATTR_MERCURY_ISA_VERSION
	.align		4
        /*0040*/ 	.byte	0x03, 0x5f
        /*0042*/ 	.short	0x0101


	//----- nvinfo : EIATTR_VRC_CTA_INIT_COUNT
	.align		4
        /*0044*/ 	.byte	0x02, 0x4a
	.zero		1
	.zero		1


	//----- nvinfo : EIATTR_EXIT_INSTR_OFFSETS
	.align		4
        /*0048*/ 	.byte	0x04, 0x1c
        /*004a*/ 	.short	(.L_688 - .L_687)


	//   ....[0]....
.L_687:
        /*004c*/ 	.word	0x00000090


	//   ....[1]....
        /*0050*/ 	.word	0x00001d90


	//----- nvinfo : EIATTR_CRS_STACK_SIZE
	.align		4
.L_688:
        /*0054*/ 	.byte	0x04, 0x1e
        /*0056*/ 	.short	(.L_690 - .L_689)
.L_689:
        /*0058*/ 	.word	0x00000000


	//----- nvinfo : EIATTR_CBANK_PARAM_SIZE
	.align		4
.L_690:
        /*005c*/ 	.byte	0x03, 0x19
        /*005e*/ 	.short	0x0018


	//----- nvinfo : EIATTR_PARAM_CBANK
	.align		4
        /*0060*/ 	.byte	0x04, 0x0a
        /*0062*/ 	.short	(.L_692 - .L_691)
	.align		4
.L_691:
        /*0064*/ 	.word	index@(.nv.constant0.vec_y1)
        /*0068*/ 	.short	0x0380
        /*006a*/ 	.short	0x0018


	//----- nvinfo : EIATTR_SW_WAR
	.align		4
.L_692:
        /*006c*/ 	.byte	0x04, 0x36
        /*006e*/ 	.short	(.L_694 - .L_693)
.L_693:
        /*0070*/ 	.word	0x00000008
.L_694:


//--------------------- .nv.info.vec_y0           --------------------------
	.section	.nv.info.vec_y0,"",@"SHT_CUDA_INFO"
	.sectionflags	@""
	.align	4


	//----- nvinfo : EIATTR_CUDA_API_VERSION
	.align		4
        /*0000*/ 	.byte	0x04, 0x37
        /*0002*/ 	.short	(.L_696 - .L_695)
.L_695:
        /*0004*/ 	.word	0x00000082


	//----- nvinfo : EIATTR_KPARAM_INFO
	.align		4
.L_696:
        /*0008*/ 	.byte	0x04, 0x17
        /*000a*/ 	.short	(.L_698 - .L_697)
.L_697:
        /*000c*/ 	.word	0x00000000
        /*0010*/ 	.short	0x0002
        /*0012*/ 	.short	0x0010
        /*0014*/ 	.byte	0x00, 0xf5, 0x21, 0x00


	//----- nvinfo : EIATTR_KPARAM_INFO
	.align		4
.L_698:
        /*0018*/ 	.byte	0x04, 0x17
        /*001a*/ 	.short	(.L_700 - .L_699)
.L_699:
        /*001c*/ 	.word	0x00000000
        /*0020*/ 	.short	0x0001
        /*0022*/ 	.short	0x0008
        /*0024*/ 	.byte	0x00, 0xf5, 0x21, 0x00


	//----- nvinfo : EIATTR_KPARAM_INFO
	.align		4
.L_700:
        /*0028*/ 	.byte	0x04, 0x17
        /*002a*/ 	.short	(.L_702 - .L_701)
.L_701:
        /*002c*/ 	.word	0x00000000
        /*0030*/ 	.short	0x0000
        /*0032*/ 	.short	0x0000
        /*0034*/ 	.byte	0x00, 0xf0, 0x21, 0x00


	//----- nvinfo : EIATTR_SPARSE_MMA_MASK
	.align		4
.L_702:
        /*0038*/ 	.byte	0x03, 0x50
        /*003a*/ 	.short	0x0000


	//----- nvinfo : EIATTR_MAXREG_COUNT
	.align		4
        /*003c*/ 	.byte	0x03, 0x1b
        /*003e*/ 	.short	0x00ff


	//----- nvinfo : EIATTR_MERCURY_ISA_VERSION
	.align		4
        /*0040*/ 	.byte	0x03, 0x5f
        /*0042*/ 	.short	0x0101


	//----- nvinfo : EIATTR_VRC_CTA_INIT_COUNT
	.align		4
        /*0044*/ 	.byte	0x02, 0x4a
	.zero		1
	.zero		1


	//----- nvinfo : EIATTR_EXIT_INSTR_OFFSETS
	.align		4
        /*0048*/ 	.byte	0x04, 0x1c
        /*004a*/ 	.short	(.L_704 - .L_703)


	//   ....[0]....
.L_703:
        /*004c*/ 	.word	0x00000090


	//   ....[1]....
        /*0050*/ 	.word	0x00001c70


	//----- nvinfo : EIATTR_CRS_STACK_SIZE
	.align		4
.L_704:
        /*0054*/ 	.byte	0x04, 0x1e
        /*0056*/ 	.short	(.L_706 - .L_705)
.L_705:
        /*0058*/ 	.word	0x00000000


	//----- nvinfo : EIATTR_CBANK_PARAM_SIZE
	.align		4
.L_706:
        /*005c*/ 	.byte	0x03, 0x19
        /*005e*/ 	.short	0x0018


	//----- nvinfo : EIATTR_PARAM_CBANK
	.align		4
        /*0060*/ 	.byte	0x04, 0x0a
        /*0062*/ 	.short	(.L_708 - .L_707)
	.align		4
.L_707:
        /*0064*/ 	.word	index@(.nv.constant0.vec_y0)
        /*0068*/ 	.short	0x0380
        /*006a*/ 	.short	0x0018


	//----- nvinfo : EIATTR_SW_WAR
	.align		4
.L_708:
        /*006c*/ 	.byte	0x04, 0x36
        /*006e*/ 	.short	(.L_710 - .L_709)
.L_709:
        /*0070*/ 	.word	0x00000008
.L_710:


//--------------------- .nv.info.vec_trunc        --------------------------
	.section	.nv.info.vec_trunc,"",@"SHT_CUDA_INFO"
	.sectionflags	@""
	.align	4


	//----- nvinfo : EIATTR_CUDA_API_VERSION
	.align		4
        /*0000*/ 	.byte	0x04, 0x37
        /*0002*/ 	.short	(.L_712 - .L_711)
.L_711:
        /*0004*/ 	.word	0x00000082


	//----- nvinfo : EIATTR_KPARAM_INFO
	.align		4
.L_712:
        /*0008*/ 	.byte	0x04, 0x17
        /*000a*/ 	.short	(.L_714 - .L_713)
.L_713:
        /*000c*/ 	.word	0x00000000
        /*0010*/ 	.short	0x0002
        /*0012*/ 	.short	0x0010
        /*0014*/ 	.byte	0x00, 0xf5, 0x21, 0x00


	//----- nvinfo : EIATTR_KPARAM_INFO
	.align		4
.L_714:
        /*0018*/ 	.byte	0x04, 0x17
        /*001a*/ 	.short	(.L_716 - .L_715)
.L_715:
        /*001c*/ 	.word	0x00000000
        /*0020*/ 	.short	0x0001
        /*0022*/ 	.short	0x0008
        /*0024*/ 	.byte	0x00, 0xf5, 0x21, 0x00


	//----- nvinfo : EIATTR_KPARAM_INFO
	.align		4
.L_716:
        /*0028*/ 	.byte	0x04, 0x17
        /*002a*/ 	.short	(.L_718 - .L_717)
.L_717:
        /*002c*/ 	.word	0x00000000
        /*0030*/ 	.short	0x0000
        /*0032*/ 	.short	0x0000
        /*0034*/ 	.byte	0x00, 0xf0, 0x21, 0x00


	//----- nvinfo : EIATTR_SPARSE_MMA_MASK
	.align		4
.L_718:
        /*0038*/ 	.byte	0x03, 0x50
        /*003a*/ 	.short	0x0000


	//----- nvinfo : EIATTR_MAXREG_COUNT
	.align		4
        /*003c*/ 	.byte	0x03, 0x1b
        /*003e*/ 	.short	0x00ff


	//----- nvinfo : EIATTR_MERCURY_ISA_VERSION
	.align		4
        /*0040*/ 	.byte	0x03, 0x5f
        /*0042*/ 	.short	0x0101


	//----- nvinfo : EIATTR_VRC_CTA_INIT_COUNT
	.align		4
        /*0044*/ 	.byte	0x02, 0x4a
	.zero		1
	.zero		1


	//----- nvinfo : EIATTR_EXIT_INSTR_OFFSETS
	.align		4
        /*0048*/ 	.byte	0x04, 0x1c
        /*004a*/ 	.short	(.L_720 - .L_719)


	//   ....[0]....
.L_719:
        /*004c*/ 	.word	0x00000090


	//   ....[1]....
        /*0050*/ 	.word	0x00000180


	//----- nvinfo : EIATTR_CBANK_PARAM_SIZE
	.align		4
.L_720:
        /*0054*/ 	.byte	0x03, 0x19
        /*0056*/ 	.short	0x0018


	//----- nvinfo : EIATTR_PARAM_CBANK
	.align		4
        /*0058*/ 	.byte	0x04, 0x0a
        /*005a*/ 	.short	(.L_722 - .L_721)
	.align		4
.L_721:
        /*005c*/ 	.word	index@(.nv.constant0.vec_trunc)
        /*0060*/ 	.short	0x0380
        /*0062*/ 	.short	0x0018


	//----- nvinfo : EIATTR_SW_WAR
	.align		4
.L_722:
        /*0064*/ 	.byte	0x04, 0x36
        /*0066*/ 	.short	(.L_724 - .L_723)
.L_723:
        /*0068*/ 	.word	0x00000008
.L_724:


//--------------------- .nv.info.vec_tgamma       --------------------------
	.section	.nv.info.vec_tgamma,"",@"SHT_CUDA_INFO"
	.sectionflags	@""
	.align	4


	//----- nvinfo : EIATTR_CUDA_API_VERSION
	.align		4
        /*0000*/ 	.byte	0x04, 0x37
        /*0002*/ 	.short	(.L_726 - .L_725)
.L_725:
        /*0004*/ 	.word	0x00000082


	//----- nvinfo : EIATTR_KPARAM_INFO
	.align		4
.L_726:
        /*0008*/ 	.byte	0x04, 0x17
        /*000a*/ 	.short	(.L_728 - .L_727)
.L_727:
        /*000c*/ 	.word	0x00000000
        /*0010*/ 	.short	0x0002
        /*0012*/ 	.short	0x0010
        /*0014*/ 	.byte	0x00, 0xf5, 0x21, 0x00


	//----- nvinfo : EIATTR_KPARAM_INFO
	.align		4
.L_728:
        /*0018*/ 	.byte	0x04, 0x17
        /*001a*/ 	.short	(.L_730 - .L_729)
.L_729:
        /*001c*/ 	.word	0x00000000
        /*0020*/ 	.short	0x0001
        /*0022*/ 	.short	0x0008
        /*0024*/ 	.byte	0x00, 0xf5, 0x21, 0x00


	//----- nvinfo : EIATTR_KPARAM_INFO
	.align		4
.L_730:
        /*0028*/ 	.byte	0x04, 0x17
        /*002a*/ 	.short	(.L_732 - .L_731)
.L_731:
        /*002c*/ 	.word	0x00000000
        /*0030*/ 	.short	0x0000
        /*0032*/ 	.short	0x0000
        /*0034*/ 	.byte	0x00, 0xf0, 0x21, 0x00


	//----- nvinfo : EIATTR_SPARSE_MMA_MASK
	.align		4
.L_732:
        /*0038*/ 	.byte	0x03, 0x50
        /*003a*/ 	.short	0x0000


	//----- nvinfo : EIATTR_MAXREG_COUNT
	.align		4
        /*003c*/ 	.byte	0x03, 0x1b
        /*003e*/ 	.short	0x00ff


	//----- nvinfo : EIATTR_MERCURY_ISA_VERSION
	.align		4
        /*0040*/ 	.byte	0x03, 0x5f
        /*0042*/ 	.short	0x0101


	//----- nvinfo : EIATTR_VRC_CTA_INIT_COUNT
	.align		4
        /*0044*/ 	.byte	0x02, 0x4a
	.zero		1
	.zero		1


	//----- nvinfo : EIATTR_EXIT_INSTR_OFFSETS
	.align		4
        /*0048*/ 	.byte	0x04, 0x1c
        /*004a*/ 	.short	(.L_734 - .L_733)


	//   ....[0]....
.L_733:
        /*004c*/ 	.word	0x00000090


	//   ....[1]....
        /*0050*/ 	.word	0x00000bd0


	//----- nvinfo : EIATTR_CRS_STACK_SIZE
	.align		4
.L_734:
        /*0054*/ 	.byte	0x04, 0x1e
        /*0056*/ 	.short	(.L_736 - .L_735)
.L_735:
        /*0058*/ 	.word	0x00000000


	//----- nvinfo : EIATTR_CBANK_PARAM_SIZE
	.align		4
.L_736:
        /*005c*/ 	.byte	0x03, 0x19
        /*005e*/ 	.short	0x0018


	//----- nvinfo : EIATTR_PARAM_CBANK
	.align		4
        /*0060*/ 	.byte	0x04, 0x0a
        /*0062*/ 	.short	(.L_738 - .L_737)
	.align		4
.L_737:
        /*0064*/ 	.word	index@(.nv.constant0.vec_tgamma)
        /*0068*/ 	.short	0x0380
        /*006a*/ 	.short	0x0018


	//----- nvinfo : EIATTR_SW_WAR
	.align		4
.L_738:
        /*006c*/ 	.byte	0x04, 0x36
        /*006e*/ 	.short	(.L_740 - .L_739)
.L_739:
        /*0070*/ 	.word	0x00000008
.L_740:


//--------------------- .nv.info.vec_tanh         --------------------------
	.section	.nv.info.vec_tanh,"",@"SHT_CUDA_INFO"
	.sectionflags	@""
	.align	4


	//----- nvinfo : EIATTR_CUDA_API_VERSION
	.align		4
        /*0000*/ 	.byte	0x04, 0x37
        /*0002*/ 	.short	(.L_742 - .L_741)
.L_741:
        /*0004*/ 	.word	0x00000082


	//----- nvinfo : EIATTR_KPARAM_INFO
	.align		4
.L_742:
        /*0008*/ 	.byte	0x04, 0x17
        /*000a*/ 	.short	(.L_744 - .L_743)
.L_743:
        /*000c*/ 	.word	0x00000000
        /*0010*/ 	.short	0x0002
        /*0012*/ 	.short	0x0010
        /*0014*/ 	.byte	0x00, 0xf5, 0x21, 0x00


	//----- nvinfo : EIATTR_KPARAM_INFO
	.align		4
.L_744:
        /*0018*/ 	.byte	0x04, 0x17
        /*001a*/ 	.short	(.L_746 - .L_745)
.L_745:
        /*001c*/ 	.word	0x00000000
        /*0020*/ 	.short	0x0001
        /*0022*/ 	.short	0x0008
        /*0024*/ 	.byte	0x00, 0xf5, 0x21, 0x00


	//----- nvinfo : EIATTR_KPARAM_INFO
	.align		4
.L_746:
        /*0028*/ 	.byte	0x04, 0x17
        /*002a*/ 	.short	(.L_748 - .L_747)
.L_747:
        /*002c*/ 	.word	0x00000000
        /*0030*/ 	.short	0x0000
        /*0032*/ 	.short	0x0000
        /*0034*/ 	.byte	0x00, 0xf0, 0x21, 0x00


	//----- nvinfo : EIATTR_SPARSE_MMA_MASK
	.align		4
.L_748:
        /*0038*/ 	.byte	0x03, 0x50
        /*003a*/ 	.short	0x0000


	//----- nvinfo : EIATTR_MAXREG_COUNT
	.align		4
        /*003c*/ 	.byte	0x03, 0x1b
        /*003e*/ 	.short	0x00ff


	//----- nvinfo : EIATTR_MERCURY_ISA_VERSION
	.align		4
        /*0040*/ 	.byte	0x03, 0x5f
        /*0042*/ 	.short	0x0101


	//----- nvinfo : EIATTR_VRC_CTA_INIT_COUNT
	.align		4
        /*0044*/ 	.byte	0x02, 0x4a
	.zero		1
	.zero		1


	//----- nvinfo : EIATTR_EXIT_INSTR_OFFSETS
	.align		4
        /*0048*/ 	.byte	0x04, 0x1c
        /*004a*/ 	.short	(.L_750 - .L_749)


	//   ....[0]....
.L_749:
        /*004c*/ 	.word	0x00000090


	//   ....[1]....
        /*0050*/ 	.word	0x000002c0


	//----- nvinfo : EIATTR_CBANK_PARAM_SIZE
	.align		4
.L_750:
        /*0054*/ 	.byte	0x03, 0x19
        /*0056*/ 	.short	0x0018


	//----- nvinfo : EIATTR_PARAM_CBANK
	.align		4
        /*0058*/ 	.byte	0x04, 0x0a
        /*005a*/ 	.short	(.L_752 - .L_751)
	.align		4
.L_751:
        /*005c*/ 	.word	index@(.nv.constant0.vec_tanh)
        /*0060*/ 	.short	0x0380
        /*0062*/ 	.short	0x0018


	//----- nvinfo : EIATTR_SW_WAR
	.align		4
.L_752:
        /*0064*/ 	.byte	0x04, 0x36
        /*0066*/ 	.short	(.L_754 - .L_753)
.L_753:
        /*0068*/ 	.word	0x00000008
.L_754:


//--------------------- .nv.info.vec_tan          --------------------------
	.section	.nv.info.vec_tan,"",@"SHT_CUDA_INFO"
	.sectionflags	@""
	.align	4


	//----- nvinfo : EIATTR_CUDA_API_VERSION
	.align		4
        /*0000*/ 	.byte	0x04, 0x37
        /*0002*/ 	.short	(.L_756 - .L_755)
.L_755:
        /*0004*/ 	.word	0x00000082


	//----- nvinfo : EIATTR_KPARAM_INFO
	.align		4
.L_756:
        /*0008*/ 	.byte	0x04, 0x17
        /*000a*/ 	.short	(.L_758 - .L_757)
.L_757:
        /*000c*/ 	.word	0x00000000
        /*0010*/ 	.short	0x0002
        /*0012*/ 	.short	0x0010
        /*0014*/ 	.byte	0x00, 0xf5, 0x21, 0x00


	//----- nvinfo : EIATTR_KPARAM_INFO
	.align		4
.L_758:
        /*0018*/ 	.byte	0x04, 0x17
        /*001a*/ 	.short	(.L_760 - .L_759)
.L_759:
        /*001c*/ 	.word	0x00000000
        /*0020*/ 	.short	0x0001
        /*0022*/ 	.short	0x0008
        /*0024*/ 	.byte	0x00, 0xf5, 0x21, 0x00


	//----- nvinfo : EIATTR_KPARAM_INFO
	.align		4
.L_760:
        /*0028*/ 	.byte	0x04, 0x17
        /*002a*/ 	.short	(.L_762 - .L_761)
.L_761:
        /*002c*/ 	.word	0x00000000
        /*0030*/ 	.short	0x0000
        /*0032*/ 	.short	0x0000
        /*0034*/ 	.byte	0x00, 0xf0, 0x21, 0x00


	//----- nvinfo : EIATTR_SPARSE_MMA_MASK
	.align		4
.L_762:
        /*0038*/ 	.byte	0x03, 0x50
        /*003a*/ 	.short	0x0000


	//----- nvinfo : EIATTR_MAXREG_COUNT
	.align		4
        /*003c*/ 	.byte	0x03, 0x1b
        /*003e*/ 	.short	0x00ff


	//----- nvinfo : EIATTR_MERCURY_ISA_VERSION
	.align		4
        /*0040*/ 	.byte	0x03, 0x5f
        /*0042*/ 	.short	0x0101


	//----- nvinfo : EIATTR_VRC_CTA_INIT_COUNT
	.align		4
        /*0044*/ 	.byte	0x02, 0x4a
	.zero		1
	.zero		1


	//----- nvinfo : EIATTR_EXIT_INSTR_OFFSETS
	.align		4
        /*0048*/ 	.byte	0x04, 0x1c
        /*004a*/ 	.short	(.L_764 - .L_763)


	//   ....[0]....
.L_763:
        /*004c*/ 	.word	0x00000090


	//   ....[1]....
        /*0050*/ 	.word	0x000008e0


	//----- nvinfo : EIATTR_CRS_STACK_SIZE
	.align		4
.L_764:
        /*0054*/ 	.byte	0x04, 0x1e
        /*0056*/ 	.short	(.L_766 - .L_765)
.L_765:
        /*0058*/ 	.word	0x00000000


	//----- nvinfo : EIATTR_CBANK_PARAM_SIZE
	.align		4
.L_766:
        /*005c*/ 	.byte	0x03, 0x19
        /*005e*/ 	.short	0x0018


	//----- nvinfo : EIATTR_PARAM_CBANK
	.align		4
        /*0060*/ 	.byte	0x04, 0x0a
        /*0062*/ 	.short	(.L_768 - .L_767)
	.align		4
.L_767:
        /*0064*/ 	.word	index@(.nv.constant0.vec_tan)
        /*0068*/ 	.short	0x0380
        /*006a*/ 	.short	0x0018


	//----- nvinfo : EIATTR_SW_WAR
	.align		4
.L_768:
        /*006c*/ 	.byte	0x04, 0x36
        /*006e*/ 	.short	(.L_770 - .L_769)
.L_769:
        /*0070*/ 	.word	0x00000008
.L_770:


//--------------------- .nv.info.vec_sqrt         --------------------------
	.section	.nv.info.vec_sqrt,"",@"SHT_CUDA_INFO"
	.sectionflags	@""
	.align	4


	//----- nvinfo : EIATTR_CUDA_API_VERSION
	.align		4
        /*0000*/ 	.byte	0x04, 0x37
        /*0002*/ 	.short	(.L_772 - .L_771)
.L_771:
        /*0004*/ 	.word	0x00000082


	//----- nvinfo : EIATTR_KPARAM_INFO
	.align		4
.L_772:
        /*0008*/ 	.byte	0x04, 0x17
        /*000a*/ 	.short	(.L_774 - .L_773)
.L_773:
        /*000c*/ 	.word	0x00000000
        /*0010*/ 	.short	0x0002
        /*0012*/ 	.short	0x0010
        /*0014*/ 	.byte	0x00, 0xf5, 0x21, 0x00


	//----- nvinfo : EIATTR_KPARAM_INFO
	.align		4
.L_774:
        /*0018*/ 	.byte	0x04, 0x17
        /*001a*/ 	.short	(.L_776 - .L_775)
.L_775:
        /*001c*/ 	.word	0x00000000
        /*0020*/ 	.short	0x0001
        /*0022*/ 	.short	0x0008
        /*0024*/ 	.byte	0x00, 0xf5, 0x21, 0x00


	//----- nvinfo : EIATTR_KPARAM_INFO
	.align		4
.L_776:
        /*0028*/ 	.byte	0x04, 0x17
        /*002a*/ 	.short	(.L_778 - .L_777)
.L_777:
        /*002c*/ 	.word	0x00000000
        /*0030*/ 	.short	0x0000
        /*0032*/ 	.short	0x0000
        /*0034*/ 	.byte	0x00, 0xf0, 0x21, 0x00


	//----- nvinfo : EIATTR_SPARSE_MMA_MASK
	.align		4
.L_778:
        /*0038*/ 	.byte	0x03, 0x50
        /*003a*/ 	.short	0x0000


	//----- nvinfo : EIATTR_MAXREG_COUNT
	.align		4
        /*003c*/ 	.byte	0x03, 0x1b
        /*003e*/ 	.short	0x00ff


	//----- nvinfo : EIATTR_MERCURY_ISA_VERSION
	.align		4
        /*0040*/ 	.byte	0x03, 0x5f
        /*0042*/ 	.short	0x0101


	//----- nvinfo : EIATTR_VRC_CTA_INIT_COUNT
	.align		4
        /*0044*/ 	.byte	0x02, 0x4a
	.zero		1
	.zero		1


	//----- nvinfo : EIATTR_EXIT_INSTR_OFFSETS
	.align		4
        /*0048*/ 	.byte	0x04, 0x1c
        /*004a*/ 	.short	(.L_780 - .L_779)


	//   ....[0]....
.L_779:
        /*004c*/ 	.word	0x00000090


	//   ....[1]....
        /*0050*/ 	.word	0x00000250


	//----- nvinfo : EIATTR_CRS_STACK_SIZE
	.align		4
.L_780:
        /*0054*/ 	.byte	0x04, 0x1e
        /*0056*/ 	.short	(.L_782 - .L_781)
.L_781:
        /*0058*/ 	.word	0x00000000


	//----- nvinfo : EIATTR_CBANK_PARAM_SIZE
	.align		4
.L_782:
        /*005c*/ 	.byte	0x03, 0x19
        /*005e*/ 	.short	0x0018


	//----- nvinfo : EIATTR_PARAM_CBANK
	.align		4
        /*0060*/ 	.byte	0x04, 0x0a
        /*0062*/ 	.short	(.L_784 - .L_783)
	.align		4
.L_783:
        /*0064*/ 	.word	index@(.nv.constant0.vec_sqrt)
        /*0068*/ 	.short	0x0380
        /*006a*/ 	.short	0x0018


	//----- nvinfo : EIATTR_SW_WAR
	.align		4
.L_784:
        /*006c*/ 	.byte	0x04, 0x36
        /*006e*/ 	.short	(.L_786 - .L_785)
.L_785:
        /*0070*/ 	.word	0x00000008
.L_786:


//--------------------- .nv.info.vec_sinpi        --------------------------
	.section	.nv.info.vec_sinpi,"",@"SHT_CUDA_INFO"
	.sectionflags	@""
	.align	4


	//----- nvinfo : EIATTR_CUDA_API_VERSION
	.align		4
        /*0000*/ 	.byte	0x04, 0x37
        /*0002*/ 	.short	(.L_788 - .L_787)
.L_787:
        /*0004*/ 	.word	0x00000082


	//----- nvinfo : EIATTR_KPARAM_INFO
	.align		4
.L_788:
        /*0008*/ 	.byte	0x04, 0x17
        /*000a*/ 	.short	(.L_790 - .L_789)
.L_789:
        /*000c*/ 	.word	0x00000000
        /*0010*/ 	.short	0x0002
        /*0012*/ 	.short	0x0010
        /*0014*/ 	.byte	0x00, 0xf5, 0x21, 0x00


	//----- nvinfo : EIATTR_KPARAM_INFO
	.align		4
.L_790:
        /*0018*/ 	.byte	0x04, 0x17
        /*001a*/ 	.short	(.L_792 - .L_791)
.L_791:
        /*001c*/ 	.word	0x00000000
        /*0020*/ 	.short	0x0001
        /*0022*/ 	.short	0x0008
        /*0024*/ 	.byte	0x00, 0xf5, 0x21, 0x00


	//----- nvinfo : EIATTR_KPARAM_INFO
	.align		4
.L_792:
        /*0028*/ 	.byte	0x04, 0x17
        /*002a*/ 	.short	(.L_794 - .L_793)
.L_793:
        /*002c*/ 	.word	0x00000000
        /*0030*/ 	.short	0x0000
        /*0032*/ 	.short	0x0000
        /*0034*/ 	.byte	0x00, 0xf0, 0x21, 0x00


	//----- nvinfo : EIATTR_SPARSE_MMA_MASK
	.align		4
.L_794:
        /*0038*/ 	.byte	0x03, 0x50
        /*003a*/ 	.short	0x0000


	//----- nvinfo : EIATTR_MAXREG_COUNT
	.align		4
        /*003c*/ 	.byte	0x03, 0x1b
        /*003e*/ 	.short	0x00ff


	//----- nvinfo : EIATTR_MERCURY_ISA_VERSION
	.align		4
        /*0040*/ 	.byte	0x03, 0x5f
        /*0042*/ 	.short	0x0101


	//----- nvinfo : EIATTR_VRC_CTA_INIT_COUNT
	.align		4
        /*0044*/ 	.byte	0x02, 0x4a
	.zero		1
	.zero		1


	//----- nvinfo : EIATTR_EXIT_INSTR_OFFSETS
	.align		4
        /*0048*/ 	.byte	0x04, 0x1c
        /*004a*/ 	.short	(.L_796 - .L_795)


	//   ....[0]....
.L_795:
        /*004c*/ 	.word	0x00000090


	//   ....[1]....
        /*0050*/ 	.word	0x000002e0


	//----- nvinfo : EIATTR_CBANK_PARAM_SIZE
	.align		4
.L_796:
        /*0054*/ 	.byte	0x03, 0x19
        /*0056*/ 	.short	0x0018


	//----- nvinfo : EIATTR_PARAM_CBANK
	.align		4
        /*0058*/ 	.byte	0x04, 0x0a
        /*005a*/ 	.short	(.L_798 - .L_797)
	.align		4
.L_797:
        /*005c*/ 	.word	index@(.nv.constant0.vec_sinpi)
        /*0060*/ 	.short	0x0380
        /*0062*/ 	.short	0x0018


	//----- nvinfo : EIATTR_SW_WAR
	.align		4
.L_798:
        /*0064*/ 	.byte	0x04, 0x36
        /*0066*/ 	.short	(.L_800 - .L_799)
.L_799:
        /*0068*/ 	.word	0x00000008
.L_800:


//--------------------- .nv.info.vec_sinh         --------------------------
	.section	.nv.info.vec_sinh,"",@"SHT_CUDA_INFO"
	.sectionflags	@""
	.align	4


	//----- nvinfo : EIATTR_CUDA_API_VERSION
	.align		4
        /*0000*/ 	.byte	0x04, 0x37
        /*0002*/ 	.short	(.L_802 - .L_801)
.L_801:
        /*0004*/ 	.word	0x00000082


	//----- nvinfo : EIATTR_KPARAM_INFO
	.align		4
.L_802:
        /*0008*/ 	.byte	0x04, 0x17
        /*000a*/ 	.short	(.L_804 - .L_803)
.L_803:
        /*000c*/ 	.word	0x00000000
        /*0010*/ 	.short	0x0002
        /*0012*/ 	.short	0x0010
        /*0014*/ 	.byte	0x00, 0xf5, 0x21, 0x00


	//----- nvinfo : EIATTR_KPARAM_INFO
	.align		4
.L_804:
        /*0018*/ 	.byte	0x04, 0x17
        /*001a*/ 	.short	(.L_806 - .L_805)
.L_805:
        /*001c*/ 	.word	0x00000000
        /*0020*/ 	.short	0x0001
        /*0022*/ 	.short	0x0008
        /*0024*/ 	.byte	0x00, 0xf5, 0x21, 0x00


	//----- nvinfo : EIATTR_KPARAM_INFO
	.align		4
.L_806:
        /*0028*/ 	.byte	0x04, 0x17
        /*002a*/ 	.short	(.L_808 - .L_807)
.L_807:
        /*002c*/ 	.word	0x00000000
        /*0030*/ 	.short	0x0000
        /*0032*/ 	.short	0x0000
        /*0034*/ 	.byte	0x00, 0xf0, 0x21, 0x00


	//----- nvinfo : EIATTR_SPARSE_MMA_MASK
	.align		4
.L_808:
        /*0038*/ 	.byte	0x03, 0x50
        /*003a*/ 	.short	0x0000


	//----- nvinfo : EIATTR_MAXREG_COUNT
	.align		4
        /*003c*/ 	.byte	0x03, 0x1b
        /*003e*/ 	.short	0x00ff


	//----- nvinfo : EIATTR_MERCURY_ISA_VERSION
	.align		4
        /*0040*/ 	.byte	0x03, 0x5f
        /*0042*/ 	.short	0x0101


	//----- nvinfo : EIATTR_VRC_CTA_INIT_COUNT
	.align		4
        /*0044*/ 	.byte	0x02, 0x4a
	.zero		1
	.zero		1


	//----- nvinfo : EIATTR_EXIT_INSTR_OFFSETS
	.align		4
        /*0048*/ 	.byte	0x04, 0x1c
        /*004a*/ 	.short	(.L_810 - .L_809)


	//   ....[0]....
.L_809:
        /*004c*/ 	.word	0x00000090


	//   ....[1]....
        /*0050*/ 	.word	0x00000340


	//----- nvinfo : EIATTR_CBANK_PARAM_SIZE
	.align		4
.L_810:
        /*0054*/ 	.byte	0x03, 0x19
        /*0056*/ 	.short	0x0018


	//----- nvinfo : EIATTR_PARAM_CBANK
	.align		4
        /*0058*/ 	.byte	0x04, 0x0a
        /*005a*/ 	.short	(.L_812 - .L_811)
	.align		4
.L_811:
        /*005c*/ 	.word	index@(.nv.constant0.vec_sinh)
        /*0060*/ 	.short	0x0380
        /*0062*/ 	.short	0x0018


	//----- nvinfo : EIATTR_SW_WAR
	.align		4
.L_812:
        /*0064*/ 	.byte	0x04, 0x36
        /*0066*/ 	.short	(.L_814 - .L_813)
.L_813:
        /*0068*/ 	.word	0x00000008
.L_814:


//--------------------- .nv.info.vec_sin          --------------------------
	.section	.nv.info.vec_sin,"",@"SHT_CUDA_INFO"
	.sectionflags	@""
	.align	4


	//----- nvinfo : EIATTR_CUDA_API_VERSION
	.align		4
        /*0000*/ 	.byte	0x04, 0x37
        /*0002*/ 	.short	(.L_816 - .L_815)
.L_815:
        /*0004*/ 	.word	0x00000082


	//----- nvinfo : EIATTR_KPARAM_INFO
	.align		4
.L_816:
        /*0008*/ 	.byte	0x04, 0x17
        /*000a*/ 	.short	(.L_818 - .L_817)
.L_817:
        /*000c*/ 	.word	0x00000000
        /*0010*/ 	.short	0x0002
        /*0012*/ 	.short	0x0010
        /*0014*/ 	.byte	0x00, 0xf5, 0x21, 0x00


	//----- nvinfo : EIATTR_KPARAM_INFO
	.align		4
.L_818:
        /*0018*/ 	.byte	0x04, 0x17
        /*001a*/ 	.short	(.L_820 - .L_819)
.L_819:
        /*001c*/ 	.word	0x00000000
        /*0020*/ 	.short	0x0001
        /*0022*/ 	.short	0x0008
        /*0024*/ 	.byte	0x00, 0xf5, 0x21, 0x00


	//----- nvinfo : EIATTR_KPARAM_INFO
	.align		4
.L_820:
        /*0028*/ 	.byte	0x04, 0x17
        /*002a*/ 	.short	(.L_822 - .L_821)
.L_821:
        /*002c*/ 	.word	0x00000000
        /*0030*/ 	.short	0x0000
        /*0032*/ 	.short	0x0000
        /*0034*/ 	.byte	0x00, 0xf0, 0x21, 0x00


	//----- nvinfo : EIATTR_SPARSE_MMA_MASK
	.align		4
.L_822:
        /*0038*/ 	.byte	0x03, 0x50
        /*003a*/ 	.short	0x0000


	//----- nvinfo : EIATTR_MAXREG_COUNT
	.align		4
        /*003c*/ 	.byte	0x03, 0x1b
        /*003e*/ 	.short	0x00ff


	//----- nvinfo : EIATTR_MERCURY_ISA_VERSION
	.align		4
        /*0040*/ 	.byte	0x03, 0x5f
        /*0042*/ 	.short	0x0101


	//----- nvinfo : EIATTR_VRC_CTA_INIT_COUNT
	.align		4
        /*0044*/ 	.byte	0x02, 0x4a
	.zero		1
	.zero		1


	//----- nvinfo : EIATTR_EXIT_INSTR_OFFSETS
	.align		4
        /*0048*/ 	.byte	0x04, 0x1c
        /*004a*/ 	.short	(.L_824 - .L_823)


	//   ....[0]....
.L_823:
        /*004c*/ 	.word	0x00000090


	//   ....[1]....
        /*0050*/ 	.word	0x00000920


	//----- nvinfo : EIATTR_CRS_STACK_SIZE
	.align		4
.L_824:
        /*0054*/ 	.byte	0x04, 0x1e
        /*0056*/ 	.short	(.L_826 - .L_825)
.L_825:
        /*0058*/ 	.word	0x00000000


	//----- nvinfo : EIATTR_CBANK_PARAM_SIZE
	.align		4
.L_826:
        /*005c*/ 	.byte	0x03, 0x19
        /*005e*/ 	.short	0x0018


	//----- nvinfo : EIATTR_PARAM_CBANK
	.align		4
        /*0060*/ 	.byte	0x04, 0x0a
        /*0062*/ 	.short	(.L_828 - .L_827)
	.align		4
.L_827:
        /*0064*/ 	.word	index@(.nv.constant0.vec_sin)
        /*0068*/ 	.short	0x0380
        /*006a*/ 	.short	0x0018


	//----- nvinfo : EIATTR_SW_WAR
	.align		4
.L_828:
        /*006c*/ 	.byte	0x04, 0x36
        /*006e*/ 	.short	(.L_830 - .L_829)
.L_829:
        /*0070*/ 	.word	0x00000008
.L_830:


//--------------------- .nv.info.vec_rsqrt        --------------------------
	.section	.nv.info.vec_rsqrt,"",@"SHT_CUDA_INFO"
	.sectionflags	@""
	.align	4


	//----- nvinfo : EIATTR_CUDA_API_VERSION
	.align		4
        /*0000*/ 	.byte	0x04, 0x37
        /*0002*/ 	.short	(.L_832 - .L_831)
.L_831:
        /*0004*/ 	.word	0x00000082


	//----- nvinfo : EIATTR_KPARAM_INFO
	.align		4
.L_832:
        /*0008*/ 	.byte	0x04, 0x17
        /*000a*/ 	.short	(.L_834 - .L_833)
.L_833:
        /*000c*/ 	.word	0x00000000
        /*0010*/ 	.short	0x0002
        /*0012*/ 	.short	0x0010
        /*0014*/ 	.byte	0x00, 0xf5, 0x21, 0x00


	//----- nvinfo : EIATTR_KPARAM_INFO
	.align		4
.L_834:
        /*0018*/ 	.byte	0x04, 0x17
        /*001a*/ 	.short	(.L_836 - .L_835)
.L_835:
        /*001c*/ 	.word	0x00000000
        /*0020*/ 	.short	0x0001
        /*0022*/ 	.short	0x0008
        /*0024*/ 	.byte	0x00, 0xf5, 0x21, 0x00


	//----- nvinfo : EIATTR_KPARAM_INFO
	.align		4
.L_836:
        /*0028*/ 	.byte	0x04, 0x17
        /*002a*/ 	.short	(.L_838 - .L_837)
.L_837:
        /*002c*/ 	.word	0x00000000
        /*0030*/ 	.short	0x0000
        /*0032*/ 	.short	0x0000
        /*0034*/ 	.byte	0x00, 0xf0, 0x21, 0x00


	//----- nvinfo : EIATTR_SPARSE_MMA_MASK
	.align		4
.L_838:
        /*0038*/ 	.byte	0x03, 0x50
        /*003a*/ 	.short	0x0000


	//----- nvinfo : EIATTR_MAXREG_COUNT
	.align		4
        /*003c*/ 	.byte	0x03, 0x1b
        /*003e*/ 	.short	0x00ff


	//----- nvinfo : EIATTR_MERCURY_ISA_VERSION
	.align		4
        /*0040*/ 	.byte	0x03, 0x5f
        /*0042*/ 	.short	0x0101


	//----- nvinfo : EIATTR_VRC_CTA_INIT_COUNT
	.align		4
        /*0044*/ 	.byte	0x02, 0x4a
	.zero		1
	.zero		1


	//----- nvinfo : EIATTR_EXIT_INSTR_OFFSETS
	.align		4
        /*0048*/ 	.byte	0x04, 0x1c
        /*004a*/ 	.short	(.L_840 - .L_839)


	//   ....[0]....
.L_839:
        /*004c*/ 	.word	0x00000090


	//   ....[1]....
        /*0050*/ 	.word	0x000001b0


	//----- nvinfo : EIATTR_CBANK_PARAM_SIZE
	.align		4
.L_840:
        /*0054*/ 	.byte	0x03, 0x19
        /*0056*/ 	.short	0x0018


	//----- nvinfo : EIATTR_PARAM_CBANK
	.align		4
        /*0058*/ 	.byte	0x04, 0x0a
        /*005a*/ 	.short	(.L_842 - .L_841)
	.align		4
.L_841:
        /*005c*/ 	.word	index@(.nv.constant0.vec_rsqrt)
        /*0060*/ 	.short	0x0380
        /*0062*/ 	.short	0x0018


	//----- nvinfo : EIATTR_SW_WAR
	.align		4
.L_842:
        /*0064*/ 	.byte	0x04, 0x36
        /*0066*/ 	.short	(.L_844 - .L_843)
.L_843:
        /*0068*/ 	.word	0x00000008
.L_844:


//--------------------- .nv.info.vec_round        --------------------------
	.section	.nv.info.vec_round,"",@"SHT_CUDA_INFO"
	.sectionflags	@""
	.align	4


	//----- nvinfo : EIATTR_CUDA_API_VERSION
	.align		4
        /*0000*/ 	.byte	0x04, 0x37
        /*0002*/ 	.short	(.L_846 - .L_845)
.L_845:
        /*0004*/ 	.word	0x00000082


	//----- nvinfo : EIATTR_KPARAM_INFO
	.align		4
.L_846:
        /*0008*/ 	.byte	0x04, 0x17
        /*000a*/ 	.short	(.L_848 - .L_847)
.L_847:
        /*000c*/ 	.word	0x00000000
        /*0010*/ 	.short	0x0002
        /*0012*/ 	.short	0x0010
        /*0014*/ 	.byte	0x00, 0xf5, 0x21, 0x00


	//----- nvinfo : EIATTR_KPARAM_INFO
	.align		4
.L_848:
        /*0018*/ 	.byte	0x04, 0x17
        /*001a*/ 	.short	(.L_850 - .L_849)
.L_849:
        /*001c*/ 	.word	0x00000000
        /*0020*/ 	.short	0x0001
        /*0022*/ 	.short	0x0008
        /*0024*/ 	.byte	0x00, 0xf5, 0x21, 0x00


	//----- nvinfo : EIATTR_KPARAM_INFO
	.align		4
.L_850:
        /*0028*/ 	.byte	0x04, 0x17
        /*002a*/ 	.short	(.L_852 - .L_851)
.L_851:
        /*002c*/ 	.word	0x00000000
        /*0030*/ 	.short	0x0000
        /*0032*/ 	.short	0x0000
        /*0034*/ 	.byte	0x00, 0xf0, 0x21, 0x00


	//----- nvinfo : EIATTR_SPARSE_MMA_MASK
	.align		4
.L_852:
        /*0038*/ 	.byte	0x03, 0x50
        /*003a*/ 	.short	0x0000


	//----- nvinfo : EIATTR_MAXREG_COUNT
	.align		4
        /*003c*/ 	.byte	0x03, 0x1b
        /*003e*/ 	.short	0x00ff


	//----- nvinfo : EIATTR_MERCURY_ISA_VERSION
	.align		4
        /*0040*/ 	.byte	0x03, 0x5f
        /*0042*/ 	.short	0x0101


	//----- nvinfo : EIATTR_VRC_CTA_INIT_COUNT
	.align		4
        /*0044*/ 	.byte	0x02, 0x4a
	.zero		1
	.zero		1


	//----- nvinfo : EIATTR_EXIT_INSTR_OFFSETS
	.align		4
        /*0048*/ 	.byte	0x04, 0x1c
        /*004a*/ 	.short	(.L_854 - .L_853)


	//   ....[0]....
.L_853:
        /*004c*/ 	.word	0x00000090


	//   ....[1]....
        /*0050*/ 	.word	0x000001f0


	//----- nvinfo : EIATTR_CBANK_PARAM_SIZE
	.align		4
.L_854:
        /*0054*/ 	.byte	0x03, 0x19
        /*0056*/ 	.short	0x0018


	//----- nvinfo : EIATTR_PARAM_CBANK
	.align		4
        /*0058*/ 	.byte	0x04, 0x0a
        /*005a*/ 	.short	(.L_856 - .L_855)
	.align		4
.L_855:
        /*005c*/ 	.word	index@(.nv.constant0.vec_round)
        /*0060*/ 	.short	0x0380
        /*0062*/ 	.short	0x0018


	//----- nvinfo : EIATTR_SW_WAR
	.align		4
.L_856:
        /*0064*/ 	.byte	0x04, 0x36
        /*0066*/ 	.short	(.L_858 - .L_857)
.L_857:
        /*0068*/ 	.word	0x00000008
.L_858:


//--------------------- .nv.info.vec_rint         --------------------------
	.section	.nv.info.vec_rint,"",@"SHT_CUDA_INFO"
	.sectionflags	@""
	.align	4


	//----- nvinfo : EIATTR_CUDA_API_VERSION
	.align		4
        /*0000*/ 	.byte	0x04, 0x37
        /*0002*/ 	.short	(.L_860 - .L_859)
.L_859:
        /*0004*/ 	.word	0x00000082


	//----- nvinfo : EIATTR_KPARAM_INFO
	.align		4
.L_860:
        /*0008*/ 	.byte	0x04, 0x17
        /*000a*/ 	.short	(.L_862 - .L_861)
.L_861:
        /*000c*/ 	.word	0x00000000
        /*0010*/ 	.short	0x0002
        /*0012*/ 	.short	0x0010
        /*0014*/ 	.byte	0x00, 0xf5, 0x21, 0x00


	//----- nvinfo : EIATTR_KPARAM_INFO
	.align		4
.L_862:
        /*0018*/ 	.byte	0x04, 0x17
        /*001a*/ 	.short	(.L_864 - .L_863)
.L_863:
        /*001c*/ 	.word	0x00000000
        /*0020*/ 	.short	0x0001
        /*0022*/ 	.short	0x0008
        /*0024*/ 	.byte	0x00, 0xf5, 0x21, 0x00


	//----- nvinfo : EIATTR_KPARAM_INFO
	.align		4
.L_864:
        /*0028*/ 	.byte	0x04, 0x17
        /*002a*/ 	.short	(.L_866 - .L_865)
.L_865:
        /*002c*/ 	.word	0x00000000
        /*0030*/ 	.short	0x0000
        /*0032*/ 	.short	0x0000
        /*0034*/ 	.byte	0x00, 0xf0, 0x21, 0x00


	//----- nvinfo : EIATTR_SPARSE_MMA_MASK
	.align		4
.L_866:
        /*0038*/ 	.byte	0x03, 0x50
        /*003a*/ 	.short	0x0000


	//----- nvinfo : EIATTR_MAXREG_COUNT
	.align		4
        /*003c*/ 	.byte	0x03, 0x1b
        /*003e*/ 	.short	0x00ff


	//----- nvinfo : EIATTR_MERCURY_ISA_VERSION
	.align		4
        /*0040*/ 	.byte	0x03, 0x5f
        /*0042*/ 	.short	0x0101


	//----- nvinfo : EIATTR_VRC_CTA_INIT_COUNT
	.align		4
        /*0044*/ 	.byte	0x02, 0x4a
	.zero		1
	.zero		1


	//----- nvinfo : EIATTR_EXIT_INSTR_OFFSETS
	.align		4
        /*0048*/ 	.byte	0x04, 0x1c
        /*004a*/ 	.short	(.L_868 - .L_867)


	//   ....[0]....
.L_867:
        /*004c*/ 	.word	0x00000090


	//   ....[1]....
        /*0050*/ 	.word	0x00000180


	//----- nvinfo : EIATTR_CBANK_PARAM_SIZE
	.align		4
.L_868:
        /*0054*/ 	.byte	0x03, 0x19
        /*0056*/ 	.short	0x0018


	//----- nvinfo : EIATTR_PARAM_CBANK
	.align		4
        /*0058*/ 	.byte	0x04, 0x0a
        /*005a*/ 	.short	(.L_870 - .L_869)
	.align		4
.L_869:
        /*005c*/ 	.word	index@(.nv.constant0.vec_rint)
        /*0060*/ 	.short	0x0380
        /*0062*/ 	.short	0x0018


	//----- nvinfo : EIATTR_SW_WAR
	.align		4
.L_870:
        /*0064*/ 	.byte	0x04, 0x36
        /*0066*/ 	.short	(.L_872 - .L_871)
.L_871:
        /*0068*/ 	.word	0x00000008
.L_872:


//--------------------- .nv.info.vec_rcbrt        --------------------------
	.section	.nv.info.vec_rcbrt,"",@"SHT_CUDA_INFO"
	.sectionflags	@""
	.align	4


	//----- nvinfo : EIATTR_CUDA_API_VERSION
	.align		4
        /*0000*/ 	.byte	0x04, 0x37
        /*0002*/ 	.short	(.L_874 - .L_873)
.L_873:
        /*0004*/ 	.word	0x00000082


	//----- nvinfo : EIATTR_KPARAM_INFO
	.align		4
.L_874:
        /*0008*/ 	.byte	0x04, 0x17
        /*000a*/ 	.short	(.L_876 - .L_875)
.L_875:
        /*000c*/ 	.word	0x00000000
        /*0010*/ 	.short	0x0002
        /*0012*/ 	.short	0x0010
        /*0014*/ 	.byte	0x00, 0xf5, 0x21, 0x00


	//----- nvinfo : EIATTR_KPARAM_INFO
	.align		4
.L_876:
        /*0018*/ 	.byte	0x04, 0x17
        /*001a*/ 	.short	(.L_878 - .L_877)
.L_877:
        /*001c*/ 	.word	0x00000000
        /*0020*/ 	.short	0x0001
        /*0022*/ 	.short	0x0008
        /*0024*/ 	.byte	0x00, 0xf5, 0x21, 0x00


	//----- nvinfo : EIATTR_KPARAM_INFO
	.align		4
.L_878:
        /*0028*/ 	.byte	0x04, 0x17
        /*002a*/ 	.short	(.L_880 - .L_879)
.L_879:
        /*002c*/ 	.word	0x00000000
        /*0030*/ 	.short	0x0000
        /*0032*/ 	.short	0x0000
        /*0034*/ 	.byte	0x00, 0xf0, 0x21, 0x00


	//----- nvinfo : EIATTR_SPARSE_MMA_MASK
	.align		4
.L_880:
        /*0038*/ 	.byte	0x03, 0x50
        /*003a*/ 	.short	0x0000


	//----- nvinfo : EIATTR_MAXREG_COUNT
	.align		4
        /*003c*/ 	.byte	0x03, 0x1b
        /*003e*/ 	.short	0x00ff


	//----- nvinfo : EIATTR_MERCURY_ISA_VERSION
	.align		4
        /*0040*/ 	.byte	0x03, 0x5f
        /*0042*/ 	.short	0x0101


	//----- nvinfo : EIATTR_VRC_CTA_INIT_COUNT
	.align		4
        /*0044*/ 	.byte	0x02, 0x4a
	.zero		1
	.zero		1


	//----- nvinfo : EIATTR_EXIT_INSTR_OFFSETS
	.align		4
        /*0048*/ 	.byte	0x04, 0x1c
        /*004a*/ 	.short	(.L_882 - .L_881)


	//   ....[0]....
.L_881:
        /*004c*/ 	.word	0x00000090


	//   ....[1]....
        /*0050*/ 	.word	0x00000280


	//----- nvinfo : EIATTR_CBANK_PARAM_SIZE
	.align		4
.L_882:
        /*0054*/ 	.byte	0x03, 0x19
        /*0056*/ 	.short	0x0018


	//----- nvinfo : EIATTR_PARAM_CBANK
	.align		4
        /*0058*/ 	.byte	0x04, 0x0a
        /*005a*/ 	.short	(.L_884 - .L_883)
	.align		4
.L_883:
        /*005c*/ 	.word	index@(.nv.constant0.vec_rcbrt)
        /*0060*/ 	.short	0x0380
        /*0062*/ 	.short	0x0018


	//----- nvinfo : EIATTR_SW_WAR
	.align		4
.L_884:
        /*0064*/ 	.byte	0x04, 0x36
        /*0066*/ 	.short	(.L_886 - .L_885)
.L_885:
        /*0068*/ 	.word	0x00000008
.L_886:


//--------------------- .nv.info.vec_normcdfinv   --------------------------
	.section	.nv.info.vec_normcdfinv,"",@"SHT_CUDA_INFO"
	.sectionflags	@""
	.align	4


	//----- nvinfo : EIATTR_CUDA_API_VERSION
	.align		4
        /*0000*/ 	.byte	0x04, 0x37
        /*0002*/ 	.short	(.L_888 - .L_887)
.L_887:
        /*0004*/ 	.word	0x00000082


	//----- nvinfo : EIATTR_KPARAM_INFO
	.align		4
.L_888:
        /*0008*/ 	.byte	0x04, 0x17
        /*000a*/ 	.short	(.L_890 - .L_889)
.L_889:
        /*000c*/ 	.word	0x00000000
        /*0010*/ 	.short	0x0002
        /*0012*/ 	.short	0x0010
        /*0014*/ 	.byte	0x00, 0xf5, 0x21, 0x00


	//----- nvinfo : EIATTR_KPARAM_INFO
	.align		4
.L_890:
        /*0018*/ 	.byte	0x04, 0x17
        /*001a*/ 	.short	(.L_892 - .L_891)
.L_891:
        /*001c*/ 	.word	0x00000000
        /*0020*/ 	.short	0x0001
        /*0022*/ 	.short	0x0008
        /*0024*/ 	.byte	0x00, 0xf5, 0x21, 0x00


	//----- nvinfo : EIATTR_KPARAM_INFO
	.align		4
.L_892:
        /*0028*/ 	.byte	0x04, 0x17
        /*002a*/ 	.short	(.L_894 - .L_893)
.L_893:
        /*002c*/ 	.word	0x00000000
        /*0030*/ 	.short	0x0000
        /*0032*/ 	.short	0x0000
        /*0034*/ 	.byte	0x00, 0xf0, 0x21, 0x00


	//----- nvinfo : EIATTR_SPARSE_MMA_MASK
	.align		4
.L_894:
        /*0038*/ 	.byte	0x03, 0x50
        /*003a*/ 	.short	0x0000


	//----- nvinfo : EIATTR_MAXREG_COUNT
	.align		4
        /*003c*/ 	.byte	0x03, 0x1b
        /*003e*/ 	.short	0x00ff


	//----- nvinfo : EIATTR_MERCURY_ISA_VERSION
	.align		4
        /*0040*/ 	.byte	0x03, 0x5f
        /*0042*/ 	.short	0x0101


	//----- nvinfo : EIATTR_VRC_CTA_INIT_COUNT
	.align		4
        /*0044*/ 	.byte	0x02, 0x4a
	.zero		1
	.zero		1


	//----- nvinfo : EIATTR_EXIT_INSTR_OFFSETS
	.align		4
        /*0048*/ 	.byte	0x04, 0x1c
        /*004a*/ 	.short	(.L_896 - .L_895)


	//   ....[0]....
.L_895:
        /*004c*/ 	.word	0x00000090


	//   ....[1]....
        /*0050*/ 	.word	0x00000420


	//----- nvinfo : EIATTR_CRS_STACK_SIZE
	.align		4
.L_896:
        /*0054*/ 	.byte	0x04, 0x1e
        /*0056*/ 	.short	(.L_898 - .L_897)
.L_897:
        /*0058*/ 	.word	0x00000000


	//----- nvinfo : EIATTR_CBANK_PARAM_SIZE
	.align		4
.L_898:
        /*005c*/ 	.byte	0x03, 0x19
        /*005e*/ 	.short	0x0018


	//----- nvinfo : EIATTR_PARAM_CBANK
	.align		4
        /*0060*/ 	.byte	0x04, 0x0a
        /*0062*/ 	.short	(.L_900 - .L_899)
	.align		4
.L_899:
        /*0064*/ 	.word	index@(.nv.constant0.vec_normcdfinv)
        /*0068*/ 	.short	0x0380
        /*006a*/ 	.short	0x0018


	//----- nvinfo : EIATTR_SW_WAR
	.align		4
.L_900:
        /*006c*/ 	.byte	0x04, 0x36
        /*006e*/ 	.short	(.L_902 - .L_901)
.L_901:
        /*0070*/ 	.word	0x00000008
.L_902:


//--------------------- .nv.info.vec_normcdf      --------------------------
	.section	.nv.info.vec_normcdf,"",@"SHT_CUDA_INFO"
	.sectionflags	@""
	.align	4


	//----- nvinfo : EIATTR_CUDA_API_VERSION
	.align		4
        /*0000*/ 	.byte	0x04, 0x37
        /*0002*/ 	.short	(.L_904 - .L_903)
.L_903:
        /*0004*/ 	.word	0x00000082


	//----- nvinfo : EIATTR_KPARAM_INFO
	.align		4
.L_904:
        /*0008*/ 	.byte	0x04, 0x17
        /*000a*/ 	.short	(.L_906 - .L_905)
.L_905:
        /*000c*/ 	.word	0x00000000
        /*0010*/ 	.short	0x0002
        /*0012*/ 	.short	0x0010
        /*0014*/ 	.byte	0x00, 0xf5, 0x21, 0x00


	//----- nvinfo : EIATTR_KPARAM_INFO
	.align		4
.L_906:
        /*0018*/ 	.byte	0x04, 0x17
        /*001a*/ 	.short	(.L_908 - .L_907)
.L_907:
        /*001c*/ 	.word	0x00000000
        /*0020*/ 	.short	0x0001
        /*0022*/ 	.short	0x0008
        /*0024*/ 	.byte	0x00, 0xf5, 0x21, 0x00


	//----- nvinfo : EIATTR_KPARAM_INFO
	.align		4
.L_908:
        /*0028*/ 	.byte	0x04, 0x17
        /*002a*/ 	.short	(.L_910 - .L_909)
.L_909:
        /*002c*/ 	.word	0x00000000
        /*0030*/ 	.short	0x0000
        /*0032*/ 	.short	0x0000
        /*0034*/ 	.byte	0x00, 0xf0, 0x21, 0x00


	//----- nvinfo : EIATTR_SPARSE_MMA_MASK
	.align		4
.L_910:
        /*0038*/ 	.byte	0x03, 0x50
        /*003a*/ 	.short	0x0000


	//----- nvinfo : EIATTR_MAXREG_COUNT
	.align		4
        /*003c*/ 	.byte	0x03, 0x1b
        /*003e*/ 	.short	0x00ff


	//----- nvinfo : EIATTR_MERCURY_ISA_VERSION
	.align		4
        /*0040*/ 	.byte	0x03, 0x5f
        /*0042*/ 	.short	0x0101


	//----- nvinfo : EIATTR_VRC_CTA_INIT_COUNT
	.align		4
        /*0044*/ 	.byte	0x02, 0x4a
	.zero		1
	.zero		1


	//----- nvinfo : EIATTR_EXIT_INSTR_OFFSETS
	.align		4
        /*0048*/ 	.byte	0x04, 0x1c
        /*004a*/ 	.short	(.L_912 - .L_911)


	//   ....[0]....
.L_911:
        /*004c*/ 	.word	0x00000090


	//   ....[1]....
        /*0050*/ 	.word	0x00000590


	//----- nvinfo : EIATTR_CBANK_PARAM_SIZE
	.align		4
.L_912:
        /*0054*/ 	.byte	0x03, 0x19
        /*0056*/ 	.short	0x0018


	//----- nvinfo : EIATTR_PARAM_CBANK
	.align		4
        /*0058*/ 	.byte	0x04, 0x0a
        /*005a*/ 	.short	(.L_914 - .L_913)
	.align		4
.L_913:
        /*005c*/ 	.word	index@(.nv.constant0.vec_normcdf)
        /*0060*/ 	.short	0x0380
        /*0062*/ 	.short	0x0018


	//----- nvinfo : EIATTR_SW_WAR
	.align		4
.L_914:
        /*0064*/ 	.byte	0x04, 0x36
        /*0066*/ 	.short	(.L_916 - .L_915)
.L_915:
        /*0068*/ 	.word	0x00000008
.L_916:


//--------------------- .nv.info.vec_log          --------------------------
	.section	.nv.info.vec_log,"",@"SHT_CUDA_INFO"
	.sectionflags	@""
	.align	4


	//----- nvinfo : EIATTR_CUDA_API_VERSION
	.align		4
        /*0000*/ 	.byte	0x04, 0x37
        /*0002*/ 	.short	(.L_918 - .L_917)
.L_917:
        /*0004*/ 	.word	0x00000082


	//----- nvinfo : EIATTR_KPARAM_INFO
	.align		4
.L_918:
        /*0008*/ 	.byte	0x04, 0x17
        /*000a*/ 	.short	(.L_920 - .L_919)
.L_919:
        /*000c*/ 	.word	0x00000000
        /*0010*/ 	.short	0x0002
        /*0012*/ 	.short	0x0010
        /*0014*/ 	.byte	0x00, 0xf5, 0x21, 0x00


	//----- nvinfo : EIATTR_KPARAM_INFO
	.align		4
.L_920:
        /*0018*/ 	.byte	0x04, 0x17
        /*001a*/ 	.short	(.L_922 - .L_921)
.L_921:
        /*001c*/ 	.word	0x00000000
        /*0020*/ 	.short	0x0001
        /*0022*/ 	.short	0x0008
        /*0024*/ 	.byte	0x00, 0xf5, 0x21, 0x00


	//----- nvinfo : EIATTR_KPARAM_INFO
	.align		4
.L_922:
        /*0028*/ 	.byte	0x04, 0x17
        /*002a*/ 	.short	(.L_924 - .L_923)
.L_923:
        /*002c*/ 	.word	0x00000000
        /*0030*/ 	.short	0x0000
        /*0032*/ 	.short	0x0000
        /*0034*/ 	.byte	0x00, 0xf0, 0x21, 0x00


	//----- nvinfo : EIATTR_SPARSE_MMA_MASK
	.align		4
.L_924:
        /*0038*/ 	.byte	0x03, 0x50
        /*003a*/ 	.short	0x0000


	//----- nvinfo : EIATTR_MAXREG_COUNT
	.align		4
        /*003c*/ 	.byte	0x03, 0x1b
        /*003e*/ 	.short	0x00ff


	//----- nvinfo : EIATTR_MERCURY_ISA_VERSION
	.align		4
        /*0040*/ 	.byte	0x03, 0x5f
        /*0042*/ 	.short	0x0101


	//----- nvinfo : EIATTR_VRC_CTA_INIT_COUNT
	.align		4
        /*0044*/ 	.byte	0x02, 0x4a
	.zero		1
	.zero		1


	//----- nvinfo : EIATTR_EXIT_INSTR_OFFSETS
	.align		4
        /*0048*/ 	.byte	0x04, 0x1c
        /*004a*/ 	.short	(.L_926 - .L_925)


	//   ....[0]....
.L_925:
        /*004c*/ 	.word	0x00000090


	//   ....[1]....
        /*0050*/ 	.word	0x00000310


	//----- nvinfo : EIATTR_CBANK_PARAM_SIZE
	.align		4
.L_926:
        /*0054*/ 	.byte	0x03, 0x19
        /*0056*/ 	.short	0x0018


	//----- nvinfo : EIATTR_PARAM_CBANK
	.align		4
        /*0058*/ 	.byte	0x04, 0x0a
        /*005a*/ 	.short	(.L_928 - .L_927)
	.align		4
.L_927:
        /*005c*/ 	.word	index@(.nv.constant0.vec_log)
        /*0060*/ 	.short	0x0380
        /*0062*/ 	.short	0x0018


	//----- nvinfo : EIATTR_SW_WAR
	.align		4
.L_928:
        /*0064*/ 	.byte	0x04, 0x36
        /*0066*/ 	.short	(.L_930 - .L_929)
.L_929:
        /*0068*/ 	.word	0x00000008
.L_930:


//--------------------- .nv.info.vec_logb         --------------------------
	.section	.nv.info.vec_logb,"",@"SHT_CUDA_INFO"
	.sectionflags	@""
	.align	4


	//----- nvinfo : EIATTR_CUDA_API_VERSION
	.align		4
        /*0000*/ 	.byte	0x04, 0x37
        /*0002*/ 	.short	(.L_932 - .L_931)
.L_931:
        /*0004*/ 	.word	0x00000082


	//----- nvinfo : EIATTR_KPARAM_INFO
	.align		4
.L_932:
        /*0008*/ 	.byte	0x04, 0x17
        /*000a*/ 	.short	(.L_934 - .L_933)
.L_933:
        /*000c*/ 	.word	0x00000000
        /*0010*/ 	.short	0x0002
        /*0012*/ 	.short	0x0010
        /*0014*/ 	.byte	0x00, 0xf5, 0x21, 0x00


	//----- nvinfo : EIATTR_KPARAM_INFO
	.align		4
.L_934:
        /*0018*/ 	.byte	0x04, 0x17
        /*001a*/ 	.short	(.L_936 - .L_935)
.L_935:
        /*001c*/ 	.word	0x00000000
        /*0020*/ 	.short	0x0001
        /*0022*/ 	.short	0x0008
        /*0024*/ 	.byte	0x00, 0xf5, 0x21, 0x00


	//----- nvinfo : EIATTR_KPARAM_INFO
	.align		4
.L_936:
        /*0028*/ 	.byte	0x04, 0x17
        /*002a*/ 	.short	(.L_938 - .L_937)
.L_937:
        /*002c*/ 	.word	0x00000000
        /*0030*/ 	.short	0x0000
        /*0032*/ 	.short	0x0000
        /*0034*/ 	.byte	0x00, 0xf0, 0x21, 0x00


	//----- nvinfo : EIATTR_SPARSE_MMA_MASK
	.align		4
.L_938:
        /*0038*/ 	.byte	0x03, 0x50
        /*003a*/ 	.short	0x0000


	//----- nvinfo : EIATTR_MAXREG_COUNT
	.align		4
        /*003c*/ 	.byte	0x03, 0x1b
        /*003e*/ 	.short	0x00ff


	//----- nvinfo : EIATTR_MERCURY_ISA_VERSION
	.align		4
        /*0040*/ 	.byte	0x03, 0x5f
        /*0042*/ 	.short	0x0101


	//----- nvinfo : EIATTR_VRC_CTA_INIT_COUNT
	.align		4
        /*0044*/ 	.byte	0x02, 0x4a
	.zero		1
	.zero		1


	//----- nvinfo : EIATTR_EXIT_INSTR_OFFSETS
	.align		4
        /*0048*/ 	.byte	0x04, 0x1c
        /*004a*/ 	.short	(.L_940 - .L_939)


	//   ....[0]....
.L_939:
        /*004c*/ 	.word	0x00000090


	//   ....[1]....
        /*0050*/ 	.word	0x00000270


	//----- nvinfo : EIATTR_CRS_STACK_SIZE
	.align		4
.L_940:
        /*0054*/ 	.byte	0x04, 0x1e
        /*0056*/ 	.short	(.L_942 - .L_941)
.L_941:
        /*0058*/ 	.word	0x00000000


	//----- nvinfo : EIATTR_CBANK_PARAM_SIZE
	.align		4
.L_942:
        /*005c*/ 	.byte	0x03, 0x19
        /*005e*/ 	.short	0x0018


	//----- nvinfo : EIATTR_PARAM_CBANK
	.align		4
        /*0060*/ 	.byte	0x04, 0x0a
        /*0062*/ 	.short	(.L_944 - .L_943)
	.align		4
.L_943:
        /*0064*/ 	.word	index@(.nv.constant0.vec_logb)
        /*0068*/ 	.short	0x0380
        /*006a*/ 	.short	0x0018


	//----- nvinfo : EIATTR_SW_WAR
	.align		4
.L_944:
        /*006c*/ 	.byte	0x04, 0x36
        /*006e*/ 	.short	(.L_946 - .L_945)
.L_945:
        /*0070*/ 	.word	0x00000008
.L_946:


//--------------------- .nv.info.vec_log2         --------------------------
	.section	.nv.info.vec_log2,"",@"SHT_CUDA_INFO"
	.sectionflags	@""
	.align	4


	//----- nvinfo : EIATTR_CUDA_API_VERSION
	.align		4
        /*0000*/ 	.byte	0x04, 0x37
        /*0002*/ 	.short	(.L_948 - .L_947)
.L_947:
        /*0004*/ 	.word	0x00000082


	//----- nvinfo : EIATTR_KPARAM_INFO
	.align		4
.L_948:
        /*0008*/ 	.byte	0x04, 0x17
        /*000a*/ 	.short	(.L_950 - .L_949)
.L_949:
        /*000c*/ 	.word	0x00000000
        /*0010*/ 	.short	0x0002
        /*0012*/ 	.short	0x0010
        /*0014*/ 	.byte	0x00, 0xf5, 0x21, 0x00


	//----- nvinfo : EIATTR_KPARAM_INFO
	.align		4
.L_950:
        /*0018*/ 	.byte	0x04, 0x17
        /*001a*/ 	.short	(.L_952 - .L_951)
.L_951:
        /*001c*/ 	.word	0x00000000
        /*0020*/ 	.short	0x0001
        /*0022*/ 	.short	0x0008
        /*0024*/ 	.byte	0x00, 0xf5, 0x21, 0x00


	//----- nvinfo : EIATTR_KPARAM_INFO
	.align		4
.L_952:
        /*0028*/ 	.byte	0x04, 0x17
        /*002a*/ 	.short	(.L_954 - .L_953)
.L_953:
        /*002c*/ 	.word	0x00000000
        /*0030*/ 	.short	0x0000
        /*0032*/ 	.short	0x0000
        /*0034*/ 	.byte	0x00, 0xf0, 0x21, 0x00


	//----- nvinfo : EIATTR_SPARSE_MMA_MASK
	.align		4
.L_954:
        /*0038*/ 	.byte	0x03, 0x50
        /*003a*/ 	.short	0x0000


	//----- nvinfo : EIATTR_MAXREG_COUNT
	.align		4
        /*003c*/ 	.byte	0x03, 0x1b
        /*003e*/ 	.short	0x00ff


	//----- nvinfo : EIATTR_MERCURY_ISA_VERSION
	.align		4
        /*0040*/ 	.byte	0x03, 0x5f
        /*0042*/ 	.short	0x0101


	//----- nvinfo : EIATTR_VRC_CTA_INIT_COUNT
	.align		4
        /*0044*/ 	.byte	0x02, 0x4a
	.zero		1
	.zero		1


	//----- nvinfo : EIATTR_EXIT_INSTR_OFFSETS
	.align		4
        /*0048*/ 	.byte	0x04, 0x1c
        /*004a*/ 	.short	(.L_956 - .L_955)


	//   ....[0]....
.L_955:
        /*004c*/ 	.word	0x00000090


	//   ....[1]....
        /*0050*/ 	.word	0x00000330


	//----- nvinfo : EIATTR_CBANK_PARAM_SIZE
	.align		4
.L_956:
        /*0054*/ 	.byte	0x03, 0x19
        /*0056*/ 	.short	0x0018


	//----- nvinfo : EIATTR_PARAM_CBANK
	.align		4
        /*0058*/ 	.byte	0x04, 0x0a
        /*005a*/ 	.short	(.L_958 - .L_957)
	.align		4
.L_957:
        /*005c*/ 	.word	index@(.nv.constant0.vec_log2)
        /*0060*/ 	.short	0x0380
        /*0062*/ 	.short	0x0018


	//----- nvinfo : EIATTR_SW_WAR
	.align		4
.L_958:
        /*0064*/ 	.byte	0x04, 0x36
        /*0066*/ 	.short	(.L_960 - .L_959)
.L_959:
        /*0068*/ 	.word	0x00000008
.L_960:


//--------------------- .nv.info.vec_log1p        --------------------------
	.section	.nv.info.vec_log1p,"",@"SHT_CUDA_INFO"
	.sectionflags	@""
	.align	4


	//----- nvinfo : EIATTR_CUDA_API_VERSION
	.align		4
        /*0000*/ 	.byte	0x04, 0x37
        /*0002*/ 	.short	(.L_962 - .L_961)
.L_961:
        /*0004*/ 	.word	0x00000082


	//----- nvinfo : EIATTR_KPARAM_INFO
	.align		4
.L_962:
        /*0008*/ 	.byte	0x04, 0x17
        /*000a*/ 	.short	(.L_964 - .L_963)
.L_963:
        /*000c*/ 	.word	0x00000000
        /*0010*/ 	.short	0x0002
        /*0012*/ 	.short	0x0010
        /*0014*/ 	.byte	0x00, 0xf5, 0x21, 0x00


	//----- nvinfo : EIATTR_KPARAM_INFO
	.align		4
.L_964:
        /*0018*/ 	.byte	0x04, 0x17
        /*001a*/ 	.short	(.L_966 - .L_965)
.L_965:
        /*001c*/ 	.word	0x00000000
        /*0020*/ 	.short	0x0001
        /*0022*/ 	.short	0x0008
        /*0024*/ 	.byte	0x00, 0xf5, 0x21, 0x00


	//----- nvinfo : EIATTR_KPARAM_INFO
	.align		4
.L_966:
        /*0028*/ 	.byte	0x04, 0x17
        /*002a*/ 	.short	(.L_968 - .L_967)
.L_967:
        /*002c*/ 	.word	0x00000000
        /*0030*/ 	.short	0x0000
        /*0032*/ 	.short	0x0000
        /*0034*/ 	.byte	0x00, 0xf0, 0x21, 0x00


	//----- nvinfo : EIATTR_SPARSE_MMA_MASK
	.align		4
.L_968:
        /*0038*/ 	.byte	0x03, 0x50
        /*003a*/ 	.short	0x0000


	//----- nvinfo : EIATTR_MAXREG_COUNT
	.align		4
        /*003c*/ 	.byte	0x03, 0x1b
        /*003e*/ 	.short	0x00ff


	//----- nvinfo : EIATTR_MERCURY_ISA_VERSION
	.align		4
        /*0040*/ 	.byte	0x03, 0x5f
        /*0042*/ 	.short	0x0101


	//----- nvinfo : EIATTR_VRC_CTA_INIT_COUNT
	.align		4
        /*0044*/ 	.byte	0x02, 0x4a
	.zero		1
	.zero		1


	//----- nvinfo : EIATTR_EXIT_INSTR_OFFSETS
	.align		4
        /*0048*/ 	.byte	0x04, 0x1c
        /*004a*/ 	.short	(.L_970 - .L_969)


	//   ....[0]....
.L_969:
        /*004c*/ 	.word	0x00000090


	//   ....[1]....
        /*0050*/ 	.word	0x00000330


	//----- nvinfo : EIATTR_CBANK_PARAM_SIZE
	.align		4
.L_970:
        /*0054*/ 	.byte	0x03, 0x19
        /*0056*/ 	.short	0x0018


	//----- nvinfo : EIATTR_PARAM_CBANK
	.align		4
        /*0058*/ 	.byte	0x04, 0x0a
        /*005a*/ 	.short	(.L_972 - .L_971)
	.align		4
.L_971:
        /*005c*/ 	.word	index@(.nv.constant0.vec_log1p)
        /*0060*/ 	.short	0x0380
        /*0062*/ 	.short	0x0018


	//----- nvinfo : EIATTR_SW_WAR
	.align		4
.L_972:
        /*0064*/ 	.byte	0x04, 0x36
        /*0066*/ 	.short	(.L_974 - .L_973)
.L_973:
        /*0068*/ 	.word	0x00000008
.L_974:


//--------------------- .nv.info.vec_log10        --------------------------
	.section	.nv.info.vec_log10,"",@"SHT_CUDA_INFO"
	.sectionflags	@""
	.align	4


	//----- nvinfo : EIATTR_CUDA_API_VERSION
	.align		4
        /*0000*/ 	.byte	0x04, 0x37
        /*0002*/ 	.short	(.L_976 - .L_975)
.L_975:
        /*0004*/ 	.word	0x00000082


	//----- nvinfo : EIATTR_KPARAM_INFO
	.align		4
.L_976:
        /*0008*/ 	.byte	0x04, 0x17
        /*000a*/ 	.short	(.L_978 - .L_977)
.L_977:
        /*000c*/ 	.word	0x00000000
        /*0010*/ 	.short	0x0002
        /*0012*/ 	.short	0x0010
        /*0014*/ 	.byte	0x00, 0xf5, 0x21, 0x00


	//----- nvinfo : EIATTR_KPARAM_INFO
	.align		4
.L_978:
        /*0018*/ 	.byte	0x04, 0x17
        /*001a*/ 	.short	(.L_980 - .L_979)
.L_979:
        /*001c*/ 	.word	0x00000000
        /*0020*/ 	.short	0x0001
        /*0022*/ 	.short	0x0008
        /*0024*/ 	.byte	0x00, 0xf5, 0x21, 0x00


	//----- nvinfo : EIATTR_KPARAM_INFO
	.align		4
.L_980:
        /*0028*/ 	.byte	0x04, 0x17
        /*002a*/ 	.short	(.L_982 - .L_981)
.L_981:
        /*002c*/ 	.word	0x00000000
        /*0030*/ 	.short	0x0000
        /*0032*/ 	.short	0x0000
        /*0034*/ 	.byte	0x00, 0xf0, 0x21, 0x00


	//----- nvinfo : EIATTR_SPARSE_MMA_MASK
	.align		4
.L_982:
        /*0038*/ 	.byte	0x03, 0x50
        /*003a*/ 	.short	0x0000


	//----- nvinfo : EIATTR_MAXREG_COUNT
	.align		4
        /*003c*/ 	.byte	0x03, 0x1b
        /*003e*/ 	.short	0x00ff


	//----- nvinfo : EIATTR_MERCURY_ISA_VERSION
	.align		4
        /*0040*/ 	.byte	0x03, 0x5f
        /*0042*/ 	.short	0x0101


	//----- nvinfo : EIATTR_VRC_CTA_INIT_COUNT
	.align		4
        /*0044*/ 	.byte	0x02, 0x4a
	.zero		1
	.zero		1


	//----- nvinfo : EIATTR_EXIT_INSTR_OFFSETS
	.align		4
        /*0048*/ 	.byte	0x04, 0x1c
        /*004a*/ 	.short	(.L_984 - .L_983)


	//   ....[0]....
.L_983:
        /*004c*/ 	.word	0x00000090


	//   ....[1]....
        /*0050*/ 	.word	0x00000320


	//----- nvinfo : EIATTR_CBANK_PARAM_SIZE
	.align		4
.L_984:
        /*0054*/ 	.byte	0x03, 0x19
        /*0056*/ 	.short	0x0018


	//----- nvinfo : EIATTR_PARAM_CBANK
	.align		4
        /*0058*/ 	.byte	0x04, 0x0a
        /*005a*/ 	.short	(.L_986 - .L_985)
	.align		4
.L_985:
        /*005c*/ 	.word	index@(.nv.constant0.vec_log10)
        /*0060*/ 	.short	0x0380
        /*0062*/ 	.short	0x0018


	//----- nvinfo : EIATTR_SW_WAR
	.align		4
.L_986:
        /*0064*/ 	.byte	0x04, 0x36
        /*0066*/ 	.short	(.L_988 - .L_987)
.L_987:
        /*0068*/ 	.word	0x00000008
.L_988:


//--------------------- .nv.info.vec_lgamma       --------------------------
	.section	.nv.info.vec_lgamma,"",@"SHT_CUDA_INFO"
	.sectionflags	@""
	.align	4


	//----- nvinfo : EIATTR_CUDA_API_VERSION
	.align		4
        /*0000*/ 	.byte	0x04, 0x37
        /*0002*/ 	.short	(.L_990 - .L_989)
.L_989:
        /*0004*/ 	.word	0x00000082


	//----- nvinfo : EIATTR_KPARAM_INFO
	.align		4
.L_990:
        /*0008*/ 	.byte	0x04, 0x17
        /*000a*/ 	.short	(.L_992 - .L_991)
.L_991:
        /*000c*/ 	.word	0x00000000
        /*0010*/ 	.short	0x0002
        /*0012*/ 	.short	0x0010
        /*0014*/ 	.byte	0x00, 0xf5, 0x21, 0x00


	//----- nvinfo : EIATTR_KPARAM_INFO
	.align		4
.L_992:
        /*0018*/ 	.byte	0x04, 0x17
        /*001a*/ 	.short	(.L_994 - .L_993)
.L_993:
        /*001c*/ 	.word	0x00000000
        /*0020*/ 	.short	0x0001
        /*0022*/ 	.short	0x0008
        /*0024*/ 	.byte	0x00, 0xf5, 0x21, 0x00


	//----- nvinfo : EIATTR_KPARAM_INFO
	.align		4
.L_994:
        /*0028*/ 	.byte	0x04, 0x17
        /*002a*/ 	.short	(.L_996 - .L_995)
.L_995:
        /*002c*/ 	.word	0x00000000
        /*0030*/ 	.short	0x0000
        /*0032*/ 	.short	0x0000
        /*0034*/ 	.byte	0x00, 0xf0, 0x21, 0x00


	//----- nvinfo : EIATTR_SPARSE_MMA_MASK
	.align		4
.L_996:
        /*0038*/ 	.byte	0x03, 0x50
        /*003a*/ 	.short	0x0000


	//----- nvinfo : EIATTR_MAXREG_COUNT
	.align		4
        /*003c*/ 	.byte	0x03, 0x1b
        /*003e*/ 	.short	0x00ff


	//----- nvinfo : EIATTR_MERCURY_ISA_VERSION
	.align		4
        /*0040*/ 	.byte	0x03, 0x5f
        /*0042*/ 	.short	0x0101


	//----- nvinfo : EIATTR_VRC_CTA_INIT_COUNT
	.align		4
        /*0044*/ 	.byte	0x02, 0x4a
	.zero		1
	.zero		1


	//----- nvinfo : EIATTR_EXIT_INSTR_OFFSETS
	.align		4
        /*0048*/ 	.byte	0x04, 0x1c
        /*004a*/ 	.short	(.L_998 - .L_997)


	//   ....[0]....
.L_997:
        /*004c*/ 	.word	0x00000090


	//   ....[1]....
        /*0050*/ 	.word	0x00000ea0


	//----- nvinfo : EIATTR_CRS_STACK_SIZE
	.align		4
.L_998:
        /*0054*/ 	.byte	0x04, 0x1e
        /*0056*/ 	.short	(.L_1000 - .L_999)
.L_999:
        /*0058*/ 	.word	0x00000000


	//----- nvinfo : EIATTR_CBANK_PARAM_SIZE
	.align		4
.L_1000:
        /*005c*/ 	.byte	0x03, 0x19
        /*005e*/ 	.short	0x0018


	//----- nvinfo : EIATTR_PARAM_CBANK
	.align		4
        /*0060*/ 	.byte	0x04, 0x0a
        /*0062*/ 	.short	(.L_1002 - .L_1001)
	.align		4
.L_1001:
        /*0064*/ 	.word	index@(.nv.constant0.vec_lgamma)
        /*0068*/ 	.short	0x0380
        /*006a*/ 	.short	0x0018


	//----- nvinfo : EIATTR_SW_WAR
	.align		4
.L_1002:
        /*006c*/ 	.byte	0x04, 0x36
        /*006e*/ 	.short	(.L_1004 - .L_1003)
.L_1003:
        /*0070*/ 	.word	0x00000008
.L_1004:


//--------------------- .nv.info.vec_j1           --------------------------
	.section	.nv.info.vec_j1,"",@"SHT_CUDA_INFO"
	.sectionflags	@""
	.align	4


	//----- nvinfo : EIATTR_CUDA_API_VERSION
	.align		4
        /*0000*/ 	.byte	0x04, 0x37
        /*0002*/ 	.short	(.L_1006 - .L_1005)
.L_1005:
        /*0004*/ 	.word	0x00000082


	//----- nvinfo : EIATTR_KPARAM_INFO
	.align		4
.L_1006:
        /*0008*/ 	.byte	0x04, 0x17
        /*000a*/ 	.short	(.L_1008 - .L_1007)
.L_1007:
        /*000c*/ 	.word	0x00000000
        /*0010*/ 	.short	0x0002
        /*0012*/ 	.short	0x0010
        /*0014*/ 	.byte	0x00, 0xf5, 0x21, 0x00


	//----- nvinfo : EIATTR_KPARAM_INFO
	.align		4
.L_1008:
        /*0018*/ 	.byte	0x04, 0x17
        /*001a*/ 	.short	(.L_1010 - .L_1009)
.L_1009:
        /*001c*/ 	.word	0x00000000
        /*0020*/ 	.short	0x0001
        /*0022*/ 	.short	0x0008
        /*0024*/ 	.byte	0x00, 0xf5, 0x21, 0x00


	//----- nvinfo : EIATTR_KPARAM_INFO
	.align		4
.L_1010:
        /*0028*/ 	.byte	0x04, 0x17
        /*002a*/ 	.short	(.L_1012 - .L_1011)
.L_1011:
        /*002c*/ 	.word	0x00000000
        /*0030*/ 	.short	0x0000
        /*0032*/ 	.short	0x0000
        /*0034*/ 	.byte	0x00, 0xf0, 0x21, 0x00


	//----- nvinfo : EIATTR_SPARSE_MMA_MASK
	.align		4
.L_1012:
        /*0038*/ 	.byte	0x03, 0x50
        /*003a*/ 	.short	0x0000


	//----- nvinfo : EIATTR_MAXREG_COUNT
	.align		4
        /*003c*/ 	.byte	0x03, 0x1b
        /*003e*/ 	.short	0x00ff


	//----- nvinfo : EIATTR_MERCURY_ISA_VERSION
	.align		4
        /*0040*/ 	.byte	0x03, 0x5f
        /*0042*/ 	.short	0x0101


	//----- nvinfo : EIATTR_VRC_CTA_INIT_COUNT
	.align		4
        /*0044*/ 	.byte	0x02, 0x4a
	.zero		1
	.zero		1


	//----- nvinfo : EIATTR_EXIT_INSTR_OFFSETS
	.align		4
        /*0048*/ 	.byte	0x04, 0x1c
        /*004a*/ 	.short	(.L_1014 - .L_1013)


	//   ....[0]....
.L_1013:
        /*004c*/ 	.word	0x00000090


	//   ....[1]....
        /*0050*/ 	.word	0x00000d20


	//----- nvinfo : EIATTR_CRS_STACK_SIZE
	.align		4
.L_1014:
        /*0054*/ 	.byte	0x04, 0x1e
        /*0056*/ 	.short	(.L_1016 - .L_1015)
.L_1015:
        /*0058*/ 	.word	0x00000000


	//----- nvinfo : EIATTR_CBANK_PARAM_SIZE
	.align		4
.L_1016:
        /*005c*/ 	.byte	0x03, 0x19
        /*005e*/ 	.short	0x0018


	//----- nvinfo : EIATTR_PARAM_CBANK
	.align		4
        /*0060*/ 	.byte	0x04, 0x0a
        /*0062*/ 	.short	(.L_1018 - .L_1017)
	.align		4
.L_1017:
        /*0064*/ 	.word	index@(.nv.constant0.vec_j1)
        /*0068*/ 	.short	0x0380
        /*006a*/ 	.short	0x0018


	//----- nvinfo : EIATTR_SW_WAR
	.align		4
.L_1018:
        /*006c*/ 	.byte	0x04, 0x36
        /*006e*/ 	.short	(.L_1020 - .L_1019)
.L_1019:
        /*0070*/ 	.word	0x00000008
.L_1020:


//--------------------- .nv.info.vec_j0           --------------------------
	.section	.nv.info.vec_j0,"",@"SHT_CUDA_INFO"
	.sectionflags	@""
	.align	4


	//----- nvinfo : EIATTR_CUDA_API_VERSION
	.align		4
        /*0000*/ 	.byte	0x04, 0x37
        /*0002*/ 	.short	(.L_1022 - .L_1021)
.L_1021:
        /*0004*/ 	.word	0x00000082


	//----- nvinfo : EIATTR_KPARAM_INFO
	.align		4
.L_1022:
        /*0008*/ 	.byte	0x04, 0x17
        /*000a*/ 	.short	(.L_1024 - .L_1023)
.L_1023:
        /*000c*/ 	.word	0x00000000
        /*0010*/ 	.short	0x0002
        /*0012*/ 	.short	0x0010
        /*0014*/ 	.byte	0x00, 0xf5, 0x21, 0x00


	//----- nvinfo : EIATTR_KPARAM_INFO
	.align		4
.L_1024:
        /*0018*/ 	.byte	0x04, 0x17
        /*001a*/ 	.short	(.L_1026 - .L_1025)
.L_1025:
        /*001c*/ 	.word	0x00000000
        /*0020*/ 	.short	0x0001
        /*0022*/ 	.short	0x0008
        /*0024*/ 	.byte	0x00, 0xf5, 0x21, 0x00


	//----- nvinfo : EIATTR_KPARAM_INFO
	.align		4
.L_1026:
        /*0028*/ 	.byte	0x04, 0x17
        /*002a*/ 	.short	(.L_1028 - .L_1027)
.L_1027:
        /*002c*/ 	.word	0x00000000
        /*0030*/ 	.short	0x0000
        /*0032*/ 	.short	0x0000
        /*0034*/ 	.byte	0x00, 0xf0, 0x21, 0x00


	//----- nvinfo : EIATTR_SPARSE_MMA_MASK
	.align		4
.L_1028:
        /*0038*/ 	.byte	0x03, 0x50
        /*003a*/ 	.short	0x0000


	//----- nvinfo : EIATTR_MAXREG_COUNT
	.align		4
        /*003c*/ 	.byte	0x03, 0x1b
        /*003e*/ 	.short	0x00ff


	//----- nvinfo : EIATTR_MERCURY_ISA_VERSION
	.align		4
        /*0040*/ 	.byte	0x03, 0x5f
        /*0042*/ 	.short	0x0101


	//----- nvinfo : EIATTR_VRC_CTA_INIT_COUNT
	.align		4
        /*0044*/ 	.byte	0x02, 0x4a
	.zero		1
	.zero		1


	//----- nvinfo : EIATTR_EXIT_INSTR_OFFSETS
	.align		4
        /*0048*/ 	.byte	0x04, 0x1c
        /*004a*/ 	.short	(.L_1030 - .L_1029)


	//   ....[0]....
.L_1029:
        /*004c*/ 	.word	0x00000090


	//   ....[1]....
        /*0050*/ 	.word	0x00000d00


	//----- nvinfo : EIATTR_CRS_STACK_SIZE
	.align		4
.L_1030:
        /*0054*/ 	.byte	0x04, 0x1e
        /*0056*/ 	.short	(.L_1032 - .L_1031)
.L_1031:
        /*0058*/ 	.word	0x00000000


	//----- nvinfo : EIATTR_CBANK_PARAM_SIZE
	.align		4
.L_1032:
        /*005c*/ 	.byte	0x03, 0x19
        /*005e*/ 	.short	0x0018


	//----- nvinfo : EIATTR_PARAM_CBANK
	.align		4
        /*0060*/ 	.byte	0x04, 0x0a
        /*0062*/ 	.short	(.L_1034 - .L_1033)
	.align		4
.L_1033:
        /*0064*/ 	.word	index@(.nv.constant0.vec_j0)
        /*0068*/ 	.short	0x0380
        /*006a*/ 	.short	0x0018


	//----- nvinfo : EIATTR_SW_WAR
	.align		4
.L_1034:
        /*006c*/ 	.byte	0x04, 0x36
        /*006e*/ 	.short	(.L_1036 - .L_1035)
.L_1035:
        /*0070*/ 	.word	0x00000008
.L_1036:


//--------------------- .nv.info.vec_floor        --------------------------
	.section	.nv.info.vec_floor,"",@"SHT_CUDA_INFO"
	.sectionflags	@""
	.align	4


	//----- nvinfo : EIATTR_CUDA_API_VERSION
	.align		4
        /*0000*/ 	.byte	0x04, 0x37
        /*0002*/ 	.short	(.L_1038 - .L_1037)
.L_1037:
        /*0004*/ 	.word	0x00000082


	//----- nvinfo : EIATTR_KPARAM_INFO
	.align		4
.L_1038:
        /*0008*/ 	.byte	0x04, 0x17
        /*000a*/ 	.short	(.L_1040 - .L_1039)
.L_1039:
        /*000c*/ 	.word	0x00000000
        /*0010*/ 	.short	0x0002
        /*0012*/ 	.short	0x0010
        /*0014*/ 	.byte	0x00, 0xf5, 0x21, 0x00


	//----- nvinfo : EIATTR_KPARAM_INFO
	.align		4
.L_1040:
        /*0018*/ 	.byte	0x04, 0x17
        /*001a*/ 	.short	(.L_1042 - .L_1041)
.L_1041:
        /*001c*/ 	.word	0x00000000
        /*0020*/ 	.short	0x0001
        /*0022*/ 	.short	0x0008
        /*0024*/ 	.byte	0x00, 0xf5, 0x21, 0x00


	//----- nvinfo : EIATTR_KPARAM_INFO
	.align		4
.L_1042:
        /*0028*/ 	.byte	0x04, 0x17
        /*002a*/ 	.short	(.L_1044 - .L_1043)
.L_1043:
        /*002c*/ 	.word	0x00000000
        /*0030*/ 	.short	0x0000
        /*0032*/ 	.short	0x0000
        /*0034*/ 	.byte	0x00, 0xf0, 0x21, 0x00


	//----- nvinfo : EIATTR_SPARSE_MMA_MASK
	.align		4
.L_1044:
        /*0038*/ 	.byte	0x03, 0x50
        /*003a*/ 	.short	0x0000


	//----- nvinfo : EIATTR_MAXREG_COUNT
	.align		4
        /*003c*/ 	.byte	0x03, 0x1b
        /*003e*/ 	.short	0x00ff


	//----- nvinfo : EIATTR_MERCURY_ISA_VERSION
	.align		4
        /*0040*/ 	.byte	0x03, 0x5f
        /*0042*/ 	.short	0x0101


	//----- nvinfo : EIATTR_VRC_CTA_INIT_COUNT
	.align		4
        /*0044*/ 	.byte	0x02, 0x4a
	.zero		1
	.zero		1


	//----- nvinfo : EIATTR_EXIT_INSTR_OFFSETS
	.align		4
        /*0048*/ 	.byte	0x04, 0x1c
        /*004a*/ 	.short	(.L_1046 - .L_1045)


	//   ....[0]....
.L_1045:
        /*004c*/ 	.word	0x00000090


	//   ....[1]....
        /*0050*/ 	.word	0x00000180


	//----- nvinfo : EIATTR_CBANK_PARAM_SIZE
	.align		4
.L_1046:
        /*0054*/ 	.byte	0x03, 0x19
        /*0056*/ 	.short	0x0018


	//----- nvinfo : EIATTR_PARAM_CBANK
	.align		4
        /*0058*/ 	.byte	0x04, 0x0a
        /*005a*/ 	.short	(.L_1048 - .L_1047)
	.align		4
.L_1047:
        /*005c*/ 	.word	index@(.nv.constant0.vec_floor)
        /*0060*/ 	.short	0x0380
        /*0062*/ 	.short	0x0018


	//----- nvinfo : EIATTR_SW_WAR
	.align		4
.L_1048:
        /*0064*/ 	.byte	0x04, 0x36
        /*0066*/ 	.short	(.L_1050 - .L_1049)
.L_1049:
        /*0068*/ 	.word	0x00000008
.L_1050:


//--------------------- .nv.info.vec_fabs         --------------------------
	.section	.nv.info.vec_fabs,"",@"SHT_CUDA_INFO"
	.sectionflags	@""
	.align	4


	//----- nvinfo : EIATTR_CUDA_API_VERSION
	.align		4
        /*0000*/ 	.byte	0x04, 0x37
        /*0002*/ 	.short	(.L_1052 - .L_1051)
.L_1051:
        /*0004*/ 	.word	0x00000082


	//----- nvinfo : EIATTR_KPARAM_INFO
	.align		4
.L_1052:
        /*0008*/ 	.byte	0x04, 0x17
        /*000a*/ 	.short	(.L_1054 - .L_1053)
.L_1053:
        /*000c*/ 	.word	0x00000000
        /*0010*/ 	.short	0x0002
        /*0012*/ 	.short	0x0010
        /*0014*/ 	.byte	0x00, 0xf5, 0x21, 0x00


	//----- nvinfo : EIATTR_KPARAM_INFO
	.align		4
.L_1054:
        /*0018*/ 	.byte	0x04, 0x17
        /*001a*/ 	.short	(.L_1056 - .L_1055)
.L_1055:
        /*001c*/ 	.word	0x00000000
        /*0020*/ 	.short	0x0001
        /*0022*/ 	.short	0x0008
        /*0024*/ 	.byte	0x00, 0xf5, 0x21, 0x00


	//----- nvinfo : EIATTR_KPARAM_INFO
	.align		4
.L_1056:
        /*0028*/ 	.byte	0x04, 0x17
        /*002a*/ 	.short	(.L_1058 - .L_1057)
.L_1057:
        /*002c*/ 	.word	0x00000000
        /*0030*/ 	.short	0x0000
        /*0032*/ 	.short	0x0000
        /*0034*/ 	.byte	0x00, 0xf0, 0x21, 0x00


	//----- nvinfo : EIATTR_SPARSE_MMA_MASK
	.align		4
.L_1058:
        /*0038*/ 	.byte	0x03, 0x50
        /*003a*/ 	.short	0x0000


	//----- nvinfo : EIATTR_MAXREG_COUNT
	.align		4
        /*003c*/ 	.byte	0x03, 0x1b
        /*003e*/ 	.short	0x00ff


	//----- nvinfo : EIATTR_MERCURY_ISA_VERSION
	.align		4
        /*0040*/ 	.byte	0x03, 0x5f
        /*0042*/ 	.short	0x0101


	//----- nvinfo : EIATTR_VRC_CTA_INIT_COUNT
	.align		4
        /*0044*/ 	.byte	0x02, 0x4a
	.zero		1
	.zero		1


	//----- nvinfo : EIATTR_EXIT_INSTR_OFFSETS
	.align		4
        /*0048*/ 	.byte	0x04, 0x1c
        /*004a*/ 	.short	(.L_1060 - .L_1059)


	//   ....[0]....
.L_1059:
        /*004c*/ 	.word	0x00000090


	//   ....[1]....
        /*0050*/ 	.word	0x00000170


	//----- nvinfo : EIATTR_CBANK_PARAM_SIZE
	.align		4
.L_1060:
        /*0054*/ 	.byte	0x03, 0x19
        /*0056*/ 	.short	0x0018


	//----- nvinfo : EIATTR_PARAM_CBANK
	.align		4
        /*0058*/ 	.byte	0x04, 0x0a
        /*005a*/ 	.short	(.L_1062 - .L_1061)
	.align		4
.L_1061:
        /*005c*/ 	.word	index@(.nv.constant0.vec_fabs)
        /*0060*/ 	.short	0x0380
        /*0062*/ 	.short	0x0018


	//----- nvinfo : EIATTR_SW_WAR
	.align		4
.L_1062:
        /*0064*/ 	.byte	0x04, 0x36
        /*0066*/ 	.short	(.L_1064 - .L_1063)
.L_1063:
        /*0068*/ 	.word	0x00000008
.L_1064:


//--------------------- .nv.info.vec_expm1        --------------------------
	.section	.nv.info.vec_expm1,"",@"SHT_CUDA_INFO"
	.sectionflags	@""
	.align	4


	//----- nvinfo : EIATTR_CUDA_API_VERSION
	.align		4
        /*0000*/ 	.byte	0x04, 0x37
        /*0002*/ 	.short	(.L_1066 - .L_1065)
.L_1065:
        /*0004*/ 	.word	0x00000082


	//----- nvinfo : EIATTR_KPARAM_INFO
	.align		4
.L_1066:
        /*0008*/ 	.byte	0x04, 0x17
        /*000a*/ 	.short	(.L_1068 - .L_1067)
.L_1067:
        /*000c*/ 	.word	0x00000000
        /*0010*/ 	.short	0x0002
        /*0012*/ 	.short	0x0010
        /*0014*/ 	.byte	0x00, 0xf5, 0x21, 0x00


	//----- nvinfo : EIATTR_KPARAM_INFO
	.align		4
.L_1068:
        /*0018*/ 	.byte	0x04, 0x17
        /*001a*/ 	.short	(.L_1070 - .L_1069)
.L_1069:
        /*001c*/ 	.word	0x00000000
        /*0020*/ 	.short	0x0001
        /*0022*/ 	.short	0x0008
        /*0024*/ 	.byte	0x00, 0xf5, 0x21, 0x00


	//----- nvinfo : EIATTR_KPARAM_INFO
	.align		4
.L_1070:
        /*0028*/ 	.byte	0x04, 0x17
        /*002a*/ 	.short	(.L_1072 - .L_1071)
.L_1071:
        /*002c*/ 	.word	0x00000000
        /*0030*/ 	.short	0x0000
        /*0032*/ 	.short	0x0000
        /*0034*/ 	.byte	0x00, 0xf0, 0x21, 0x00


	//----- nvinfo : EIATTR_SPARSE_MMA_MASK
	.align		4
.L_1072:
        /*0038*/ 	.byte	0x03, 0x50
        /*003a*/ 	.short	0x0000


	//----- nvinfo : EIATTR_MAXREG_COUNT
	.align		4
        /*003c*/ 	.byte	0x03, 0x1b
        /*003e*/ 	.short	0x00ff


	//----- nvinfo : EIATTR_MERCURY_ISA_VERSION
	.align		4
        /*0040*/ 	.byte	0x03, 0x5f
        /*0042*/ 	.short	0x0101


	//----- nvinfo : EIATTR_VRC_CTA_INIT_COUNT
	.align		4
        /*0044*/ 	.byte	0x02, 0x4a
	.zero		1
	.zero		1


	//----- nvinfo : EIATTR_EXIT_INSTR_OFFSETS
	.align		4
        /*0048*/ 	.byte	0x04, 0x1c
        /*004a*/ 	.short	(.L_1074 - .L_1073)


	//   ....[0]....
.L_1073:
        /*004c*/ 	.word	0x00000090


	//   ....[1]....
        /*0050*/ 	.word	0x00000340


	//----- nvinfo : EIATTR_CBANK_PARAM_SIZE
	.align		4
.L_1074:
        /*0054*/ 	.byte	0x03, 0x19
        /*0056*/ 	.short	0x0018


	//----- nvinfo : EIATTR_PARAM_CBANK
	.align		4
        /*0058*/ 	.byte	0x04, 0x0a
        /*005a*/ 	.short	(.L_1076 - .L_1075)
	.align		4
.L_1075:
        /*005c*/ 	.word	index@(.nv.constant0.vec_expm1)
        /*0060*/ 	.short	0x0380
        /*0062*/ 	.short	0x0018


	//----- nvinfo : EIATTR_SW_WAR
	.align		4
.L_1076:
        /*0064*/ 	.byte	0x04, 0x36
        /*0066*/ 	.short	(.L_1078 - .L_1077)
.L_1077:
        /*0068*/ 	.word	0x00000008
.L_1078:


//--------------------- .nv.info.vec_exp          --------------------------
	.section	.nv.info.vec_exp,"",@"SHT_CUDA_INFO"
	.sectionflags	@""
	.align	4


	//----- nvinfo : EIATTR_CUDA_API_VERSION
	.align		4
        /*0000*/ 	.byte	0x04, 0x37
        /*0002*/ 	.short	(.L_1080 - .L_1079)
.L_1079:
        /*0004*/ 	.word	0x00000082


	//----- nvinfo : EIATTR_KPARAM_INFO
	.align		4
.L_1080:
        /*0008*/ 	.byte	0x04, 0x17
        /*000a*/ 	.short	(.L_1082 - .L_1081)
.L_1081:
        /*000c*/ 	.word	0x00000000
        /*0010*/ 	.short	0x0002
        /*0012*/ 	.short	0x0010
        /*0014*/ 	.byte	0x00, 0xf5, 0x21, 0x00


	//----- nvinfo : EIATTR_KPARAM_INFO
	.align		4
.L_1082:
        /*0018*/ 	.byte	0x04, 0x17
        /*001a*/ 	.short	(.L_1084 - .L_1083)
.L_1083:
        /*001c*/ 	.word	0x00000000
        /*0020*/ 	.short	0x0001
        /*0022*/ 	.short	0x0008
        /*0024*/ 	.byte	0x00, 0xf5, 0x21, 0x00


	//----- nvinfo : EIATTR_KPARAM_INFO
	.align		4
.L_1084:
        /*0028*/ 	.byte	0x04, 0x17
        /*002a*/ 	.short	(.L_1086 - .L_1085)
.L_1085:
        /*002c*/ 	.word	0x00000000
        /*0030*/ 	.short	0x0000
        /*0032*/ 	.short	0x0000
        /*0034*/ 	.byte	0x00, 0xf0, 0x21, 0x00


	//----- nvinfo : EIATTR_SPARSE_MMA_MASK
	.align		4
.L_1086:
        /*0038*/ 	.byte	0x03, 0x50
        /*003a*/ 	.short	0x0000


	//----- nvinfo : EIATTR_MAXREG_COUNT
	.align		4
        /*003c*/ 	.byte	0x03, 0x1b
        /*003e*/ 	.short	0x00ff


	//----- nvinfo : EIATTR_MERCURY_ISA_VERSION
	.align		4
        /*0040*/ 	.byte	0x03, 0x5f
        /*0042*/ 	.short	0x0101


	//----- nvinfo : EIATTR_VRC_CTA_INIT_COUNT
	.align		4
        /*0044*/ 	.byte	0x02, 0x4a
	.zero		1
	.zero		1


	//----- nvinfo : EIATTR_EXIT_INSTR_OFFSETS
	.align		4
        /*0048*/ 	.byte	0x04, 0x1c
        /*004a*/ 	.short	(.L_1088 - .L_1087)


	//   ....[0]....
.L_1087:
        /*004c*/ 	.word	0x00000090


	//   ....[1]....
        /*0050*/ 	.word	0x00000210


	//----- nvinfo : EIATTR_CBANK_PARAM_SIZE
	.align		4
.L_1088:
        /*0054*/ 	.byte	0x03, 0x19
        /*0056*/ 	.short	0x0018


	//----- nvinfo : EIATTR_PARAM_CBANK
	.align		4
        /*0058*/ 	.byte	0x04, 0x0a
        /*005a*/ 	.short	(.L_1090 - .L_1089)
	.align		4
.L_1089:
        /*005c*/ 	.word	index@(.nv.constant0.vec_exp)
        /*0060*/ 	.short	0x0380
        /*0062*/ 	.short	0x0018


	//----- nvinfo : EIATTR_SW_WAR
	.align		4
.L_1090:
        /*0064*/ 	.byte	0x04, 0x36
        /*0066*/ 	.short	(.L_1092 - .L_1091)
.L_1091:
        /*0068*/ 	.word	0x00000008
.L_1092:


//--------------------- .nv.info.vec_exp2         --------------------------
	.section	.nv.info.vec_exp2,"",@"SHT_CUDA_INFO"
	.sectionflags	@""
	.align	4


	//----- nvinfo : EIATTR_CUDA_API_VERSION
	.align		4
        /*0000*/ 	.byte	0x04, 0x37
        /*0002*/ 	.short	(.L_1094 - .L_1093)
.L_1093:
        /*0004*/ 	.word	0x00000082


	//----- nvinfo : EIATTR_KPARAM_INFO
	.align		4
.L_1094:
        /*0008*/ 	.byte	0x04, 0x17
        /*000a*/ 	.short	(.L_1096 - .L_1095)
.L_1095:
        /*000c*/ 	.word	0x00000000
        /*0010*/ 	.short	0x0002
        /*0012*/ 	.short	0x0010
        /*0014*/ 	.byte	0x00, 0xf5, 0x21, 0x00


	//----- nvinfo : EIATTR_KPARAM_INFO
	.align		4
.L_1096:
        /*0018*/ 	.byte	0x04, 0x17
        /*001a*/ 	.short	(.L_1098 - .L_1097)
.L_1097:
        /*001c*/ 	.word	0x00000000
        /*0020*/ 	.short	0x0001
        /*0022*/ 	.short	0x0008
        /*0024*/ 	.byte	0x00, 0xf5, 0x21, 0x00


	//----- nvinfo : EIATTR_KPARAM_INFO
	.align		4
.L_1098:
        /*0028*/ 	.byte	0x04, 0x17
        /*002a*/ 	.short	(.L_1100 - .L_1099)
.L_1099:
        /*002c*/ 	.word	0x00000000
        /*0030*/ 	.short	0x0000
        /*0032*/ 	.short	0x0000
        /*0034*/ 	.byte	0x00, 0xf0, 0x21, 0x00


	//----- nvinfo : EIATTR_SPARSE_MMA_MASK
	.align		4
.L_1100:
        /*0038*/ 	.byte	0x03, 0x50
        /*003a*/ 	.short	0x0000


	//----- nvinfo : EIATTR_MAXREG_COUNT
	.align		4
        /*003c*/ 	.byte	0x03, 0x1b
        /*003e*/ 	.short	0x00ff


	//----- nvinfo : EIATTR_MERCURY_ISA_VERSION
	.align		4
        /*0040*/ 	.byte	0x03, 0x5f
        /*0042*/ 	.short	0x0101


	//----- nvinfo : EIATTR_VRC_CTA_INIT_COUNT
	.align		4
        /*0044*/ 	.byte	0x02, 0x4a
	.zero		1
	.zero		1


	//----- nvinfo : EIATTR_EXIT_INSTR_OFFSETS
	.align		4
        /*0048*/ 	.byte	0x04, 0x1c
        /*004a*/ 	.short	(.L_1102 - .L_1101)


	//   ....[0]....
.L_1101:
        /*004c*/ 	.word	0x00000090


	//   ....[1]....
        /*0050*/ 	.word	0x000001b0


	//----- nvinfo : EIATTR_CBANK_PARAM_SIZE
	.align		4
.L_1102:
        /*0054*/ 	.byte	0x03, 0x19
        /*0056*/ 	.short	0x0018


	//----- nvinfo : EIATTR_PARAM_CBANK
	.align		4
        /*0058*/ 	.byte	0x04, 0x0a
        /*005a*/ 	.short	(.L_1104 - .L_1103)
	.align		4
.L_1103:
        /*005c*/ 	.word	index@(.nv.constant0.vec_exp2)
        /*0060*/ 	.short	0x0380
        /*0062*/ 	.short	0x0018


	//----- nvinfo : EIATTR_SW_WAR
	.align		4
.L_1104:
        /*0064*/ 	.byte	0x04, 0x36
        /*0066*/ 	.short	(.L_1106 - .L_1105)
.L_1105:
        /*0068*/ 	.word	0x00000008
.L_1106:


//--------------------- .nv.info.vec_exp10        --------------------------
	.section	.nv.info.vec_exp10,"",@"SHT_CUDA_INFO"
	.sectionflags	@""
	.align	4


	//----- nvinfo : EIATTR_CUDA_API_VERSION
	.align		4
        /*0000*/ 	.byte	0x04, 0x37
        /*0002*/ 	.short	(.L_1108 - .L_1107)
.L_1107:
        /*0004*/ 	.word	0x00000082


	//----- nvinfo : EIATTR_KPARAM_INFO
	.align		4
.L_1108:
        /*0008*/ 	.byte	0x04, 0x17
        /*000a*/ 	.short	(.L_1110 - .L_1109)
.L_1109:
        /*000c*/ 	.word	0x00000000
        /*0010*/ 	.short	0x0002
        /*0012*/ 	.short	0x0010
        /*0014*/ 	.byte	0x00, 0xf5, 0x21, 0x00


	//----- nvinfo : EIATTR_KPARAM_INFO
	.align		4
.L_1110:
        /*0018*/ 	.byte	0x04, 0x17
        /*001a*/ 	.short	(.L_1112 - .L_1111)
.L_1111:
        /*001c*/ 	.word	0x00000000
        /*0020*/ 	.short	0x0001
        /*0022*/ 	.short	0x0008
        /*0024*/ 	.byte	0x00, 0xf5, 0x21, 0x00


	//----- nvinfo : EIATTR_KPARAM_INFO
	.align		4
.L_1112:
        /*0028*/ 	.byte	0x04, 0x17
        /*002a*/ 	.short	(.L_1114 - .L_1113)
.L_1113:
        /*002c*/ 	.word	0x00000000
        /*0030*/ 	.short	0x0000
        /*0032*/ 	.short	0x0000
        /*0034*/ 	.byte	0x00, 0xf0, 0x21, 0x00


	//----- nvinfo : EIATTR_SPARSE_MMA_MASK
	.align		4
.L_1114:
        /*0038*/ 	.byte	0x03, 0x50
        /*003a*/ 	.short	0x0000


	//----- nvinfo : EIATTR_MAXREG_COUNT
	.align		4
        /*003c*/ 	.byte	0x03, 0x1b
        /*003e*/ 	.short	0x00ff


	//----- nvinfo : EIATTR_MERCURY_ISA_VERSION
	.align		4
        /*0040*/ 	.byte	0x03, 0x5f
        /*0042*/ 	.short	0x0101


	//----- nvinfo : EIATTR_VRC_CTA_INIT_COUNT
	.align		4
        /*0044*/ 	.byte	0x02, 0x4a
	.zero		1
	.zero		1


	//----- nvinfo : EIATTR_EXIT_INSTR_OFFSETS
	.align		4
        /*0048*/ 	.byte	0x04, 0x1c
        /*004a*/ 	.short	(.L_1116 - .L_1115)


	//   ....[0]....
.L_1115:
        /*004c*/ 	.word	0x00000090


	//   ....[1]....
        /*0050*/ 	.word	0x00000210


	//----- nvinfo : EIATTR_CBANK_PARAM_SIZE
	.align		4
.L_1116:
        /*0054*/ 	.byte	0x03, 0x19
        /*0056*/ 	.short	0x0018


	//----- nvinfo : EIATTR_PARAM_CBANK
	.align		4
        /*0058*/ 	.byte	0x04, 0x0a
        /*005a*/ 	.short	(.L_1118 - .L_1117)
	.align		4
.L_1117:
        /*005c*/ 	.word	index@(.nv.constant0.vec_exp10)
        /*0060*/ 	.short	0x0380
        /*0062*/ 	.short	0x0018


	//----- nvinfo : EIATTR_SW_WAR
	.align		4
.L_1118:
        /*0064*/ 	.byte	0x04, 0x36
        /*0066*/ 	.short	(.L_1120 - .L_1119)
.L_1119:
        /*0068*/ 	.word	0x00000008
.L_1120:


//--------------------- .nv.info.vec_erfinv       --------------------------
	.section	.nv.info.vec_erfinv,"",@"SHT_CUDA_INFO"
	.sectionflags	@""
	.align	4


	//----- nvinfo : EIATTR_CUDA_API_VERSION
	.align		4
        /*0000*/ 	.byte	0x04, 0x37
        /*0002*/ 	.short	(.L_1122 - .L_1121)
.L_1121:
        /*0004*/ 	.word	0x00000082


	//----- nvinfo : EIATTR_KPARAM_INFO
	.align		4
.L_1122:
        /*0008*/ 	.byte	0x04, 0x17
        /*000a*/ 	.short	(.L_1124 - .L_1123)
.L_1123:
        /*000c*/ 	.word	0x00000000
        /*0010*/ 	.short	0x0002
        /*0012*/ 	.short	0x0010
        /*0014*/ 	.byte	0x00, 0xf5, 0x21, 0x00


	//----- nvinfo : EIATTR_KPARAM_INFO
	.align		4
.L_1124:
        /*0018*/ 	.byte	0x04, 0x17
        /*001a*/ 	.short	(.L_1126 - .L_1125)
.L_1125:
        /*001c*/ 	.word	0x00000000
        /*0020*/ 	.short	0x0001
        /*0022*/ 	.short	0x0008
        /*0024*/ 	.byte	0x00, 0xf5, 0x21, 0x00


	//----- nvinfo : EIATTR_KPARAM_INFO
	.align		4
.L_1126:
        /*0028*/ 	.byte	0x04, 0x17
        /*002a*/ 	.short	(.L_1128 - .L_1127)
.L_1127:
        /*002c*/ 	.word	0x00000000
        /*0030*/ 	.short	0x0000
        /*0032*/ 	.short	0x0000
        /*0034*/ 	.byte	0x00, 0xf0, 0x21, 0x00


	//----- nvinfo : EIATTR_SPARSE_MMA_MASK
	.align		4
.L_1128:
        /*0038*/ 	.byte	0x03, 0x50
        /*003a*/ 	.short	0x0000


	//----- nvinfo : EIATTR_MAXREG_COUNT
	.align		4
        /*003c*/ 	.byte	0x03, 0x1b
        /*003e*/ 	.short	0x00ff


	//----- nvinfo : EIATTR_MERCURY_ISA_VERSION
	.align		4
        /*0040*/ 	.byte	0x03, 0x5f
        /*0042*/ 	.short	0x0101


	//----- nvinfo : EIATTR_VRC_CTA_INIT_COUNT
	.align		4
        /*0044*/ 	.byte	0x02, 0x4a
	.zero		1
	.zero		1


	//----- nvinfo : EIATTR_EXIT_INSTR_OFFSETS
	.align		4
        /*0048*/ 	.byte	0x04, 0x1c
        /*004a*/ 	.short	(.L_1130 - .L_1129)


	//   ....[0]....
.L_1129:
        /*004c*/ 	.word	0x00000090


	//   ....[1]....
        /*0050*/ 	.word	0x00000340


	//----- nvinfo : EIATTR_CRS_STACK_SIZE
	.align		4
.L_1130:
        /*0054*/ 	.byte	0x04, 0x1e
        /*0056*/ 	.short	(.L_1132 - .L_1131)
.L_1131:
        /*0058*/ 	.word	0x00000000


	//----- nvinfo : EIATTR_CBANK_PARAM_SIZE
	.align		4
.L_1132:
        /*005c*/ 	.byte	0x03, 0x19
        /*005e*/ 	.short	0x0018


	//----- nvinfo : EIATTR_PARAM_CBANK
	.align		4
        /*0060*/ 	.byte	0x04, 0x0a
        /*0062*/ 	.short	(.L_1134 - .L_1133)
	.align		4
.L_1133:
        /*0064*/ 	.word	index@(.nv.constant0.vec_erfinv)
        /*0068*/ 	.short	0x0380
        /*006a*/ 	.short	0x0018


	//----- nvinfo : EIATTR_SW_WAR
	.align		4
.L_1134:
        /*006c*/ 	.byte	0x04, 0x36
        /*006e*/ 	.short	(.L_1136 - .L_1135)
.L_1135:
        /*0070*/ 	.word	0x00000008
.L_1136:


//--------------------- .nv.info.vec_erf          --------------------------
	.section	.nv.info.vec_erf,"",@"SHT_CUDA_INFO"
	.sectionflags	@""
	.align	4


	//----- nvinfo : EIATTR_CUDA_API_VERSION
	.align		4
        /*0000*/ 	.byte	0x04, 0x37
        /*0002*/ 	.short	(.L_1138 - .L_1137)
.L_1137:
        /*0004*/ 	.word	0x00000082


	//----- nvinfo : EIATTR_KPARAM_INFO
	.align		4
.L_1138:
        /*0008*/ 	.byte	0x04, 0x17
        /*000a*/ 	.short	(.L_1140 - .L_1139)
.L_1139:
        /*000c*/ 	.word	0x00000000
        /*0010*/ 	.short	0x0002
        /*0012*/ 	.short	0x0010
        /*0014*/ 	.byte	0x00, 0xf5, 0x21, 0x00


	//----- nvinfo : EIATTR_KPARAM_INFO
	.align		4
.L_1140:
        /*0018*/ 	.byte	0x04, 0x17
        /*001a*/ 	.short	(.L_1142 - .L_1141)
.L_1141:
        /*001c*/ 	.word	0x00000000
        /*0020*/ 	.short	0x0001
        /*0022*/ 	.short	0x0008
        /*0024*/ 	.byte	0x00, 0xf5, 0x21, 0x00


	//----- nvinfo : EIATTR_KPARAM_INFO
	.align		4
.L_1142:
        /*0028*/ 	.byte	0x04, 0x17
        /*002a*/ 	.short	(.L_1144 - .L_1143)
.L_1143:
        /*002c*/ 	.word	0x00000000
        /*0030*/ 	.short	0x0000
        /*0032*/ 	.short	0x0000
        /*0034*/ 	.byte	0x00, 0xf0, 0x21, 0x00


	//----- nvinfo : EIATTR_SPARSE_MMA_MASK
	.align		4
.L_1144:
        /*0038*/ 	.byte	0x03, 0x50
        /*003a*/ 	.short	0x0000


	//----- nvinfo : EIATTR_MAXREG_COUNT
	.align		4
        /*003c*/ 	.byte	0x03, 0x1b
        /*003e*/ 	.short	0x00ff


	//----- nvinfo : EIATTR_MERCURY_ISA_VERSION
	.align		4
        /*0040*/ 	.byte	0x03, 0x5f
        /*0042*/ 	.short	0x0101


	//----- nvinfo : EIATTR_VRC_CTA_INIT_COUNT
	.align		4
        /*0044*/ 	.byte	0x02, 0x4a
	.zero		1
	.zero		1


	//----- nvinfo : EIATTR_EXIT_INSTR_OFFSETS
	.align		4
        /*0048*/ 	.byte	0x04, 0x1c
        /*004a*/ 	.short	(.L_1146 - .L_1145)


	//   ....[0]....
.L_1145:
        /*004c*/ 	.word	0x00000090


	//   ....[1]....
        /*0050*/ 	.word	0x00000330


	//----- nvinfo : EIATTR_CBANK_PARAM_SIZE
	.align		4
.L_1146:
        /*0054*/ 	.byte	0x03, 0x19
        /*0056*/ 	.short	0x0018


	//----- nvinfo : EIATTR_PARAM_CBANK
	.align		4
        /*0058*/ 	.byte	0x04, 0x0a
        /*005a*/ 	.short	(.L_1148 - .L_1147)
	.align		4
.L_1147:
        /*005c*/ 	.word	index@(.nv.constant0.vec_erf)
        /*0060*/ 	.short	0x0380
        /*0062*/ 	.short	0x0018


	//----- nvinfo : EIATTR_SW_WAR
	.align		4
.L_1148:
        /*0064*/ 	.byte	0x04, 0x36
        /*0066*/ 	.short	(.L_1150 - .L_1149)
.L_1149:
        /*0068*/ 	.word	0x00000008
.L_1150:


//--------------------- .nv.info.vec_erfcx        --------------------------
	.section	.nv.info.vec_erfcx,"",@"SHT_CUDA_INFO"
	.sectionflags	@""
	.align	4


	//----- nvinfo : EIATTR_CUDA_API_VERSION
	.align		4
        /*0000*/ 	.byte	0x04, 0x37
        /*0002*/ 	.short	(.L_1152 - .L_1151)
.L_1151:
        /*0004*/ 	.word	0x00000082


	//----- nvinfo : EIATTR_KPARAM_INFO
	.align		4
.L_1152:
        /*0008*/ 	.byte	0x04, 0x17
        /*000a*/ 	.short	(.L_1154 - .L_1153)
.L_1153:
        /*000c*/ 	.word	0x00000000
        /*0010*/ 	.short	0x0002
        /*0012*/ 	.short	0x0010
        /*0014*/ 	.byte	0x00, 0xf5, 0x21, 0x00


	//----- nvinfo : EIATTR_KPARAM_INFO
	.align		4
.L_1154:
        /*0018*/ 	.byte	0x04, 0x17
        /*001a*/ 	.short	(.L_1156 - .L_1155)
.L_1155:
        /*001c*/ 	.word	0x00000000
        /*0020*/ 	.short	0x0001
        /*0022*/ 	.short	0x0008
        /*0024*/ 	.byte	0x00, 0xf5, 0x21, 0x00


	//----- nvinfo : EIATTR_KPARAM_INFO
	.align		4
.L_1156:
        /*0028*/ 	.byte	0x04, 0x17
        /*002a*/ 	.short	(.L_1158 - .L_1157)
.L_1157:
        /*002c*/ 	.word	0x00000000
        /*0030*/ 	.short	0x0000
        /*0032*/ 	.short	0x0000
        /*0034*/ 	.byte	0x00, 0xf0, 0x21, 0x00


	//----- nvinfo : EIATTR_SPARSE_MMA_MASK
	.align		4
.L_1158:
        /*0038*/ 	.byte	0x03, 0x50
        /*003a*/ 	.short	0x0000


	//----- nvinfo : EIATTR_MAXREG_COUNT
	.align		4
        /*003c*/ 	.byte	0x03, 0x1b
        /*003e*/ 	.short	0x00ff


	//----- nvinfo : EIATTR_MERCURY_ISA_VERSION
	.align		4
        /*0040*/ 	.byte	0x03, 0x5f
        /*0042*/ 	.short	0x0101


	//----- nvinfo : EIATTR_VRC_CTA_INIT_COUNT
	.align		4
        /*0044*/ 	.byte	0x02, 0x4a
	.zero		1
	.zero		1


	//----- nvinfo : EIATTR_EXIT_INSTR_OFFSETS
	.align		4
        /*0048*/ 	.byte	0x04, 0x1c
        /*004a*/ 	.short	(.L_1160 - .L_1159)


	//   ....[0]....
.L_1159:
        /*004c*/ 	.word	0x00000090


	//   ....[1]....
        /*0050*/ 	.word	0x000005b0


	//----- nvinfo : EIATTR_CRS_STACK_SIZE
	.align		4
.L_1160:
        /*0054*/ 	.byte	0x04, 0x1e
        /*0056*/ 	.short	(.L_1162 - .L_1161)
.L_1161:
        /*0058*/ 	.word	0x00000000


	//----- nvinfo : EIATTR_CBANK_PARAM_SIZE
	.align		4
.L_1162:
        /*005c*/ 	.byte	0x03, 0x19
        /*005e*/ 	.short	0x0018


	//----- nvinfo : EIATTR_PARAM_CBANK
	.align		4
        /*0060*/ 	.byte	0x04, 0x0a
        /*0062*/ 	.short	(.L_1164 - .L_1163)
	.align		4
.L_1163:
        /*0064*/ 	.word	index@(.nv.constant0.vec_erfcx)
        /*0068*/ 	.short	0x0380
        /*006a*/ 	.short	0x0018


	//----- nvinfo : EIATTR_SW_WAR
	.align		4
.L_1164:
        /*006c*/ 	.byte	0x04, 0x36
        /*006e*/ 	.short	(.L_1166 - .L_1165)
.L_1165:
        /*0070*/ 	.word	0x00000008
.L_1166:


//--------------------- .nv.info.vec_erfcinv      --------------------------
	.section	.nv.info.vec_erfcinv,"",@"SHT_CUDA_INFO"
	.sectionflags	@""
	.align	4


	//----- nvinfo : EIATTR_CUDA_API_VERSION
	.align		4
        /*0000*/ 	.byte	0x04, 0x37
        /*0002*/ 	.short	(.L_1168 - .L_1167)
.L_1167:
        /*0004*/ 	.word	0x00000082


	//----- nvinfo : EIATTR_KPARAM_INFO
	.align		4
.L_1168:
        /*0008*/ 	.byte	0x04, 0x17
        /*000a*/ 	.short	(.L_1170 - .L_1169)
.L_1169:
        /*000c*/ 	.word	0x00000000
        /*0010*/ 	.short	0x0002
        /*0012*/ 	.short	0x0010
        /*0014*/ 	.byte	0x00, 0xf5, 0x21, 0x00


	//----- nvinfo : EIATTR_KPARAM_INFO
	.align		4
.L_1170:
        /*0018*/ 	.byte	0x04, 0x17
        /*001a*/ 	.short	(.L_1172 - .L_1171)
.L_1171:
        /*001c*/ 	.word	0x00000000
        /*0020*/ 	.short	0x0001
        /*0022*/ 	.short	0x0008
        /*0024*/ 	.byte	0x00, 0xf5, 0x21, 0x00


	//----- nvinfo : EIATTR_KPARAM_INFO
	.align		4
.L_1172:
        /*0028*/ 	.byte	0x04, 0x17
        /*002a*/ 	.short	(.L_1174 - .L_1173)
.L_1173:
        /*002c*/ 	.word	0x00000000
        /*0030*/ 	.short	0x0000
        /*0032*/ 	.short	0x0000
        /*0034*/ 	.byte	0x00, 0xf0, 0x21, 0x00


	//----- nvinfo : EIATTR_SPARSE_MMA_MASK
	.align		4
.L_1174:
        /*0038*/ 	.byte	0x03, 0x50
        /*003a*/ 	.short	0x0000


	//----- nvinfo : EIATTR_MAXREG_COUNT
	.align		4
        /*003c*/ 	.byte	0x03, 0x1b
        /*003e*/ 	.short	0x00ff


	//----- nvinfo : EIATTR_MERCURY_ISA_VERSION
	.align		4
        /*0040*/ 	.byte	0x03, 0x5f
        /*0042*/ 	.short	0x0101


	//----- nvinfo : EIATTR_VRC_CTA_INIT_COUNT
	.align		4
        /*0044*/ 	.byte	0x02, 0x4a
	.zero		1
	.zero		1


	//----- nvinfo : EIATTR_EXIT_INSTR_OFFSETS
	.align		4
        /*0048*/ 	.byte	0x04, 0x1c
        /*004a*/ 	.short	(.L_1176 - .L_1175)


	//   ....[0]....
.L_1175:
        /*004c*/ 	.word	0x00000090


	//   ....[1]....
        /*0050*/ 	.word	0x00000400


	//----- nvinfo : EIATTR_CRS_STACK_SIZE
	.align		4
.L_1176:
        /*0054*/ 	.byte	0x04, 0x1e
        /*0056*/ 	.short	(.L_1178 - .L_1177)
.L_1177:
        /*0058*/ 	.word	0x00000000


	//----- nvinfo : EIATTR_CBANK_PARAM_SIZE
	.align		4
.L_1178:
        /*005c*/ 	.byte	0x03, 0x19
        /*005e*/ 	.short	0x0018


	//----- nvinfo : EIATTR_PARAM_CBANK
	.align		4
        /*0060*/ 	.byte	0x04, 0x0a
        /*0062*/ 	.short	(.L_1180 - .L_1179)
	.align		4
.L_1179:
        /*0064*/ 	.word	index@(.nv.constant0.vec_erfcinv)
        /*0068*/ 	.short	0x0380
        /*006a*/ 	.short	0x0018


	//----- nvinfo : EIATTR_SW_WAR
	.align		4
.L_1180:
        /*006c*/ 	.byte	0x04, 0x36
        /*006e*/ 	.short	(.L_1182 - .L_1181)
.L_1181:
        /*0070*/ 	.word	0x00000008
.L_1182:


//--------------------- .nv.info.vec_erfc         --------------------------
	.section	.nv.info.vec_erfc,"",@"SHT_CUDA_INFO"
	.sectionflags	@""
	.align	4


	//----- nvinfo : EIATTR_CUDA_API_VERSION
	.align		4
        /*0000*/ 	.byte	0x04, 0x37
        /*0002*/ 	.short	(.L_1184 - .L_1183)
.L_1183:
        /*0004*/ 	.word	0x00000082


	//----- nvinfo : EIATTR_KPARAM_INFO
	.align		4
.L_1184:
        /*0008*/ 	.byte	0x04, 0x17
        /*000a*/ 	.short	(.L_1186 - .L_1185)
.L_1185:
        /*000c*/ 	.word	0x00000000
        /*0010*/ 	.short	0x0002
        /*0012*/ 	.short	0x0010
        /*0014*/ 	.byte	0x00, 0xf5, 0x21, 0x00


	//----- nvinfo : EIATTR_KPARAM_INFO
	.align		4
.L_1186:
        /*0018*/ 	.byte	0x04, 0x17
        /*001a*/ 	.short	(.L_1188 - .L_1187)
.L_1187:
        /*001c*/ 	.word	0x00000000
        /*0020*/ 	.short	0x0001
        /*0022*/ 	.short	0x0008
        /*0024*/ 	.byte	0x00, 0xf5, 0x21, 0x00


	//----- nvinfo : EIATTR_KPARAM_INFO
	.align		4
.L_1188:
        /*0028*/ 	.byte	0x04, 0x17
        /*002a*/ 	.short	(.L_1190 - .L_1189)
.L_1189:
        /*002c*/ 	.word	0x00000000
        /*0030*/ 	.short	0x0000
        /*0032*/ 	.short	0x0000
        /*0034*/ 	.byte	0x00, 0xf0, 0x21, 0x00


	//----- nvinfo : EIATTR_SPARSE_MMA_MASK
	.align		4
.L_1190:
        /*0038*/ 	.byte	0x03, 0x50
        /*003a*/ 	.short	0x0000


	//----- nvinfo : EIATTR_MAXREG_COUNT
	.align		4
        /*003c*/ 	.byte	0x03, 0x1b
        /*003e*/ 	.short	0x00ff


	//----- nvinfo : EIATTR_MERCURY_ISA_VERSION
	.align		4
        /*0040*/ 	.byte	0x03, 0x5f
        /*0042*/ 	.short	0x0101


	//----- nvinfo : EIATTR_VRC_CTA_INIT_COUNT
	.align		4
        /*0044*/ 	.byte	0x02, 0x4a
	.zero		1
	.zero		1


	//----- nvinfo : EIATTR_EXIT_INSTR_OFFSETS
	.align		4
        /*0048*/ 	.byte	0x04, 0x1c
        /*004a*/ 	.short	(.L_1192 - .L_1191)


	//   ....[0]....
.L_1191:
        /*004c*/ 	.word	0x00000090


	//   ....[1]....
        /*0050*/ 	.word	0x00000470


	//----- nvinfo : EIATTR_CBANK_PARAM_SIZE
	.align		4
.L_1192:
        /*0054*/ 	.byte	0x03, 0x19
        /*0056*/ 	.short	0x0018


	//----- nvinfo : EIATTR_PARAM_CBANK
	.align		4
        /*0058*/ 	.byte	0x04, 0x0a
        /*005a*/ 	.short	(.L_1194 - .L_1193)
	.align		4
.L_1193:
        /*005c*/ 	.word	index@(.nv.constant0.vec_erfc)
        /*0060*/ 	.short	0x0380
        /*0062*/ 	.short	0x0018


	//----- nvinfo : EIATTR_SW_WAR
	.align		4
.L_1194:
        /*0064*/ 	.byte	0x04, 0x36
        /*0066*/ 	.short	(.L_1196 - .L_1195)
.L_1195:
        /*0068*/ 	.word	0x00000008
.L_1196:


//--------------------- .nv.info.vec_cospi        --------------------------
	.section	.nv.info.vec_cospi,"",@"SHT_CUDA_INFO"
	.sectionflags	@""
	.align	4


	//----- nvinfo : EIATTR_CUDA_API_VERSION
	.align		4
        /*0000*/ 	.byte	0x04, 0x37
        /*0002*/ 	.short	(.L_1198 - .L_1197)
.L_1197:
        /*0004*/ 	.word	0x00000082


	//----- nvinfo : EIATTR_KPARAM_INFO
	.align		4
.L_1198:
        /*0008*/ 	.byte	0x04, 0x17
        /*000a*/ 	.short	(.L_1200 - .L_1199)
.L_1199:
        /*000c*/ 	.word	0x00000000
        /*0010*/ 	.short	0x0002
        /*0012*/ 	.short	0x0010
        /*0014*/ 	.byte	0x00, 0xf5, 0x21, 0x00


	//----- nvinfo : EIATTR_KPARAM_INFO
	.align		4
.L_1200:
        /*0018*/ 	.byte	0x04, 0x17
        /*001a*/ 	.short	(.L_1202 - .L_1201)
.L_1201:
        /*001c*/ 	.word	0x00000000
        /*0020*/ 	.short	0x0001
        /*0022*/ 	.short	0x0008
        /*0024*/ 	.byte	0x00, 0xf5, 0x21, 0x00


	//----- nvinfo : EIATTR_KPARAM_INFO
	.align		4
.L_1202:
        /*0028*/ 	.byte	0x04, 0x17
        /*002a*/ 	.short	(.L_1204 - .L_1203)
.L_1203:
        /*002c*/ 	.word	0x00000000
        /*0030*/ 	.short	0x0000
        /*0032*/ 	.short	0x0000
        /*0034*/ 	.byte	0x00, 0xf0, 0x21, 0x00


	//----- nvinfo : EIATTR_SPARSE_MMA_MASK
	.align		4
.L_1204:
        /*0038*/ 	.byte	0x03, 0x50
        /*003a*/ 	.short	0x0000


	//----- nvinfo : EIATTR_MAXREG_COUNT
	.align		4
        /*003c*/ 	.byte	0x03, 0x1b
        /*003e*/ 	.short	0x00ff


	//----- nvinfo : EIATTR_MERCURY_ISA_VERSION
	.align		4
        /*0040*/ 	.byte	0x03, 0x5f
        /*0042*/ 	.short	0x0101


	//----- nvinfo : EIATTR_VRC_CTA_INIT_COUNT
	.align		4
        /*0044*/ 	.byte	0x02, 0x4a
	.zero		1
	.zero		1


	//----- nvinfo : EIATTR_EXIT_INSTR_OFFSETS
	.align		4
        /*0048*/ 	.byte	0x04, 0x1c
        /*004a*/ 	.short	(.L_1206 - .L_1205)


	//   ....[0]....
.L_1205:
        /*004c*/ 	.word	0x00000090


	//   ....[1]....
        /*0050*/ 	.word	0x000002e0


	//----- nvinfo : EIATTR_CBANK_PARAM_SIZE
	.align		4
.L_1206:
        /*0054*/ 	.byte	0x03, 0x19
        /*0056*/ 	.short	0x0018


	//----- nvinfo : EIATTR_PARAM_CBANK
	.align		4
        /*0058*/ 	.byte	0x04, 0x0a
        /*005a*/ 	.short	(.L_1208 - .L_1207)
	.align		4
.L_1207:
        /*005c*/ 	.word	index@(.nv.constant0.vec_cospi)
        /*0060*/ 	.short	0x0380
        /*0062*/ 	.short	0x0018


	//----- nvinfo : EIATTR_SW_WAR
	.align		4
.L_1208:
        /*0064*/ 	.byte	0x04, 0x36
        /*0066*/ 	.short	(.L_1210 - .L_1209)
.L_1209:
        /*0068*/ 	.word	0x00000008
.L_1210:


//--------------------- .nv.info.vec_cosh         --------------------------
	.section	.nv.info.vec_cosh,"",@"SHT_CUDA_INFO"
	.sectionflags	@""
	.align	4


	//----- nvinfo : EIATTR_CUDA_API_VERSION
	.align		4
        /*0000*/ 	.byte	0x04, 0x37
        /*0002*/ 	.short	(.L_1212 - .L_1211)
.L_1211:
        /*0004*/ 	.word	0x00000082


	//----- nvinfo : EIATTR_KPARAM_INFO
	.align		4
.L_1212:
        /*0008*/ 	.byte	0x04, 0x17
        /*000a*/ 	.short	(.L_1214 - .L_1213)
.L_1213:
        /*000c*/ 	.word	0x00000000
        /*0010*/ 	.short	0x0002
        /*0012*/ 	.short	0x0010
        /*0014*/ 	.byte	0x00, 0xf5, 0x21, 0x00


	//----- nvinfo : EIATTR_KPARAM_INFO
	.align		4
.L_1214:
        /*0018*/ 	.byte	0x04, 0x17
        /*001a*/ 	.short	(.L_1216 - .L_1215)
.L_1215:
        /*001c*/ 	.word	0x00000000
        /*0020*/ 	.short	0x0001
        /*0022*/ 	.short	0x0008
        /*0024*/ 	.byte	0x00, 0xf5, 0x21, 0x00


	//----- nvinfo : EIATTR_KPARAM_INFO
	.align		4
.L_1216:
        /*0028*/ 	.byte	0x04, 0x17
        /*002a*/ 	.short	(.L_1218 - .L_1217)
.L_1217:
        /*002c*/ 	.word	0x00000000
        /*0030*/ 	.short	0x0000
        /*0032*/ 	.short	0x0000
        /*0034*/ 	.byte	0x00, 0xf0, 0x21, 0x00


	//----- nvinfo : EIATTR_SPARSE_MMA_MASK
	.align		4
.L_1218:
        /*0038*/ 	.byte	0x03, 0x50
        /*003a*/ 	.short	0x0000


	//----- nvinfo : EIATTR_MAXREG_COUNT
	.align		4
        /*003c*/ 	.byte	0x03, 0x1b
        /*003e*/ 	.short	0x00ff


	//----- nvinfo : EIATTR_MERCURY_ISA_VERSION
	.align		4
        /*0040*/ 	.byte	0x03, 0x5f
        /*0042*/ 	.short	0x0101


	//----- nvinfo : EIATTR_VRC_CTA_INIT_COUNT
	.align		4
        /*0044*/ 	.byte	0x02, 0x4a
	.zero		1
	.zero		1


	//----- nvinfo : EIATTR_EXIT_INSTR_OFFSETS
	.align		4
        /*0048*/ 	.byte	0x04, 0x1c
        /*004a*/ 	.short	(.L_1220 - .L_1219)


	//   ....[0]....
.L_1219:
        /*004c*/ 	.word	0x00000090


	//   ....[1]....
        /*0050*/ 	.word	0x00000270


	//----- nvinfo : EIATTR_CBANK_PARAM_SIZE
	.align		4
.L_1220:
        /*0054*/ 	.byte	0x03, 0x19
        /*0056*/ 	.short	0x0018


	//----- nvinfo : EIATTR_PARAM_CBANK
	.align		4
        /*0058*/ 	.byte	0x04, 0x0a
        /*005a*/ 	.short	(.L_1222 - .L_1221)
	.align		4
.L_1221:
        /*005c*/ 	.word	index@(.nv.constant0.vec_cosh)
        /*0060*/ 	.short	0x0380
        /*0062*/ 	.short	0x0018


	//----- nvinfo : EIATTR_SW_WAR
	.align		4
.L_1222:
        /*0064*/ 	.byte	0x04, 0x36
        /*0066*/ 	.short	(.L_1224 - .L_1223)
.L_1223:
        /*0068*/ 	.word	0x00000008
.L_1224:


//--------------------- .nv.info.vec_cos          --------------------------
	.section	.nv.info.vec_cos,"",@"SHT_CUDA_INFO"
	.sectionflags	@""
	.align	4


	//----- nvinfo : EIATTR_CUDA_API_VERSION
	.align		4
        /*0000*/ 	.byte	0x04, 0x37
        /*0002*/ 	.short	(.L_1226 - .L_1225)
.L_1225:
        /*0004*/ 	.word	0x00000082


	//----- nvinfo : EIATTR_KPARAM_INFO
	.align		4
.L_1226:
        /*0008*/ 	.byte	0x04, 0x17
        /*000a*/ 	.short	(.L_1228 - .L_1227)
.L_1227:
        /*000c*/ 	.word	0x00000000
        /*0010*/ 	.short	0x0002
        /*0012*/ 	.short	0x0010
        /*0014*/ 	.byte	0x00, 0xf5, 0x21, 0x00


	//----- nvinfo : EIATTR_KPARAM_INFO
	.align		4
.L_1228:
        /*0018*/ 	.byte	0x04, 0x17
        /*001a*/ 	.short	(.L_1230 - .L_1229)
.L_1229:
        /*001c*/ 	.word	0x00000000
        /*0020*/ 	.short	0x0001
        /*0022*/ 	.short	0x0008
        /*0024*/ 	.byte	0x00, 0xf5, 0x21, 0x00


	//----- nvinfo : EIATTR_KPARAM_INFO
	.align		4
.L_1230:
        /*0028*/ 	.byte	0x04, 0x17
        /*002a*/ 	.short	(.L_1232 - .L_1231)
.L_1231:
        /*002c*/ 	.word	0x00000000
        /*0030*/ 	.short	0x0000
        /*0032*/ 	.short	0x0000
        /*0034*/ 	.byte	0x00, 0xf0, 0x21, 0x00


	//----- nvinfo : EIATTR_SPARSE_MMA_MASK
	.align		4
.L_1232:
        /*0038*/ 	.byte	0x03, 0x50
        /*003a*/ 	.short	0x0000


	//----- nvinfo : EIATTR_MAXREG_COUNT
	.align		4
        /*003c*/ 	.byte	0x03, 0x1b
        /*003e*/ 	.short	0x00ff


	//----- nvinfo : EIATTR_MERCURY_ISA_VERSION
	.align		4
        /*0040*/ 	.byte	0x03, 0x5f
        /*0042*/ 	.short	0x0101


	//----- nvinfo : EIATTR_VRC_CTA_INIT_COUNT
	.align		4
        /*0044*/ 	.byte	0x02, 0x4a
	.zero		1
	.zero		1


	//----- nvinfo : EIATTR_EXIT_INSTR_OFFSETS
	.align		4
        /*0048*/ 	.byte	0x04, 0x1c
        /*004a*/ 	.short	(.L_1234 - .L_1233)


	//   ....[0]....
.L_1233:
        /*004c*/ 	.word	0x00000090


	//   ....[1]....
        /*0050*/ 	.word	0x00000930


	//----- nvinfo : EIATTR_CRS_STACK_SIZE
	.align		4
.L_1234:
        /*0054*/ 	.byte	0x04, 0x1e
        /*0056*/ 	.short	(.L_1236 - .L_1235)
.L_1235:
        /*0058*/ 	.word	0x00000000


	//----- nvinfo : EIATTR_CBANK_PARAM_SIZE
	.align		4
.L_1236:
        /*005c*/ 	.byte	0x03, 0x19
        /*005e*/ 	.short	0x0018


	//----- nvinfo : EIATTR_PARAM_CBANK
	.align		4
        /*0060*/ 	.byte	0x04, 0x0a
        /*0062*/ 	.short	(.L_1238 - .L_1237)
	.align		4
.L_1237:
        /*0064*/ 	.word	index@(.nv.constant0.vec_cos)
        /*0068*/ 	.short	0x0380
        /*006a*/ 	.short	0x0018


	//----- nvinfo : EIATTR_SW_WAR
	.align		4
.L_1238:
        /*006c*/ 	.byte	0x04, 0x36
        /*006e*/ 	.short	(.L_1240 - .L_1239)
.L_1239:
        /*0070*/ 	.word	0x00000008
.L_1240:


//--------------------- .nv.info.vec_ceil         --------------------------
	.section	.nv.info.vec_ceil,"",@"SHT_CUDA_INFO"
	.sectionflags	@""
	.align	4


	//----- nvinfo : EIATTR_CUDA_API_VERSION
	.align		4
        /*0000*/ 	.byte	0x04, 0x37
        /*0002*/ 	.short	(.L_1242 - .L_1241)
.L_1241:
        /*0004*/ 	.word	0x00000082


	//----- nvinfo : EIATTR_KPARAM_INFO
	.align		4
.L_1242:
        /*0008*/ 	.byte	0x04, 0x17
        /*000a*/ 	.short	(.L_1244 - .L_1243)
.L_1243:
        /*000c*/ 	.word	0x00000000
        /*0010*/ 	.short	0x0002
        /*0012*/ 	.short	0x0010
        /*0014*/ 	.byte	0x00, 0xf5, 0x21, 0x00


	//----- nvinfo : EIATTR_KPARAM_INFO
	.align		4
.L_1244:
        /*0018*/ 	.byte	0x04, 0x17
        /*001a*/ 	.short	(.L_1246 - .L_1245)
.L_1245:
        /*001c*/ 	.word	0x00000000
        /*0020*/ 	.short	0x0001
        /*0022*/ 	.short	0x0008
        /*0024*/ 	.byte	0x00, 0xf5, 0x21, 0x00


	//----- nvinfo : EIATTR_KPARAM_INFO
	.align		4
.L_1246:
        /*0028*/ 	.byte	0x04, 0x17
        /*002a*/ 	.short	(.L_1248 - .L_1247)
.L_1247:
        /*002c*/ 	.word	0x00000000
        /*0030*/ 	.short	0x0000
        /*0032*/ 	.short	0x0000
        /*0034*/ 	.byte	0x00, 0xf0, 0x21, 0x00


	//----- nvinfo : EIATTR_SPARSE_MMA_MASK
	.align		4
.L_1248:
        /*0038*/ 	.byte	0x03, 0x50
        /*003a*/ 	.short	0x0000


	//----- nvinfo : EIATTR_MAXREG_COUNT
	.align		4
        /*003c*/ 	.byte	0x03, 0x1b
        /*003e*/ 	.short	0x00ff


	//----- nvinfo : EIATTR_MERCURY_ISA_VERSION
	.align		4
        /*0040*/ 	.byte	0x03, 0x5f
        /*0042*/ 	.short	0x0101


	//----- nvinfo : EIATTR_VRC_CTA_INIT_COUNT
	.align		4
        /*0044*/ 	.byte	0x02, 0x4a
	.zero		1
	.zero		1


	//----- nvinfo : EIATTR_EXIT_INSTR_OFFSETS
	.align		4
        /*0048*/ 	.byte	0x04, 0x1c
        /*004a*/ 	.short	(.L_1250 - .L_1249)


	//   ....[0]....
.L_1249:
        /*004c*/ 	.word	0x00000090


	//   ....[1]....
        /*0050*/ 	.word	0x00000180


	//----- nvinfo : EIATTR_CBANK_PARAM_SIZE
	.align		4
.L_1250:
        /*0054*/ 	.byte	0x03, 0x19
        /*0056*/ 	.short	0x0018


	//----- nvinfo : EIATTR_PARAM_CBANK
	.align		4
        /*0058*/ 	.byte	0x04, 0x0a
        /*005a*/ 	.short	(.L_1252 - .L_1251)
	.align		4
.L_1251:
        /*005c*/ 	.word	index@(.nv.constant0.vec_ceil)
        /*0060*/ 	.short	0x0380
        /*0062*/ 	.short	0x0018


	//----- nvinfo : EIATTR_SW_WAR
	.align		4
.L_1252:
        /*0064*/ 	.byte	0x04, 0x36
        /*0066*/ 	.short	(.L_1254 - .L_1253)
.L_1253:
        /*0068*/ 	.word	0x00000008
.L_1254:


//--------------------- .nv.info.vec_cbrt         --------------------------
	.section	.nv.info.vec_cbrt,"",@"SHT_CUDA_INFO"
	.sectionflags	@""
	.align	4


	//----- nvinfo : EIATTR_CUDA_API_VERSION
	.align		4
        /*0000*/ 	.byte	0x04, 0x37
        /*0002*/ 	.short	(.L_1256 - .L_1255)
.L_1255:
        /*0004*/ 	.word	0x00000082


	//----- nvinfo : EIATTR_KPARAM_INFO
	.align		4
.L_1256:
        /*0008*/ 	.byte	0x04, 0x17
        /*000a*/ 	.short	(.L_1258 - .L_1257)
.L_1257:
        /*000c*/ 	.word	0x00000000
        /*0010*/ 	.short	0x0002
        /*0012*/ 	.short	0x0010
        /*0014*/ 	.byte	0x00, 0xf5, 0x21, 0x00


	//----- nvinfo : EIATTR_KPARAM_INFO
	.align		4
.L_1258:
        /*0018*/ 	.byte	0x04, 0x17
        /*001a*/ 	.short	(.L_1260 - .L_1259)
.L_1259:
        /*001c*/ 	.word	0x00000000
        /*0020*/ 	.short	0x0001
        /*0022*/ 	.short	0x0008
        /*0024*/ 	.byte	0x00, 0xf5, 0x21, 0x00


	//----- nvinfo : EIATTR_KPARAM_INFO
	.align		4
.L_1260:
        /*0028*/ 	.byte	0x04, 0x17
        /*002a*/ 	.short	(.L_1262 - .L_1261)
.L_1261:
        /*002c*/ 	.word	0x00000000
        /*0030*/ 	.short	0x0000
        /*0032*/ 	.short	0x0000
        /*0034*/ 	.byte	0x00, 0xf0, 0x21, 0x00


	//----- nvinfo : EIATTR_SPARSE_MMA_MASK
	.align		4
.L_1262:
        /*0038*/ 	.byte	0x03, 0x50
        /*003a*/ 	.short	0x0000


	//----- nvinfo : EIATTR_MAXREG_COUNT
	.align		4
        /*003c*/ 	.byte	0x03, 0x1b
        /*003e*/ 	.short	0x00ff


	//----- nvinfo : EIATTR_MERCURY_ISA_VERSION
	.align		4
        /*0040*/ 	.byte	0x03, 0x5f
        /*0042*/ 	.short	0x0101


	//----- nvinfo : EIATTR_VRC_CTA_INIT_COUNT
	.align		4
        /*0044*/ 	.byte	0x02, 0x4a
	.zero		1
	.zero		1


	//----- nvinfo : EIATTR_EXIT_INSTR_OFFSETS
	.align		4
        /*0048*/ 	.byte	0x04, 0x1c
        /*004a*/ 	.short	(.L_1264 - .L_1263)


	//   ....[0]....
.L_1263:
        /*004c*/ 	.word	0x00000090


	//   ....[1]....
        /*0050*/ 	.word	0x00000270


	//----- nvinfo : EIATTR_CBANK_PARAM_SIZE
	.align		4
.L_1264:
        /*0054*/ 	.byte	0x03, 0x19
        /*0056*/ 	.short	0x0018


	//----- nvinfo : EIATTR_PARAM_CBANK
	.align		4
        /*0058*/ 	.byte	0x04, 0x0a
        /*005a*/ 	.short	(.L_1266 - .L_1265)
	.align		4
.L_1265:
        /*005c*/ 	.word	index@(.nv.constant0.vec_cbrt)
        /*0060*/ 	.short	0x0380
        /*0062*/ 	.short	0x0018


	//----- nvinfo : EIATTR_SW_WAR
	.align		4
.L_1266:
        /*0064*/ 	.byte	0x04, 0x36
        /*0066*/ 	.short	(.L_1268 - .L_1267)
.L_1267:
        /*0068*/ 	.word	0x00000008
.L_1268:


//--------------------- .nv.info.vec_atanh        --------------------------
	.section	.nv.info.vec_atanh,"",@"SHT_CUDA_INFO"
	.sectionflags	@""
	.align	4


	//----- nvinfo : EIATTR_CUDA_API_VERSION
	.align		4
        /*0000*/ 	.byte	0x04, 0x37
        /*0002*/ 	.short	(.L_1270 - .L_1269)
.L_1269:
        /*0004*/ 	.word	0x00000082


	//----- nvinfo : EIATTR_KPARAM_INFO
	.align		4
.L_1270:
        /*0008*/ 	.byte	0x04, 0x17
        /*000a*/ 	.short	(.L_1272 - .L_1271)
.L_1271:
        /*000c*/ 	.word	0x00000000
        /*0010*/ 	.short	0x0002
        /*0012*/ 	.short	0x0010
        /*0014*/ 	.byte	0x00, 0xf5, 0x21, 0x00


	//----- nvinfo : EIATTR_KPARAM_INFO
	.align		4
.L_1272:
        /*0018*/ 	.byte	0x04, 0x17
        /*001a*/ 	.short	(.L_1274 - .L_1273)
.L_1273:
        /*001c*/ 	.word	0x00000000
        /*0020*/ 	.short	0x0001
        /*0022*/ 	.short	0x0008
        /*0024*/ 	.byte	0x00, 0xf5, 0x21, 0x00


	//----- nvinfo : EIATTR_KPARAM_INFO
	.align		4
.L_1274:
        /*0028*/ 	.byte	0x04, 0x17
        /*002a*/ 	.short	(.L_1276 - .L_1275)
.L_1275:
        /*002c*/ 	.word	0x00000000
        /*0030*/ 	.short	0x0000
        /*0032*/ 	.short	0x0000
        /*0034*/ 	.byte	0x00, 0xf0, 0x21, 0x00


	//----- nvinfo : EIATTR_SPARSE_MMA_MASK
	.align		4
.L_1276:
        /*0038*/ 	.byte	0x03, 0x50
        /*003a*/ 	.short	0x0000


	//----- nvinfo : EIATTR_MAXREG_COUNT
	.align		4
        /*003c*/ 	.byte	0x03, 0x1b
        /*003e*/ 	.short	0x00ff


	//----- nvinfo : EIATTR_MERCURY_ISA_VERSION
	.align		4
        /*0040*/ 	.byte	0x03, 0x5f
        /*0042*/ 	.short	0x0101


	//----- nvinfo : EIATTR_VRC_CTA_INIT_COUNT
	.align		4
        /*0044*/ 	.byte	0x02, 0x4a
	.zero		1
	.zero		1


	//----- nvinfo : EIATTR_EXIT_INSTR_OFFSETS
	.align		4
        /*0048*/ 	.byte	0x04, 0x1c
        /*004a*/ 	.short	(.L_1278 - .L_1277)


	//   ....[0]....
.L_1277:
        /*004c*/ 	.word	0x00000090


	//   ....[1]....
        /*0050*/ 	.word	0x000003c0


	//----- nvinfo : EIATTR_CBANK_PARAM_SIZE
	.align		4
.L_1278:
        /*0054*/ 	.byte	0x03, 0x19
        /*0056*/ 	.short	0x0018


	//----- nvinfo : EIATTR_PARAM_CBANK
	.align		4
        /*0058*/ 	.byte	0x04, 0x0a
        /*005a*/ 	.short	(.L_1280 - .L_1279)
	.align		4
.L_1279:
        /*005c*/ 	.word	index@(.nv.constant0.vec_atanh)
        /*0060*/ 	.short	0x0380
        /*0062*/ 	.short	0x0018


	//----- nvinfo : EIATTR_SW_WAR
	.align		4
.L_1280:
        /*0064*/ 	.byte	0x04, 0x36
        /*0066*/ 	.short	(.L_1282 - .L_1281)
.L_1281:
        /*0068*/ 	.word	0x00000008
.L_1282:


//--------------------- .nv.info.vec_atan         --------------------------
	.section	.nv.info.vec_atan,"",@"SHT_CUDA_INFO"
	.sectionflags	@""
	.align	4


	//----- nvinfo : EIATTR_CUDA_API_VERSION
	.align		4
        /*0000*/ 	.byte	0x04, 0x37
        /*0002*/ 	.short	(.L_1284 - .L_1283)
.L_1283:
        /*0004*/ 	.word	0x00000082


	//----- nvinfo : EIATTR_KPARAM_INFO
	.align		4
.L_1284:
        /*0008*/ 	.byte	0x04, 0x17
        /*000a*/ 	.short	(.L_1286 - .L_1285)
.L_1285:
        /*000c*/ 	.word	0x00000000
        /*0010*/ 	.short	0x0002
        /*0012*/ 	.short	0x0010
        /*0014*/ 	.byte	0x00, 0xf5, 0x21, 0x00


	//----- nvinfo : EIATTR_KPARAM_INFO
	.align		4
.L_1286:
        /*0018*/ 	.byte	0x04, 0x17
        /*001a*/ 	.short	(.L_1288 - .L_1287)
.L_1287:
        /*001c*/ 	.word	0x00000000
        /*0020*/ 	.short	0x0001
        /*0022*/ 	.short	0x0008
        /*0024*/ 	.byte	0x00, 0xf5, 0x21, 0x00


	//----- nvinfo : EIATTR_KPARAM_INFO
	.align		4
.L_1288:
        /*0028*/ 	.byte	0x04, 0x17
        /*002a*/ 	.short	(.L_1290 - .L_1289)
.L_1289:
        /*002c*/ 	.word	0x00000000
        /*0030*/ 	.short	0x0000
        /*0032*/ 	.short	0x0000
        /*0034*/ 	.byte	0x00, 0xf0, 0x21, 0x00


	//----- nvinfo : EIATTR_SPARSE_MMA_MASK
	.align		4
.L_1290:
        /*0038*/ 	.byte	0x03, 0x50
        /*003a*/ 	.short	0x0000


	//----- nvinfo : EIATTR_MAXREG_COUNT
	.align		4
        /*003c*/ 	.byte	0x03, 0x1b
        /*003e*/ 	.short	0x00ff


	//----- nvinfo : EIATTR_MERCURY_ISA_VERSION
	.align		4
        /*0040*/ 	.byte	0x03, 0x5f
        /*0042*/ 	.short	0x0101


	//----- nvinfo : EIATTR_VRC_CTA_INIT_COUNT
	.align		4
        /*0044*/ 	.byte	0x02, 0x4a
	.zero		1
	.zero		1


	//----- nvinfo : EIATTR_EXIT_INSTR_OFFSETS
	.align		4
        /*0048*/ 	.byte	0x04, 0x1c
        /*004a*/ 	.short	(.L_1292 - .L_1291)


	//   ....[0]....
.L_1291:
        /*004c*/ 	.word	0x00000090


	//   ....[1]....
        /*0050*/ 	.word	0x000002d0


	//----- nvinfo : EIATTR_CBANK_PARAM_SIZE
	.align		4
.L_1292:
        /*0054*/ 	.byte	0x03, 0x19
        /*0056*/ 	.short	0x0018


	//----- nvinfo : EIATTR_PARAM_CBANK
	.align		4
        /*0058*/ 	.byte	0x04, 0x0a
        /*005a*/ 	.short	(.L_1294 - .L_1293)
	.align		4
.L_1293:
        /*005c*/ 	.word	index@(.nv.constant0.vec_atan)
        /*0060*/ 	.short	0x0380
        /*0062*/ 	.short	0x0018


	//----- nvinfo : EIATTR_SW_WAR
	.align		4
.L_1294:
        /*0064*/ 	.byte	0x04, 0x36
        /*0066*/ 	.short	(.L_1296 - .L_1295)
.L_1295:
        /*0068*/ 	.word	0x00000008
.L_1296:


//--------------------- .nv.info.vec_asinh        --------------------------
	.section	.nv.info.vec_asinh,"",@"SHT_CUDA_INFO"
	.sectionflags	@""
	.align	4


	//----- nvinfo : EIATTR_CUDA_API_VERSION
	.align		4
        /*0000*/ 	.byte	0x04, 0x37
        /*0002*/ 	.short	(.L_1298 - .L_1297)
.L_1297:
        /*0004*/ 	.word	0x00000082


	//----- nvinfo : EIATTR_KPARAM_INFO
	.align		4
.L_1298:
        /*0008*/ 	.byte	0x04, 0x17
        /*000a*/ 	.short	(.L_1300 - .L_1299)
.L_1299:
        /*000c*/ 	.word	0x00000000
        /*0010*/ 	.short	0x0002
        /*0012*/ 	.short	0x0010
        /*0014*/ 	.byte	0x00, 0xf5, 0x21, 0x00


	//----- nvinfo : EIATTR_KPARAM_INFO
	.align		4
.L_1300:
        /*0018*/ 	.byte	0x04, 0x17
        /*001a*/ 	.short	(.L_1302 - .L_1301)
.L_1301:
        /*001c*/ 	.word	0x00000000
        /*0020*/ 	.short	0x0001
        /*0022*/ 	.short	0x0008
        /*0024*/ 	.byte	0x00, 0xf5, 0x21, 0x00


	//----- nvinfo : EIATTR_KPARAM_INFO
	.align		4
.L_1302:
        /*0028*/ 	.byte	0x04, 0x17
        /*002a*/ 	.short	(.L_1304 - .L_1303)
.L_1303:
        /*002c*/ 	.word	0x00000000
        /*0030*/ 	.short	0x0000
        /*0032*/ 	.short	0x0000
        /*0034*/ 	.byte	0x00, 0xf0, 0x21, 0x00


	//----- nvinfo : EIATTR_SPARSE_MMA_MASK
	.align		4
.L_1304:
        /*0038*/ 	.byte	0x03, 0x50
        /*003a*/ 	.short	0x0000


	//----- nvinfo : EIATTR_MAXREG_COUNT
	.align		4
        /*003c*/ 	.byte	0x03, 0x1b
        /*003e*/ 	.short	0x00ff


	//----- nvinfo : EIATTR_MERCURY_ISA_VERSION
	.align		4
        /*0040*/ 	.byte	0x03, 0x5f
        /*0042*/ 	.short	0x0101


	//----- nvinfo : EIATTR_VRC_CTA_INIT_COUNT
	.align		4
        /*0044*/ 	.byte	0x02, 0x4a
	.zero		1
	.zero		1


	//----- nvinfo : EIATTR_EXIT_INSTR_OFFSETS
	.align		4
        /*0048*/ 	.byte	0x04, 0x1c
        /*004a*/ 	.short	(.L_1306 - .L_1305)


	//   ....[0]....
.L_1305:
        /*004c*/ 	.word	0x00000090


	//   ....[1]....
        /*0050*/ 	.word	0x000003f0


	//----- nvinfo : EIATTR_CBANK_PARAM_SIZE
	.align		4
.L_1306:
        /*0054*/ 	.byte	0x03, 0x19
        /*0056*/ 	.short	0x0018


	//----- nvinfo : EIATTR_PARAM_CBANK
	.align		4
        /*0058*/ 	.byte	0x04, 0x0a
        /*005a*/ 	.short	(.L_1308 - .L_1307)
	.align		4
.L_1307:
        /*005c*/ 	.word	index@(.nv.constant0.vec_asinh)
        /*0060*/ 	.short	0x0380
        /*0062*/ 	.short	0x0018


	//----- nvinfo : EIATTR_SW_WAR
	.align		4
.L_1308:
        /*0064*/ 	.byte	0x04, 0x36
        /*0066*/ 	.short	(.L_1310 - .L_1309)
.L_1309:
        /*0068*/ 	.word	0x00000008
.L_1310:


//--------------------- .nv.info.vec_asin         --------------------------
	.section	.nv.info.vec_asin,"",@"SHT_CUDA_INFO"
	.sectionflags	@""
	.align	4


	//----- nvinfo : EIATTR_CUDA_API_VERSION
	.align		4
        /*0000*/ 	.byte	0x04, 0x37
        /*0002*/ 	.short	(.L_1312 - .L_1311)
.L_1311:
        /*0004*/ 	.word	0x00000082


	//----- nvinfo : EIATTR_KPARAM_INFO
	.align		4
.L_1312:
        /*0008*/ 	.byte	0x04, 0x17
        /*000a*/ 	.short	(.L_1314 - .L_1313)
.L_1313:
        /*000c*/ 	.word	0x00000000
        /*0010*/ 	.short	0x0002
        /*0012*/ 	.short	0x0010
        /*0014*/ 	.byte	0x00, 0xf5, 0x21, 0x00


	//----- nvinfo : EIATTR_KPARAM_INFO
	.align		4
.L_1314:
        /*0018*/ 	.byte	0x04, 0x17
        /*001a*/ 	.short	(.L_1316 - .L_1315)
.L_1315:
        /*001c*/ 	.word	0x00000000
        /*0020*/ 	.short	0x0001
        /*0022*/ 	.short	0x0008
        /*0024*/ 	.byte	0x00, 0xf5, 0x21, 0x00


	//----- nvinfo : EIATTR_KPARAM_INFO
	.align		4
.L_1316:
        /*0028*/ 	.byte	0x04, 0x17
        /*002a*/ 	.short	(.L_1318 - .L_1317)
.L_1317:
        /*002c*/ 	.word	0x00000000
        /*0030*/ 	.short	0x0000
        /*0032*/ 	.short	0x0000
        /*0034*/ 	.byte	0x00, 0xf0, 0x21, 0x00


	//----- nvinfo : EIATTR_SPARSE_MMA_MASK
	.align		4
.L_1318:
        /*0038*/ 	.byte	0x03, 0x50
        /*003a*/ 	.short	0x0000


	//----- nvinfo : EIATTR_MAXREG_COUNT
	.align		4
        /*003c*/ 	.byte	0x03, 0x1b
        /*003e*/ 	.short	0x00ff


	//----- nvinfo : EIATTR_MERCURY_ISA_VERSION
	.align		4
        /*0040*/ 	.byte	0x03, 0x5f
        /*0042*/ 	.short	0x0101


	//----- nvinfo : EIATTR_VRC_CTA_INIT_COUNT
	.align		4
        /*0044*/ 	.byte	0x02, 0x4a
	.zero		1
	.zero		1


	//----- nvinfo : EIATTR_EXIT_INSTR_OFFSETS
	.align		4
        /*0048*/ 	.byte	0x04, 0x1c
        /*004a*/ 	.short	(.L_1320 - .L_1319)


	//   ....[0]....
.L_1319:
        /*004c*/ 	.word	0x00000090


	//   ....[1]....
        /*0050*/ 	.word	0x00000330


	//----- nvinfo : EIATTR_CBANK_PARAM_SIZE
	.align		4
.L_1320:
        /*0054*/ 	.byte	0x03, 0x19
        /*0056*/ 	.short	0x0018


	//----- nvinfo : EIATTR_PARAM_CBANK
	.align		4
        /*0058*/ 	.byte	0x04, 0x0a
        /*005a*/ 	.short	(.L_1322 - .L_1321)
	.align		4
.L_1321:
        /*005c*/ 	.word	index@(.nv.constant0.vec_asin)
        /*0060*/ 	.short	0x0380
        /*0062*/ 	.short	0x0018


	//----- nvinfo : EIATTR_SW_WAR
	.align		4
.L_1322:
        /*0064*/ 	.byte	0x04, 0x36
        /*0066*/ 	.short	(.L_1324 - .L_1323)
.L_1323:
        /*0068*/ 	.word	0x00000008
.L_1324:


//--------------------- .nv.info.vec_acosh        --------------------------
	.section	.nv.info.vec_acosh,"",@"SHT_CUDA_INFO"
	.sectionflags	@""
	.align	4


	//----- nvinfo : EIATTR_CUDA_API_VERSION
	.align		4
        /*0000*/ 	.byte	0x04, 0x37
        /*0002*/ 	.short	(.L_1326 - .L_1325)
.L_1325:
        /*0004*/ 	.word	0x00000082


	//----- nvinfo : EIATTR_KPARAM_INFO
	.align		4
.L_1326:
        /*0008*/ 	.byte	0x04, 0x17
        /*000a*/ 	.short	(.L_1328 - .L_1327)
.L_1327:
        /*000c*/ 	.word	0x00000000
        /*0010*/ 	.short	0x0002
        /*0012*/ 	.short	0x0010
        /*0014*/ 	.byte	0x00, 0xf5, 0x21, 0x00


	//----- nvinfo : EIATTR_KPARAM_INFO
	.align		4
.L_1328:
        /*0018*/ 	.byte	0x04, 0x17
        /*001a*/ 	.short	(.L_1330 - .L_1329)
.L_1329:
        /*001c*/ 	.word	0x00000000
        /*0020*/ 	.short	0x0001
        /*0022*/ 	.short	0x0008
        /*0024*/ 	.byte	0x00, 0xf5, 0x21, 0x00


	//----- nvinfo : EIATTR_KPARAM_INFO
	.align		4
.L_1330:
        /*0028*/ 	.byte	0x04, 0x17
        /*002a*/ 	.short	(.L_1332 - .L_1331)
.L_1331:
        /*002c*/ 	.word	0x00000000
        /*0030*/ 	.short	0x0000
        /*0032*/ 	.short	0x0000
        /*0034*/ 	.byte	0x00, 0xf0, 0x21, 0x00


	//----- nvinfo : EIATTR_SPARSE_MMA_MASK
	.align		4
.L_1332:
        /*0038*/ 	.byte	0x03, 0x50
        /*003a*/ 	.short	0x0000


	//----- nvinfo : EIATTR_MAXREG_COUNT
	.align		4
        /*003c*/ 	.byte	0x03, 0x1b
        /*003e*/ 	.short	0x00ff


	//----- nvinfo : EIATTR_MERCURY_ISA_VERSION
	.align		4
        /*0040*/ 	.byte	0x03, 0x5f
        /*0042*/ 	.short	0x0101


	//----- nvinfo : EIATTR_VRC_CTA_INIT_COUNT
	.align		4
        /*0044*/ 	.byte	0x02, 0x4a
	.zero		1
	.zero		1


	//----- nvinfo : EIATTR_EXIT_INSTR_OFFSETS
	.align		4
        /*0048*/ 	.byte	0x04, 0x1c
        /*004a*/ 	.short	(.L_1334 - .L_1333)


	//   ....[0]....
.L_1333:
        /*004c*/ 	.word	0x00000090


	//   ....[1]....
        /*0050*/ 	.word	0x00000410


	//----- nvinfo : EIATTR_CBANK_PARAM_SIZE
	.align		4
.L_1334:
        /*0054*/ 	.byte	0x03, 0x19
        /*0056*/ 	.short	0x0018


	//----- nvinfo : EIATTR_PARAM_CBANK
	.align		4
        /*0058*/ 	.byte	0x04, 0x0a
        /*005a*/ 	.short	(.L_1336 - .L_1335)
	.align		4
.L_1335:
        /*005c*/ 	.word	index@(.nv.constant0.vec_acosh)
        /*0060*/ 	.short	0x0380
        /*0062*/ 	.short	0x0018


	//----- nvinfo : EIATTR_SW_WAR
	.align		4
.L_1336:
        /*0064*/ 	.byte	0x04, 0x36
        /*0066*/ 	.short	(.L_1338 - .L_1337)
.L_1337:
        /*0068*/ 	.word	0x00000008
.L_1338:


//--------------------- .nv.info.vec_acos         --------------------------
	.section	.nv.info.vec_acos,"",@"SHT_CUDA_INFO"
	.sectionflags	@""
	.align	4


	//----- nvinfo : EIATTR_CUDA_API_VERSION
	.align		4
        /*0000*/ 	.byte	0x04, 0x37
        /*0002*/ 	.short	(.L_1340 - .L_1339)
.L_1339:
        /*0004*/ 	.word	0x00000082


	//----- nvinfo : EIATTR_KPARAM_INFO
	.align		4
.L_1340:
        /*0008*/ 	.byte	0x04, 0x17
        /*000a*/ 	.short	(.L_1342 - .L_1341)
.L_1341:
        /*000c*/ 	.word	0x00000000
        /*0010*/ 	.short	0x0002
        /*0012*/ 	.short	0x0010
        /*0014*/ 	.byte	0x00, 0xf5, 0x21, 0x00


	//----- nvinfo : EIATTR_KPARAM_INFO
	.align		4
.L_1342:
        /*0018*/ 	.byte	0x04, 0x17
        /*001a*/ 	.short	(.L_1344 - .L_1343)
.L_1343:
        /*001c*/ 	.word	0x00000000
        /*0020*/ 	.short	0x0001
        /*0022*/ 	.short	0x0008
        /*0024*/ 	.byte	0x00, 0xf5, 0x21, 0x00


	//----- nvinfo : EIATTR_KPARAM_INFO
	.align		4
.L_1344:
        /*0028*/ 	.byte	0x04, 0x17
        /*002a*/ 	.short	(.L_1346 - .L_1345)
.L_1345:
        /*002c*/ 	.word	0x00000000
        /*0030*/ 	.short	0x0000
        /*0032*/ 	.short	0x0000
        /*0034*/ 	.byte	0x00, 0xf0, 0x21, 0x00


	//----- nvinfo : EIATTR_SPARSE_MMA_MASK
	.align		4
.L_1346:
        /*0038*/ 	.byte	0x03, 0x50
        /*003a*/ 	.short	0x0000


	//----- nvinfo : EIATTR_MAXREG_COUNT
	.align		4
        /*003c*/ 	.byte	0x03, 0x1b
        /*003e*/ 	.short	0x00ff


	//----- nvinfo : EIATTR_MERCURY_ISA_VERSION
	.align		4
        /*0040*/ 	.byte	0x03, 0x5f
        /*0042*/ 	.short	0x0101


	//----- nvinfo : EIATTR_VRC_CTA_INIT_COUNT
	.align		4
        /*0044*/ 	.byte	0x02, 0x4a
	.zero		1
	.zero		1


	//----- nvinfo : EIATTR_EXIT_INSTR_OFFSETS
	.align		4
        /*0048*/ 	.byte	0x04, 0x1c
        /*004a*/ 	.short	(.L_1348 - .L_1347)


	//   ....[0]....
.L_1347:
        /*004c*/ 	.word	0x00000090


	//   ....[1]....
        /*0050*/ 	.word	0x00000350


	//----- nvinfo : EIATTR_CBANK_PARAM_SIZE
	.align		4
.L_1348:
        /*0054*/ 	.byte	0x03, 0x19
        /*0056*/ 	.short	0x0018


	//----- nvinfo : EIATTR_PARAM_CBANK
	.align		4
        /*0058*/ 	.byte	0x04, 0x0a
        /*005a*/ 	.short	(.L_1350 - .L_1349)
	.align		4
.L_1349:
        /*005c*/ 	.word	index@(.nv.constant0.vec_acos)
        /*0060*/ 	.short	0x0380
        /*0062*/ 	.short	0x0018


	//----- nvinfo : EIATTR_SW_WAR
	.align		4
.L_1350:
        /*0064*/ 	.byte	0x04, 0x36
        /*0066*/ 	.short	(.L_1352 - .L_1351)
.L_1351:
        /*0068*/ 	.word	0x00000008
.L_1352:


//--------------------- .nv.info.vec_neScalar     --------------------------
	.section	.nv.info.vec_neScalar,"",@"SHT_CUDA_INFO"
	.sectionflags	@""
	.align	4


	//----- nvinfo : EIATTR_CUDA_API_VERSION
	.align		4
        /*0000*/ 	.byte	0x04, 0x37
        /*0002*/ 	.short	(.L_1354 - .L_1353)
.L_1353:
        /*0004*/ 	.word	0x00000082


	//----- nvinfo : EIATTR_KPARAM_INFO
	.align		4
.L_1354:
        /*0008*/ 	.byte	0x04, 0x17
        /*000a*/ 	.short	(.L_1356 - .L_1355)
.L_1355:
        /*000c*/ 	.word	0x00000000
        /*0010*/ 	.short	0x0003
        /*0012*/ 	.short	0x0018
        /*0014*/ 	.byte	0x00, 0xf0, 0x21, 0x00


	//----- nvinfo : EIATTR_KPARAM_INFO
	.align		4
.L_1356:
        /*0018*/ 	.byte	0x04, 0x17
        /*001a*/ 	.short	(.L_1358 - .L_1357)
.L_1357:
        /*001c*/ 	.word	0x00000000
        /*0020*/ 	.short	0x0002
        /*0022*/ 	.short	0x0010
        /*0024*/ 	.byte	0x00, 0xf5, 0x21, 0x00


	//----- nvinfo : EIATTR_KPARAM_INFO
	.align		4
.L_1358:
        /*0028*/ 	.byte	0x04, 0x17
        /*002a*/ 	.short	(.L_1360 - .L_1359)
.L_1359:
        /*002c*/ 	.word	0x00000000
        /*0030*/ 	.short	0x0001
        /*0032*/ 	.short	0x0008
        /*0034*/ 	.byte	0x00, 0xf5, 0x21, 0x00


	//----- nvinfo : EIATTR_KPARAM_INFO
	.align		4
.L_1360:
        /*0038*/ 	.byte	0x04, 0x17
        /*003a*/ 	.short	(.L_1362 - .L_1361)
.L_1361:
        /*003c*/ 	.word	0x00000000
        /*0040*/ 	.short	0x0000
        /*0042*/ 	.short	0x0000
        /*0044*/ 	.byte	0x00, 0xf0, 0x21, 0x00


	//----- nvinfo : EIATTR_SPARSE_MMA_MASK
	.align		4
.L_1362:
        /*0048*/ 	.byte	0x03, 0x50
        /*004a*/ 	.short	0x0000


	//----- nvinfo : EIATTR_MAXREG_COUNT
	.align		4
        /*004c*/ 	.byte	0x03, 0x1b
        /*004e*/ 	.short	0x00ff


	//----- nvinfo : EIATTR_MERCURY_ISA_VERSION
	.align		4
        /*0050*/ 	.byte	0x03, 0x5f
        /*0052*/ 	.short	0x0101


	//----- nvinfo : EIATTR_VRC_CTA_INIT_COUNT
	.align		4
        /*0054*/ 	.byte	0x02, 0x4a
	.zero		1
	.zero		1


	//----- nvinfo : EIATTR_EXIT_INSTR_OFFSETS
	.align		4
        /*0058*/ 	.byte	0x04, 0x1c
        /*005a*/ 	.short	(.L_1364 - .L_1363)


	//   ....[0]....
.L_1363:
        /*005c*/ 	.word	0x00000090


	//   ....[1]....
        /*0060*/ 	.word	0x00000190


	//----- nvinfo : EIATTR_CBANK_PARAM_SIZE
	.align		4
.L_1364:
        /*0064*/ 	.byte	0x03, 0x19
        /*0066*/ 	.short	0x0020


	//----- nvinfo : EIATTR_PARAM_CBANK
	.align		4
        /*0068*/ 	.byte	0x04, 0x0a
        /*006a*/ 	.short	(.L_1366 - .L_1365)
	.align		4
.L_1365:
        /*006c*/ 	.word	index@(.nv.constant0.vec_neScalar)
        /*0070*/ 	.short	0x0380
        /*0072*/ 	.short	0x0020


	//----- nvinfo : EIATTR_SW_WAR
	.align		4
.L_1366:
        /*0074*/ 	.byte	0x04, 0x36
        /*0076*/ 	.short	(.L_1368 - .L_1367)
.L_1367:
        /*0078*/ 	.word	0x00000008
.L_1368:


//--------------------- .nv.info.vec_gtScalar     --------------------------
	.section	.nv.info.vec_gtScalar,"",@"SHT_CUDA_INFO"
	.sectionflags	@""
	.align	4


	//----- nvinfo : EIATTR_CUDA_API_VERSION
	.align		4
        /*0000*/ 	.byte	0x04, 0x37
        /*0002*/ 	.short	(.L_1370 - .L_1369)
.L_1369:
        /*0004*/ 	.word	0x00000082


	//----- nvinfo : EIATTR_KPARAM_INFO
	.align		4
.L_1370:
        /*0008*/ 	.byte	0x04, 0x17
        /*000a*/ 	.short	(.L_1372 - .L_1371)
.L_1371:
        /*000c*/ 	.word	0x00000000
        /*0010*/ 	.short	0x0003
        /*0012*/ 	.short	0x0018
        /*0014*/ 	.byte	0x00, 0xf0, 0x21, 0x00


	//----- nvinfo : EIATTR_KPARAM_INFO
	.align		4
.L_1372:
        /*0018*/ 	.byte	0x04, 0x17
        /*001a*/ 	.short	(.L_1374 - .L_1373)
.L_1373:
        /*001c*/ 	.word	0x00000000
        /*0020*/ 	.short	0x0002
        /*0022*/ 	.short	0x0010
        /*0024*/ 	.byte	0x00, 0xf5, 0x21, 0x00


	//----- nvinfo : EIATTR_KPARAM_INFO
	.align		4
.L_1374:
        /*0028*/ 	.byte	0x04, 0x17
        /*002a*/ 	.short	(.L_1376 - .L_1375)
.L_1375:
        /*002c*/ 	.word	0x00000000
        /*0030*/ 	.short	0x0001
        /*0032*/ 	.short	0x0008
        /*0034*/ 	.byte	0x00, 0xf5, 0x21, 0x00


	//----- nvinfo : EIATTR_KPARAM_INFO
	.align		4
.L_1376:
        /*0038*/ 	.byte	0x04, 0x17
        /*003a*/ 	.short	(.L_1378 - .L_1377)
.L_1377:
        /*003c*/ 	.word	0x00000000
        /*0040*/ 	.short	0x0000
        /*0042*/ 	.short	0x0000
        /*0044*/ 	.byte	0x00, 0xf0, 0x21, 0x00


	//----- nvinfo : EIATTR_SPARSE_MMA_MASK
	.align		4
.L_1378:
        /*0048*/ 	.byte	0x03, 0x50
        /*004a*/ 	.short	0x0000


	//----- nvinfo : EIATTR_MAXREG_COUNT
	.align		4
        /*004c*/ 	.byte	0x03, 0x1b
        /*004e*/ 	.short	0x00ff


	//----- nvinfo : EIATTR_MERCURY_ISA_VERSION
	.align		4
        /*0050*/ 	.byte	0x03, 0x5f
        /*0052*/ 	.short	0x0101


	//----- nvinfo : EIATTR_VRC_CTA_INIT_COUNT
	.align		4
        /*0054*/ 	.byte	0x02, 0x4a
	.zero		1
	.zero		1


	//----- nvinfo : EIATTR_EXIT_INSTR_OFFSETS
	.align		4
        /*0058*/ 	.byte	0x04, 0x1c
        /*005a*/ 	.short	(.L_1380 - .L_1379)


	//   ....[0]....
.L_1379:
        /*005c*/ 	.word	0x00000090


	//   ....[1]....
        /*0060*/ 	.word	0x00000190


	//----- nvinfo : EIATTR_CBANK_PARAM_SIZE
	.align		4
.L_1380:
        /*0064*/ 	.byte	0x03, 0x19
        /*0066*/ 	.short	0x0020


	//----- nvinfo : EIATTR_PARAM_CBANK
	.align		4
        /*0068*/ 	.byte	0x04, 0x0a
        /*006a*/ 	.short	(.L_1382 - .L_1381)
	.align		4
.L_1381:
        /*006c*/ 	.word	index@(.nv.constant0.vec_gtScalar)
        /*0070*/ 	.short	0x0380
        /*0072*/ 	.short	0x0020


	//----- nvinfo : EIATTR_SW_WAR
	.align		4
.L_1382:
        /*0074*/ 	.byte	0x04, 0x36
        /*0076*/ 	.short	(.L_1384 - .L_1383)
.L_1383:
        /*0078*/ 	.word	0x00000008
.L_1384:


//--------------------- .nv.info.vec_gteScalar    --------------------------
	.section	.nv.info.vec_gteScalar,"",@"SHT_CUDA_INFO"
	.sectionflags	@""
	.align	4


	//----- nvinfo : EIATTR_CUDA_API_VERSION
	.align		4
        /*0000*/ 	.byte	0x04, 0x37
        /*0002*/ 	.short	(.L_1386 - .L_1385)
.L_1385:
        /*0004*/ 	.word	0x00000082


	//----- nvinfo : EIATTR_KPARAM_INFO
	.align		4
.L_1386:
        /*0008*/ 	.byte	0x04, 0x17
        /*000a*/ 	.short	(.L_1388 - .L_1387)
.L_1387:
        /*000c*/ 	.word	0x00000000
        /*0010*/ 	.short	0x0003
        /*0012*/ 	.short	0x0018
        /*0014*/ 	.byte	0x00, 0xf0, 0x21, 0x00


	//----- nvinfo : EIATTR_KPARAM_INFO
	.align		4
.L_1388:
        /*0018*/ 	.byte	0x04, 0x17
        /*001a*/ 	.short	(.L_1390 - .L_1389)
.L_1389:
        /*001c*/ 	.word	0x00000000
        /*0020*/ 	.short	0x0002
        /*0022*/ 	.short	0x0010
        /*0024*/ 	.byte	0x00, 0xf5, 0x21, 0x00


	//----- nvinfo : EIATTR_KPARAM_INFO
	.align		4
.L_1390:
        /*0028*/ 	.byte	0x04, 0x17
        /*002a*/ 	.short	(.L_1392 - .L_1391)
.L_1391:
        /*002c*/ 	.word	0x00000000
        /*0030*/ 	.short	0x0001
        /*0032*/ 	.short	0x0008
        /*0034*/ 	.byte	0x00, 0xf5, 0x21, 0x00


	//----- nvinfo : EIATTR_KPARAM_INFO
	.align		4
.L_1392:
        /*0038*/ 	.byte	0x04, 0x17
        /*003a*/ 	.short	(.L_1394 - .L_1393)
.L_1393:
        /*003c*/ 	.word	0x00000000
        /*0040*/ 	.short	0x0000
        /*0042*/ 	.short	0x0000
        /*0044*/ 	.byte	0x00, 0xf0, 0x21, 0x00


	//----- nvinfo : EIATTR_SPARSE_MMA_MASK
	.align		4
.L_1394:
        /*0048*/ 	.byte	0x03, 0x50
        /*004a*/ 	.short	0x0000


	//----- nvinfo : EIATTR_MAXREG_COUNT
	.align		4
        /*004c*/ 	.byte	0x03, 0x1b
        /*004e*/ 	.short	0x00ff


	//----- nvinfo : EIATTR_MERCURY_ISA_VERSION
	.align		4
        /*0050*/ 	.byte	0x03, 0x5f
        /*0052*/ 	.short	0x0101


	//----- nvinfo : EIATTR_VRC_CTA_INIT_COUNT
	.align		4
        /*0054*/ 	.byte	0x02, 0x4a
	.zero		1
	.zero		1


	//----- nvinfo : EIATTR_EXIT_INSTR_OFFSETS
	.align		4
        /*0058*/ 	.byte	0x04, 0x1c
        /*005a*/ 	.short	(.L_1396 - .L_1395)


	//   ....[0]....
.L_1395:
        /*005c*/ 	.word	0x00000090


	//   ....[1]....
        /*0060*/ 	.word	0x00000190


	//----- nvinfo : EIATTR_CBANK_PARAM_SIZE
	.align		4
.L_1396:
        /*0064*/ 	.byte	0x03, 0x19
        /*0066*/ 	.short	0x0020


	//----- nvinfo : EIATTR_PARAM_CBANK
	.align		4
        /*0068*/ 	.byte	0x04, 0x0a
        /*006a*/ 	.short	(.L_1398 - .L_1397)
	.align		4
.L_1397:
        /*006c*/ 	.word	index@(.nv.constant0.vec_gteScalar)
        /*0070*/ 	.short	0x0380
        /*0072*/ 	.short	0x0020


	//----- nvinfo : EIATTR_SW_WAR
	.align		4
.L_1398:
        /*0074*/ 	.byte	0x04, 0x36
        /*0076*/ 	.short	(.L_1400 - .L_1399)
.L_1399:
        /*0078*/ 	.word	0x00000008
.L_1400:


//--------------------- .nv.info.vec_eqScalar     --------------------------
	.section	.nv.info.vec_eqScalar,"",@"SHT_CUDA_INFO"
	.sectionflags	@""
	.align	4


	//----- nvinfo : EIATTR_CUDA_API_VERSION
	.align		4
        /*0000*/ 	.byte	0x04, 0x37
        /*0002*/ 	.short	(.L_1402 - .L_1401)
.L_1401:
        /*0004*/ 	.word	0x00000082


	//----- nvinfo : EIATTR_KPARAM_INFO
	.align		4
.L_1402:
        /*0008*/ 	.byte	0x04, 0x17
        /*000a*/ 	.short	(.L_1404 - .L_1403)
.L_1403:
        /*000c*/ 	.word	0x00000000
        /*0010*/ 	.short	0x0003
        /*0012*/ 	.short	0x0018
        /*0014*/ 	.byte	0x00, 0xf0, 0x21, 0x00


	//----- nvinfo : EIATTR_KPARAM_INFO
	.align		4
.L_1404:
        /*0018*/ 	.byte	0x04, 0x17
        /*001a*/ 	.short	(.L_1406 - .L_1405)
.L_1405:
        /*001c*/ 	.word	0x00000000
        /*0020*/ 	.short	0x0002
        /*0022*/ 	.short	0x0010
        /*0024*/ 	.byte	0x00, 0xf5, 0x21, 0x00


	//----- nvinfo : EIATTR_KPARAM_INFO
	.align		4
.L_1406:
        /*0028*/ 	.byte	0x04, 0x17
        /*002a*/ 	.short	(.L_1408 - .L_1407)
.L_1407:
        /*002c*/ 	.word	0x00000000
        /*0030*/ 	.short	0x0001
        /*0032*/ 	.short	0x0008
        /*0034*/ 	.byte	0x00, 0xf5, 0x21, 0x00


	//----- nvinfo : EIATTR_KPARAM_INFO
	.align		4
.L_1408:
        /*0038*/ 	.byte	0x04, 0x17
        /*003a*/ 	.short	(.L_1410 - .L_1409)
.L_1409:
        /*003c*/ 	.word	0x00000000
        /*0040*/ 	.short	0x0000
        /*0042*/ 	.short	0x0000
        /*0044*/ 	.byte	0x00, 0xf0, 0x21, 0x00


	//----- nvinfo : EIATTR_SPARSE_MMA_MASK
	.align		4
.L_1410:
        /*0048*/ 	.byte	0x03, 0x50
        /*004a*/ 	.short	0x0000


	//----- nvinfo : EIATTR_MAXREG_COUNT
	.align		4
        /*004c*/ 	.byte	0x03, 0x1b
        /*004e*/ 	.short	0x00ff


	//----- nvinfo : EIATTR_MERCURY_ISA_VERSION
	.align		4
        /*0050*/ 	.byte	0x03, 0x5f
        /*0052*/ 	.short	0x0101


	//----- nvinfo : EIATTR_VRC_CTA_INIT_COUNT
	.align		4
        /*0054*/ 	.byte	0x02, 0x4a
	.zero		1
	.zero		1


	//----- nvinfo : EIATTR_EXIT_INSTR_OFFSETS
	.align		4
        /*0058*/ 	.byte	0x04, 0x1c
        /*005a*/ 	.short	(.L_1412 - .L_1411)


	//   ....[0]....
.L_1411:
        /*005c*/ 	.word	0x00000090


	//   ....[1]....
        /*0060*/ 	.word	0x00000190


	//----- nvinfo : EIATTR_CBANK_PARAM_SIZE
	.align		4
.L_1412:
        /*0064*/ 	.byte	0x03, 0x19
        /*0066*/ 	.short	0x0020


	//----- nvinfo : EIATTR_PARAM_CBANK
	.align		4
        /*0068*/ 	.byte	0x04, 0x0a
        /*006a*/ 	.short	(.L_1414 - .L_1413)
	.align		4
.L_1413:
        /*006c*/ 	.word	index@(.nv.constant0.vec_eqScalar)
        /*0070*/ 	.short	0x0380
        /*0072*/ 	.short	0x0020


	//----- nvinfo : EIATTR_SW_WAR
	.align		4
.L_1414:
        /*0074*/ 	.byte	0x04, 0x36
        /*0076*/ 	.short	(.L_1416 - .L_1415)
.L_1415:
        /*0078*/ 	.word	0x00000008
.L_1416:


//--------------------- .nv.info.vec_lteScalar    --------------------------
	.section	.nv.info.vec_lteScalar,"",@"SHT_CUDA_INFO"
	.sectionflags	@""
	.align	4


	//----- nvinfo : EIATTR_CUDA_API_VERSION
	.align		4
        /*0000*/ 	.byte	0x04, 0x37
        /*0002*/ 	.short	(.L_1418 - .L_1417)
.L_1417:
        /*0004*/ 	.word	0x00000082


	//----- nvinfo : EIATTR_KPARAM_INFO
	.align		4
.L_1418:
        /*0008*/ 	.byte	0x04, 0x17
        /*000a*/ 	.short	(.L_1420 - .L_1419)
.L_1419:
        /*000c*/ 	.word	0x00000000
        /*0010*/ 	.short	0x0003
        /*0012*/ 	.short	0x0018
        /*0014*/ 	.byte	0x00, 0xf0, 0x21, 0x00


	//----- nvinfo : EIATTR_KPARAM_INFO
	.align		4
.L_1420:
        /*0018*/ 	.byte	0x04, 0x17
        /*001a*/ 	.short	(.L_1422 - .L_1421)
.L_1421:
        /*001c*/ 	.word	0x00000000
        /*0020*/ 	.short	0x0002
        /*0022*/ 	.short	0x0010
        /*0024*/ 	.byte	0x00, 0xf5, 0x21, 0x00


	//----- nvinfo : EIATTR_KPARAM_INFO
	.align		4
.L_1422:
        /*0028*/ 	.byte	0x04, 0x17
        /*002a*/ 	.short	(.L_1424 - .L_1423)
.L_1423:
        /*002c*/ 	.word	0x00000000
        /*0030*/ 	.short	0x0001
        /*0032*/ 	.short	0x0008
        /*0034*/ 	.byte	0x00, 0xf5, 0x21, 0x00


	//----- nvinfo : EIATTR_KPARAM_INFO
	.align		4
.L_1424:
        /*0038*/ 	.byte	0x04, 0x17
        /*003a*/ 	.short	(.L_1426 - .L_1425)
.L_1425:
        /*003c*/ 	.word	0x00000000
        /*0040*/ 	.short	0x0000
        /*0042*/ 	.short	0x0000
        /*0044*/ 	.byte	0x00, 0xf0, 0x21, 0x00


	//----- nvinfo : EIATTR_SPARSE_MMA_MASK
	.align		4
.L_1426:
        /*0048*/ 	.byte	0x03, 0x50
        /*004a*/ 	.short	0x0000


	//----- nvinfo : EIATTR_MAXREG_COUNT
	.align		4
        /*004c*/ 	.byte	0x03, 0x1b
        /*004e*/ 	.short	0x00ff


	//----- nvinfo : EIATTR_MERCURY_ISA_VERSION
	.align		4
        /*0050*/ 	.byte	0x03, 0x5f
        /*0052*/ 	.short	0x0101


	//----- nvinfo : EIATTR_VRC_CTA_INIT_COUNT
	.align		4
        /*0054*/ 	.byte	0x02, 0x4a
	.zero		1
	.zero		1


	//----- nvinfo : EIATTR_EXIT_INSTR_OFFSETS
	.align		4
        /*0058*/ 	.byte	0x04, 0x1c
        /*005a*/ 	.short	(.L_1428 - .L_1427)


	//   ....[0]....
.L_1427:
        /*005c*/ 	.word	0x00000090


	//   ....[1]....
        /*0060*/ 	.word	0x00000190


	//----- nvinfo : EIATTR_CBANK_PARAM_SIZE
	.align		4
.L_1428:
        /*0064*/ 	.byte	0x03, 0x19
        /*0066*/ 	.short	0x0020


	//----- nvinfo : EIATTR_PARAM_CBANK
	.align		4
        /*0068*/ 	.byte	0x04, 0x0a
        /*006a*/ 	.short	(.L_1430 - .L_1429)
	.align		4
.L_1429:
        /*006c*/ 	.word	index@(.nv.constant0.vec_lteScalar)
        /*0070*/ 	.short	0x0380
        /*0072*/ 	.short	0x0020


	//----- nvinfo : EIATTR_SW_WAR
	.align		4
.L_1430:
        /*0074*/ 	.byte	0x04, 0x36
        /*0076*/ 	.short	(.L_1432 - .L_1431)
.L_1431:
        /*0078*/ 	.word	0x00000008
.L_1432:


//--------------------- .nv.info.vec_ltScalar     --------------------------
	.section	.nv.info.vec_ltScalar,"",@"SHT_CUDA_INFO"
	.sectionflags	@""
	.align	4


	//----- nvinfo : EIATTR_CUDA_API_VERSION
	.align		4
        /*0000*/ 	.byte	0x04, 0x37
        /*0002*/ 	.short	(.L_1434 - .L_1433)
.L_1433:
        /*0004*/ 	.word	0x00000082


	//----- nvinfo : EIATTR_KPARAM_INFO
	.align		4
.L_1434:
        /*0008*/ 	.byte	0x04, 0x17
        /*000a*/ 	.short	(.L_1436 - .L_1435)
.L_1435:
        /*000c*/ 	.word	0x00000000
        /*0010*/ 	.short	0x0003
        /*0012*/ 	.short	0x0018
        /*0014*/ 	.byte	0x00, 0xf0, 0x21, 0x00


	//----- nvinfo : EIATTR_KPARAM_INFO
	.align		4
.L_1436:
        /*0018*/ 	.byte	0x04, 0x17
        /*001a*/ 	.short	(.L_1438 - .L_1437)
.L_1437:
        /*001c*/ 	.word	0x00000000
        /*0020*/ 	.short	0x0002
        /*0022*/ 	.short	0x0010
        /*0024*/ 	.byte	0x00, 0xf5, 0x21, 0x00


	//----- nvinfo : EIATTR_KPARAM_INFO
	.align		4
.L_1438:
        /*0028*/ 	.byte	0x04, 0x17
        /*002a*/ 	.short	(.L_1440 - .L_1439)
.L_1439:
        /*002c*/ 	.word	0x00000000
        /*0030*/ 	.short	0x0001
        /*0032*/ 	.short	0x0008
        /*0034*/ 	.byte	0x00, 0xf5, 0x21, 0x00


	//----- nvinfo : EIATTR_KPARAM_INFO
	.align		4
.L_1440:
        /*0038*/ 	.byte	0x04, 0x17
        /*003a*/ 	.short	(.L_1442 - .L_1441)
.L_1441:
        /*003c*/ 	.word	0x00000000
        /*0040*/ 	.short	0x0000
        /*0042*/ 	.short	0x0000
        /*0044*/ 	.byte	0x00, 0xf0, 0x21, 0x00


	//----- nvinfo : EIATTR_SPARSE_MMA_MASK
	.align		4
.L_1442:
        /*0048*/ 	.byte	0x03, 0x50
        /*004a*/ 	.short	0x0000


	//----- nvinfo : EIATTR_MAXREG_COUNT
	.align		4
        /*004c*/ 	.byte	0x03, 0x1b
        /*004e*/ 	.short	0x00ff


	//----- nvinfo : EIATTR_MERCURY_ISA_VERSION
	.align		4
        /*0050*/ 	.byte	0x03, 0x5f
        /*0052*/ 	.short	0x0101


	//----- nvinfo : EIATTR_VRC_CTA_INIT_COUNT
	.align		4
        /*0054*/ 	.byte	0x02, 0x4a
	.zero		1
	.zero		1


	//----- nvinfo : EIATTR_EXIT_INSTR_OFFSETS
	.align		4
        /*0058*/ 	.byte	0x04, 0x1c
        /*005a*/ 	.short	(.L_1444 - .L_1443)


	//   ....[0]....
.L_1443:
        /*005c*/ 	.word	0x00000090


	//   ....[1]....
        /*0060*/ 	.word	0x00000190


	//----- nvinfo : EIATTR_CBANK_PARAM_SIZE
	.align		4
.L_1444:
        /*0064*/ 	.byte	0x03, 0x19
        /*0066*/ 	.short	0x0020


	//----- nvinfo : EIATTR_PARAM_CBANK
	.align		4
        /*0068*/ 	.byte	0x04, 0x0a
        /*006a*/ 	.short	(.L_1446 - .L_1445)
	.align		4
.L_1445:
        /*006c*/ 	.word	index@(.nv.constant0.vec_ltScalar)
        /*0070*/ 	.short	0x0380
        /*0072*/ 	.short	0x0020


	//----- nvinfo : EIATTR_SW_WAR
	.align		4
.L_1446:
        /*0074*/ 	.byte	0x04, 0x36
        /*0076*/ 	.short	(.L_1448 - .L_1447)
.L_1447:
        /*0078*/ 	.word	0x00000008
.L_1448:


//--------------------- .nv.info.vec_ne           --------------------------
	.section	.nv.info.vec_ne,"",@"SHT_CUDA_INFO"
	.sectionflags	@""
	.align	4


	//----- nvinfo : EIATTR_CUDA_API_VERSION
	.align		4
        /*0000*/ 	.byte	0x04, 0x37
        /*0002*/ 	.short	(.L_1450 - .L_1449)
.L_1449:
        /*0004*/ 	.word	0x00000082


	//----- nvinfo : EIATTR_KPARAM_INFO
	.align		4
.L_1450:
        /*0008*/ 	.byte	0x04, 0x17
        /*000a*/ 	.short	(.L_1452 - .L_1451)
.L_1451:
        /*000c*/ 	.word	0x00000000
        /*0010*/ 	.short	0x0003
        /*0012*/ 	.short	0x0018
        /*0014*/ 	.byte	0x00, 0xf5, 0x21, 0x00


	//----- nvinfo : EIATTR_KPARAM_INFO
	.align		4
.L_1452:
        /*0018*/ 	.byte	0x04, 0x17
        /*001a*/ 	.short	(.L_1454 - .L_1453)
.L_1453:
        /*001c*/ 	.word	0x00000000
        /*0020*/ 	.short	0x0002
        /*0022*/ 	.short	0x0010
        /*0024*/ 	.byte	0x00, 0xf5, 0x21, 0x00


	//----- nvinfo : EIATTR_KPARAM_INFO
	.align		4
.L_1454:
        /*0028*/ 	.byte	0x04, 0x17
        /*002a*/ 	.short	(.L_1456 - .L_1455)
.L_1455:
        /*002c*/ 	.word	0x00000000
        /*0030*/ 	.short	0x0001
        /*0032*/ 	.short	0x0008
        /*0034*/ 	.byte	0x00, 0xf5, 0x21, 0x00


	//----- nvinfo : EIATTR_KPARAM_INFO
	.align		4
.L_1456:
        /*0038*/ 	.byte	0x04, 0x17
        /*003a*/ 	.short	(.L_1458 - .L_1457)
.L_1457:
        /*003c*/ 	.word	0x00000000
        /*0040*/ 	.short	0x0000
        /*0042*/ 	.short	0x0000
        /*0044*/ 	.byte	0x00, 0xf0, 0x21, 0x00


	//----- nvinfo : EIATTR_SPARSE_MMA_MASK
	.align		4
.L_1458:
        /*0048*/ 	.byte	0x03, 0x50
        /*004a*/ 	.short	0x0000


	//----- nvinfo : EIATTR_MAXREG_COUNT
	.align		4
        /*004c*/ 	.byte	0x03, 0x1b
        /*004e*/ 	.short	0x00ff


	//----- nvinfo : EIATTR_MERCURY_ISA_VERSION
	.align		4
        /*0050*/ 	.byte	0x03, 0x5f
        /*0052*/ 	.short	0x0101


	//----- nvinfo : EIATTR_VRC_CTA_INIT_COUNT
	.align		4
        /*0054*/ 	.byte	0x02, 0x4a
	.zero		1
	.zero		1


	//----- nvinfo : EIATTR_EXIT_INSTR_OFFSETS
	.align		4
        /*0058*/ 	.byte	0x04, 0x1c
        /*005a*/ 	.short	(.L_1460 - .L_1459)


	//   ....[0]....
.L_1459:
        /*005c*/ 	.word	0x00000090


	//   ....[1]....
        /*0060*/ 	.word	0x000001b0


	//----- nvinfo : EIATTR_CBANK_PARAM_SIZE
	.align		4
.L_1460:
        /*0064*/ 	.byte	0x03, 0x19
        /*0066*/ 	.short	0x0020


	//----- nvinfo : EIATTR_PARAM_CBANK
	.align		4
        /*0068*/ 	.byte	0x04, 0x0a
        /*006a*/ 	.short	(.L_1462 - .L_1461)
	.align		4
.L_1461:
        /*006c*/ 	.word	index@(.nv.constant0.vec_ne)
        /*0070*/ 	.short	0x0380
        /*0072*/ 	.short	0x0020


	//----- nvinfo : EIATTR_SW_WAR
	.align		4
.L_1462:
        /*0074*/ 	.byte	0x04, 0x36
        /*0076*/ 	.short	(.L_1464 - .L_1463)
.L_1463:
        /*0078*/ 	.word	0x00000008
.L_1464:


//--------------------- .nv.info.vec_gt           --------------------------
	.section	.nv.info.vec_gt,"",@"SHT_CUDA_INFO"
	.sectionflags	@""
	.align	4


	//----- nvinfo : EIATTR_CUDA_API_VERSION
	.align		4
        /*0000*/ 	.byte	0x04, 0x37
        /*0002*/ 	.short	(.L_1466 - .L_1465)
.L_1465:
        /*0004*/ 	.word	0x00000082


	//----- nvinfo : EIATTR_KPARAM_INFO
	.align		4
.L_1466:
        /*0008*/ 	.byte	0x04, 0x17
        /*000a*/ 	.short	(.L_1468 - .L_1467)
.L_1467:
        /*000c*/ 	.word	0x00000000
        /*0010*/ 	.short	0x0003
        /*0012*/ 	.short	0x0018
        /*0014*/ 	.byte	0x00, 0xf5, 0x21, 0x00


	//----- nvinfo : EIATTR_KPARAM_INFO
	.align		4
.L_1468:
        /*0018*/ 	.byte	0x04, 0x17
        /*001a*/ 	.short	(.L_1470 - .L_1469)
.L_1469:
        /*001c*/ 	.word	0x00000000
        /*0020*/ 	.short	0x0002
        /*0022*/ 	.short	0x0010
        /*0024*/ 	.byte	0x00, 0xf5, 0x21, 0x00


	//----- nvinfo : EIATTR_KPARAM_INFO
	.align		4
.L_1470:
        /*0028*/ 	.byte	0x04, 0x17
        /*002a*/ 	.short	(.L_1472 - .L_1471)
.L_1471:
        /*002c*/ 	.word	0x00000000
        /*0030*/ 	.short	0x0001
        /*0032*/ 	.short	0x0008
        /*0034*/ 	.byte	0x00, 0xf5, 0x21, 0x00


	//----- nvinfo : EIATTR_KPARAM_INFO
	.align		4
.L_1472:
        /*0038*/ 	.byte	0x04, 0x17
        /*003a*/ 	.short	(.L_1474 - .L_1473)
.L_1473:
        /*003c*/ 	.word	0x00000000
        /*0040*/ 	.short	0x0000
        /*0042*/ 	.short	0x0000
        /*0044*/ 	.byte	0x00, 0xf0, 0x21, 0x00


	//----- nvinfo : EIATTR_SPARSE_MMA_MASK
	.align		4
.L_1474:
        /*0048*/ 	.byte	0x03, 0x50
        /*004a*/ 	.short	0x0000


	//----- nvinfo : EIATTR_MAXREG_COUNT
	.align		4
        /*004c*/ 	.byte	0x03, 0x1b
        /*004e*/ 	.short	0x00ff


	//----- nvinfo : EIATTR_MERCURY_ISA_VERSION
	.align		4
        /*0050*/ 	.byte	0x03, 0x5f
        /*0052*/ 	.short	0x0101


	//----- nvinfo : EIATTR_VRC_CTA_INIT_COUNT
	.align		4
        /*0054*/ 	.byte	0x02, 0x4a
	.zero		1
	.zero		1


	//----- nvinfo : EIATTR_EXIT_INSTR_OFFSETS
	.align		4
        /*0058*/ 	.byte	0x04, 0x1c
        /*005a*/ 	.short	(.L_1476 - .L_1475)


	//   ....[0]....
.L_1475:
        /*005c*/ 	.word	0x00000090


	//   ....[1]....
        /*0060*/ 	.word	0x000001b0


	//----- nvinfo : EIATTR_CBANK_PARAM_SIZE
	.align		4
.L_1476:
        /*0064*/ 	.byte	0x03, 0x19
        /*0066*/ 	.short	0x0020


	//----- nvinfo : EIATTR_PARAM_CBANK
	.align		4
        /*0068*/ 	.byte	0x04, 0x0a
        /*006a*/ 	.short	(.L_1478 - .L_1477)
	.align		4
.L_1477:
        /*006c*/ 	.word	index@(.nv.constant0.vec_gt)
        /*0070*/ 	.short	0x0380
        /*0072*/ 	.short	0x0020


	//----- nvinfo : EIATTR_SW_WAR
	.align		4
.L_1478:
        /*0074*/ 	.byte	0x04, 0x36
        /*0076*/ 	.short	(.L_1480 - .L_1479)
.L_1479:
        /*0078*/ 	.word	0x00000008
.L_1480:


//--------------------- .nv.info.vec_gte          --------------------------
	.section	.nv.info.vec_gte,"",@"SHT_CUDA_INFO"
	.sectionflags	@""
	.align	4


	//----- nvinfo : EIATTR_CUDA_API_VERSION
	.align		4
        /*0000*/ 	.byte	0x04, 0x37
        /*0002*/ 	.short	(.L_1482 - .L_1481)
.L_1481:
        /*0004*/ 	.word	0x00000082


	//----- nvinfo : EIATTR_KPARAM_INFO
	.align		4
.L_1482:
        /*0008*/ 	.byte	0x04, 0x17
        /*000a*/ 	.short	(.L_1484 - .L_1483)
.L_1483:
        /*000c*/ 	.word	0x00000000
        /*0010*/ 	.short	0x0003
        /*0012*/ 	.short	0x0018
        /*0014*/ 	.byte	0x00, 0xf5, 0x21, 0x00


	//----- nvinfo : EIATTR_KPARAM_INFO
	.align		4
.L_1484:
        /*0018*/ 	.byte	0x04, 0x17
        /*001a*/ 	.short	(.L_1486 - .L_1485)
.L_1485:
        /*001c*/ 	.word	0x00000000
        /*0020*/ 	.short	0x0002
        /*0022*/ 	.short	0x0010
        /*0024*/ 	.byte	0x00, 0xf5, 0x21, 0x00


	//----- nvinfo : EIATTR_KPARAM_INFO
	.align		4
.L_1486:
        /*0028*/ 	.byte	0x04, 0x17
        /*002a*/ 	.short	(.L_1488 - .L_1487)
.L_1487:
        /*002c*/ 	.word	0x00000000
        /*0030*/ 	.short	0x0001
        /*0032*/ 	.short	0x0008
        /*0034*/ 	.byte	0x00, 0xf5, 0x21, 0x00


	//----- nvinfo : EIATTR_KPARAM_INFO
	.align		4
.L_1488:
        /*0038*/ 	.byte	0x04, 0x17
        /*003a*/ 	.short	(.L_1490 - .L_1489)
.L_1489:
        /*003c*/ 	.word	0x00000000
        /*0040*/ 	.short	0x0000
        /*0042*/ 	.short	0x0000
        /*0044*/ 	.byte	0x00, 0xf0, 0x21, 0x00


	//----- nvinfo : EIATTR_SPARSE_MMA_MASK
	.align		4
.L_1490:
        /*0048*/ 	.byte	0x03, 0x50
        /*004a*/ 	.short	0x0000


	//----- nvinfo : EIATTR_MAXREG_COUNT
	.align		4
        /*004c*/ 	.byte	0x03, 0x1b
        /*004e*/ 	.short	0x00ff


	//----- nvinfo : EIATTR_MERCURY_ISA_VERSION
	.align		4
        /*0050*/ 	.byte	0x03, 0x5f
        /*0052*/ 	.short	0x0101


	//----- nvinfo : EIATTR_VRC_CTA_INIT_COUNT
	.align		4
        /*0054*/ 	.byte	0x02, 0x4a
	.zero		1
	.zero		1


	//----- nvinfo : EIATTR_EXIT_INSTR_OFFSETS
	.align		4
        /*0058*/ 	.byte	0x04, 0x1c
        /*005a*/ 	.short	(.L_1492 - .L_1491)


	//   ....[0]....
.L_1491:
        /*005c*/ 	.word	0x00000090


	//   ....[1]....
        /*0060*/ 	.word	0x000001b0


	//----- nvinfo : EIATTR_CBANK_PARAM_SIZE
	.align		4
.L_1492:
        /*0064*/ 	.byte	0x03, 0x19
        /*0066*/ 	.short	0x0020


	//----- nvinfo : EIATTR_PARAM_CBANK
	.align		4
        /*0068*/ 	.byte	0x04, 0x0a
        /*006a*/ 	.short	(.L_1494 - .L_1493)
	.align		4
.L_1493:
        /*006c*/ 	.word	index@(.nv.constant0.vec_gte)
        /*0070*/ 	.short	0x0380
        /*0072*/ 	.short	0x0020


	//----- nvinfo : EIATTR_SW_WAR
	.align		4
.L_1494:
        /*0074*/ 	.byte	0x04, 0x36
        /*0076*/ 	.short	(.L_1496 - .L_1495)
.L_1495:
        /*0078*/ 	.word	0x00000008
.L_1496:


//--------------------- .nv.info.vec_eq           --------------------------
	.section	.nv.info.vec_eq,"",@"SHT_CUDA_INFO"
	.sectionflags	@""
	.align	4


	//----- nvinfo : EIATTR_CUDA_API_VERSION
	.align		4
        /*0000*/ 	.byte	0x04, 0x37
        /*0002*/ 	.short	(.L_1498 - .L_1497)
.L_1497:
        /*0004*/ 	.word	0x00000082


	//----- nvinfo : EIATTR_KPARAM_INFO
	.align		4
.L_1498:
        /*0008*/ 	.byte	0x04, 0x17
        /*000a*/ 	.short	(.L_1500 - .L_1499)
.L_1499:
        /*000c*/ 	.word	0x00000000
        /*0010*/ 	.short	0x0003
        /*0012*/ 	.short	0x0018
        /*0014*/ 	.byte	0x00, 0xf5, 0x21, 0x00


	//----- nvinfo : EIATTR_KPARAM_INFO
	.align		4
.L_1500:
        /*0018*/ 	.byte	0x04, 0x17
        /*001a*/ 	.short	(.L_1502 - .L_1501)
.L_1501:
        /*001c*/ 	.word	0x00000000
        /*0020*/ 	.short	0x0002
        /*0022*/ 	.short	0x0010
        /*0024*/ 	.byte	0x00, 0xf5, 0x21, 0x00


	//----- nvinfo : EIATTR_KPARAM_INFO
	.align		4
.L_1502:
        /*0028*/ 	.byte	0x04, 0x17
        /*002a*/ 	.short	(.L_1504 - .L_1503)
.L_1503:
        /*002c*/ 	.word	0x00000000
        /*0030*/ 	.short	0x0001
        /*0032*/ 	.short	0x0008
        /*0034*/ 	.byte	0x00, 0xf5, 0x21, 0x00


	//----- nvinfo : EIATTR_KPARAM_INFO
	.align		4
.L_1504:
        /*0038*/ 	.byte	0x04, 0x17
        /*003a*/ 	.short	(.L_1506 - .L_1505)
.L_1505:
        /*003c*/ 	.word	0x00000000
        /*0040*/ 	.short	0x0000
        /*0042*/ 	.short	0x0000
        /*0044*/ 	.byte	0x00, 0xf0, 0x21, 0x00


	//----- nvinfo : EIATTR_SPARSE_MMA_MASK
	.align		4
.L_1506:
        /*0048*/ 	.byte	0x03, 0x50
        /*004a*/ 	.short	0x0000


	//----- nvinfo : EIATTR_MAXREG_COUNT
	.align		4
        /*004c*/ 	.byte	0x03, 0x1b
        /*004e*/ 	.short	0x00ff


	//----- nvinfo : EIATTR_MERCURY_ISA_VERSION
	.align		4
        /*0050*/ 	.byte	0x03, 0x5f
        /*0052*/ 	.short	0x0101


	//----- nvinfo : EIATTR_VRC_CTA_INIT_COUNT
	.align		4
        /*0054*/ 	.byte	0x02, 0x4a
	.zero		1
	.zero		1


	//----- nvinfo : EIATTR_EXIT_INSTR_OFFSETS
	.align		4
        /*0058*/ 	.byte	0x04, 0x1c
        /*005a*/ 	.short	(.L_1508 - .L_1507)


	//   ....[0]....
.L_1507:
        /*005c*/ 	.word	0x00000090


	//   ....[1]....
        /*0060*/ 	.word	0x000001b0


	//----- nvinfo : EIATTR_CBANK_PARAM_SIZE
	.align		4
.L_1508:
        /*0064*/ 	.byte	0x03, 0x19
        /*0066*/ 	.short	0x0020


	//----- nvinfo : EIATTR_PARAM_CBANK
	.align		4
        /*0068*/ 	.byte	0x04, 0x0a
        /*006a*/ 	.short	(.L_1510 - .L_1509)
	.align		4
.L_1509:
        /*006c*/ 	.word	index@(.nv.constant0.vec_eq)
        /*0070*/ 	.short	0x0380
        /*0072*/ 	.short	0x0020


	//----- nvinfo : EIATTR_SW_WAR
	.align		4
.L_1510:
        /*0074*/ 	.byte	0x04, 0x36
        /*0076*/ 	.short	(.L_1512 - .L_1511)
.L_1511:
        /*0078*/ 	.word	0x00000008
.L_1512:


//--------------------- .nv.info.vec_lte          --------------------------
	.section	.nv.info.vec_lte,"",@"SHT_CUDA_INFO"
	.sectionflags	@""
	.align	4


	//----- nvinfo : EIATTR_CUDA_API_VERSION
	.align		4
        /*0000*/ 	.byte	0x04, 0x37
        /*0002*/ 	.short	(.L_1514 - .L_1513)
.L_1513:
        /*0004*/ 	.word	0x00000082


	//----- nvinfo : EIATTR_KPARAM_INFO
	.align		4
.L_1514:
        /*0008*/ 	.byte	0x04, 0x17
        /*000a*/ 	.short	(.L_1516 - .L_1515)
.L_1515:
        /*000c*/ 	.word	0x00000000
        /*0010*/ 	.short	0x0003
        /*0012*/ 	.short	0x0018
        /*0014*/ 	.byte	0x00, 0xf5, 0x21, 0x00


	//----- nvinfo : EIATTR_KPARAM_INFO
	.align		4
.L_1516:
        /*0018*/ 	.byte	0x04, 0x17
        /*001a*/ 	.short	(.L_1518 - .L_1517)
.L_1517:
        /*001c*/ 	.word	0x00000000
        /*0020*/ 	.short	0x0002
        /*0022*/ 	.short	0x0010
        /*0024*/ 	.byte	0x00, 0xf5, 0x21, 0x00


	//----- nvinfo : EIATTR_KPARAM_INFO
	.align		4
.L_1518:
        /*0028*/ 	.byte	0x04, 0x17
        /*002a*/ 	.short	(.L_1520 - .L_1519)
.L_1519:
        /*002c*/ 	.word	0x00000000
        /*0030*/ 	.short	0x0001
        /*0032*/ 	.short	0x0008
        /*0034*/ 	.byte	0x00, 0xf5, 0x21, 0x00


	//----- nvinfo : EIATTR_KPARAM_INFO
	.align		4
.L_1520:
        /*0038*/ 	.byte	0x04, 0x17
        /*003a*/ 	.short	(.L_1522 - .L_1521)
.L_1521:
        /*003c*/ 	.word	0x00000000
        /*0040*/ 	.short	0x0000
        /*0042*/ 	.short	0x0000
        /*0044*/ 	.byte	0x00, 0xf0, 0x21, 0x00


	//----- nvinfo : EIATTR_SPARSE_MMA_MASK
	.align		4
.L_1522:
        /*0048*/ 	.byte	0x03, 0x50
        /*004a*/ 	.short	0x0000


	//----- nvinfo : EIATTR_MAXREG_COUNT
	.align		4
        /*004c*/ 	.byte	0x03, 0x1b
        /*004e*/ 	.short	0x00ff


	//----- nvinfo : EIATTR_MERCURY_ISA_VERSION
	.align		4
        /*0050*/ 	.byte	0x03, 0x5f
        /*0052*/ 	.short	0x0101


	//----- nvinfo : EIATTR_VRC_CTA_INIT_COUNT
	.align		4
        /*0054*/ 	.byte	0x02, 0x4a
	.zero		1
	.zero		1


	//----- nvinfo : EIATTR_EXIT_INSTR_OFFSETS
	.align		4
        /*0058*/ 	.byte	0x04, 0x1c
        /*005a*/ 	.short	(.L_1524 - .L_1523)


	//   ....[0]....
.L_1523:
        /*005c*/ 	.word	0x00000090


	//   ....[1]....
        /*0060*/ 	.word	0x000001b0


	//----- nvinfo : EIATTR_CBANK_PARAM_SIZE
	.align		4
.L_1524:
        /*0064*/ 	.byte	0x03, 0x19
        /*0066*/ 	.short	0x0020


	//----- nvinfo : EIATTR_PARAM_CBANK
	.align		4
        /*0068*/ 	.byte	0x04, 0x0a
        /*006a*/ 	.short	(.L_1526 - .L_1525)
	.align		4
.L_1525:
        /*006c*/ 	.word	index@(.nv.constant0.vec_lte)
        /*0070*/ 	.short	0x0380
        /*0072*/ 	.short	0x0020


	//----- nvinfo : EIATTR_SW_WAR
	.align		4
.L_1526:
        /*0074*/ 	.byte	0x04, 0x36
        /*0076*/ 	.short	(.L_1528 - .L_1527)
.L_1527:
        /*0078*/ 	.word	0x00000008
.L_1528:


//--------------------- .nv.info.vec_lt           --------------------------
	.section	.nv.info.vec_lt,"",@"SHT_CUDA_INFO"
	.sectionflags	@""
	.align	4


	//----- nvinfo : EIATTR_CUDA_API_VERSION
	.align		4
        /*0000*/ 	.byte	0x04, 0x37
        /*0002*/ 	.short	(.L_1530 - .L_1529)
.L_1529:
        /*0004*/ 	.word	0x00000082


	//----- nvinfo : EIATTR_KPARAM_INFO
	.align		4
.L_1530:
        /*0008*/ 	.byte	0x04, 0x17
        /*000a*/ 	.short	(.L_1532 - .L_1531)
.L_1531:
        /*000c*/ 	.word	0x00000000
        /*0010*/ 	.short	0x0003
        /*0012*/ 	.short	0x0018
        /*0014*/ 	.byte	0x00, 0xf5, 0x21, 0x00


	//----- nvinfo : EIATTR_KPARAM_INFO
	.align		4
.L_1532:
        /*0018*/ 	.byte	0x04, 0x17
        /*001a*/ 	.short	(.L_1534 - .L_1533)
.L_1533:
        /*001c*/ 	.word	0x00000000
        /*0020*/ 	.short	0x0002
        /*0022*/ 	.short	0x0010
        /*0024*/ 	.byte	0x00, 0xf5, 0x21, 0x00


	//----- nvinfo : EIATTR_KPARAM_INFO
	.align		4
.L_1534:
        /*0028*/ 	.byte	0x04, 0x17
        /*002a*/ 	.short	(.L_1536 - .L_1535)
.L_1535:
        /*002c*/ 	.word	0x00000000
        /*0030*/ 	.short	0x0001
        /*0032*/ 	.short	0x0008
        /*0034*/ 	.byte	0x00, 0xf5, 0x21, 0x00


	//----- nvinfo : EIATTR_KPARAM_INFO
	.align		4
.L_1536:
        /*0038*/ 	.byte	0x04, 0x17
        /*003a*/ 	.short	(.L_1538 - .L_1537)
.L_1537:
        /*003c*/ 	.word	0x00000000
        /*0040*/ 	.short	0x0000
        /*0042*/ 	.short	0x0000
        /*0044*/ 	.byte	0x00, 0xf0, 0x21, 0x00


	//----- nvinfo : EIATTR_SPARSE_MMA_MASK
	.align		4
.L_1538:
        /*0048*/ 	.byte	0x03, 0x50
        /*004a*/ 	.short	0x0000


	//----- nvinfo : EIATTR_MAXREG_COUNT
	.align		4
        /*004c*/ 	.byte	0x03, 0x1b
        /*004e*/ 	.short	0x00ff


	//----- nvinfo : EIATTR_MERCURY_ISA_VERSION
	.align		4
        /*0050*/ 	.byte	0x03, 0x5f
        /*0052*/ 	.short	0x0101


	//----- nvinfo : EIATTR_VRC_CTA_INIT_COUNT
	.align		4
        /*0054*/ 	.byte	0x02, 0x4a
	.zero		1
	.zero		1


	//----- nvinfo : EIATTR_EXIT_INSTR_OFFSETS
	.align		4
        /*0058*/ 	.byte	0x04, 0x1c
        /*005a*/ 	.short	(.L_1540 - .L_1539)


	//   ....[0]....
.L_1539:
        /*005c*/ 	.word	0x00000090


	//   ....[1]....
        /*0060*/ 	.word	0x000001b0


	//----- nvinfo : EIATTR_CBANK_PARAM_SIZE
	.align		4
.L_1540:
        /*0064*/ 	.byte	0x03, 0x19
        /*0066*/ 	.short	0x0020


	//----- nvinfo : EIATTR_PARAM_CBANK
	.align		4
        /*0068*/ 	.byte	0x04, 0x0a
        /*006a*/ 	.short	(.L_1542 - .L_1541)
	.align		4
.L_1541:
        /*006c*/ 	.word	index@(.nv.constant0.vec_lt)
        /*0070*/ 	.short	0x0380
        /*0072*/ 	.short	0x0020


	//----- nvinfo : EIATTR_SW_WAR
	.align		4
.L_1542:
        /*0074*/ 	.byte	0x04, 0x36
        /*0076*/ 	.short	(.L_1544 - .L_1543)
.L_1543:
        /*0078*/ 	.word	0x00000008
.L_1544:


//--------------------- .nv.info.vec_scalarDiv    --------------------------
	.section	.nv.info.vec_scalarDiv,"",@"SHT_CUDA_INFO"
	.sectionflags	@""
	.align	4


	//----- nvinfo : EIATTR_CUDA_API_VERSION
	.align		4
        /*0000*/ 	.byte	0x04, 0x37
        /*0002*/ 	.short	(.L_1546 - .L_1545)
.L_1545:
        /*0004*/ 	.word	0x00000082


	//----- nvinfo : EIATTR_KPARAM_INFO
	.align		4
.L_1546:
        /*0008*/ 	.byte	0x04, 0x17
        /*000a*/ 	.short	(.L_1548 - .L_1547)
.L_1547:
        /*000c*/ 	.word	0x00000000
        /*0010*/ 	.short	0x0003
        /*0012*/ 	.short	0x0018
        /*0014*/ 	.byte	0x00, 0xf5, 0x21, 0x00


	//----- nvinfo : EIATTR_KPARAM_INFO
	.align		4
.L_1548:
        /*0018*/ 	.byte	0x04, 0x17
        /*001a*/ 	.short	(.L_1550 - .L_1549)
.L_1549:
        /*001c*/ 	.word	0x00000000
        /*0020*/ 	.short	0x0002
        /*0022*/ 	.short	0x0010
        /*0024*/ 	.byte	0x00, 0xf0, 0x21, 0x00


	//----- nvinfo : EIATTR_KPARAM_INFO
	.align		4
.L_1550:
        /*0028*/ 	.byte	0x04, 0x17
        /*002a*/ 	.short	(.L_1552 - .L_1551)
.L_1551:
        /*002c*/ 	.word	0x00000000
        /*0030*/ 	.short	0x0001
        /*0032*/ 	.short	0x0008
        /*0034*/ 	.byte	0x00, 0xf5, 0x21, 0x00


	//----- nvinfo : EIATTR_KPARAM_INFO
	.align		4
.L_1552:
        /*0038*/ 	.byte	0x04, 0x17
        /*003a*/ 	.short	(.L_1554 - .L_1553)
.L_1553:
        /*003c*/ 	.word	0x00000000
        /*0040*/ 	.short	0x0000
        /*0042*/ 	.short	0x0000
        /*0044*/ 	.byte	0x00, 0xf0, 0x21, 0x00


	//----- nvinfo : EIATTR_SPARSE_MMA_MASK
	.align		4
.L_1554:
        /*0048*/ 	.byte	0x03, 0x50
        /*004a*/ 	.short	0x0000


	//----- nvinfo : EIATTR_MAXREG_COUNT
	.align		4
        /*004c*/ 	.byte	0x03, 0x1b
        /*004e*/ 	.short	0x00ff


	//----- nvinfo : EIATTR_MERCURY_ISA_VERSION
	.align		4
        /*0050*/ 	.byte	0x03, 0x5f
        /*0052*/ 	.short	0x0101


	//----- nvinfo : EIATTR_VRC_CTA_INIT_COUNT
	.align		4
        /*0054*/ 	.byte	0x02, 0x4a
	.zero		1
	.zero		1


	//----- nvinfo : EIATTR_EXIT_INSTR_OFFSETS
	.align		4
        /*0058*/ 	.byte	0x04, 0x1c
        /*005a*/ 	.short	(.L_1556 - .L_1555)


	//   ....[0]....
.L_1555:
        /*005c*/ 	.word	0x00000090


	//   ....[1]....
        /*0060*/ 	.word	0x00000290


	//----- nvinfo : EIATTR_CRS_STACK_SIZE
	.align		4
.L_1556:
        /*0064*/ 	.byte	0x04, 0x1e
        /*0066*/ 	.short	(.L_1558 - .L_1557)
.L_1557:
        /*0068*/ 	.word	0x00000000


	//----- nvinfo : EIATTR_CBANK_PARAM_SIZE
	.align		4
.L_1558:
        /*006c*/ 	.byte	0x03, 0x19
        /*006e*/ 	.short	0x0020


	//----- nvinfo : EIATTR_PARAM_CBANK
	.align		4
        /*0070*/ 	.byte	0x04, 0x0a
        /*0072*/ 	.short	(.L_1560 - .L_1559)
	.align		4
.L_1559:
        /*0074*/ 	.word	index@(.nv.constant0.vec_scalarDiv)
        /*0078*/ 	.short	0x0380
        /*007a*/ 	.short	0x0020


	//----- nvinfo : EIATTR_SW_WAR
	.align		4
.L_1560:
        /*007c*/ 	.byte	0x04, 0x36
        /*007e*/ 	.short	(.L_1562 - .L_1561)
.L_1561:
        /*0080*/ 	.word	0x00000008
.L_1562:


//--------------------- .nv.info.vec_scalarMul    --------------------------
	.section	.nv.info.vec_scalarMul,"",@"SHT_CUDA_INFO"
	.sectionflags	@""
	.align	4


	//----- nvinfo : EIATTR_CUDA_API_VERSION
	.align		4
        /*0000*/ 	.byte	0x04, 0x37
        /*0002*/ 	.short	(.L_1564 - .L_1563)
.L_1563:
        /*0004*/ 	.word	0x00000082


	//----- nvinfo : EIATTR_KPARAM_INFO
	.align		4
.L_1564:
        /*0008*/ 	.byte	0x04, 0x17
        /*000a*/ 	.short	(.L_1566 - .L_1565)
.L_1565:
        /*000c*/ 	.word	0x00000000
        /*0010*/ 	.short	0x0003
        /*0012*/ 	.short	0x0018
        /*0014*/ 	.byte	0x00, 0xf5, 0x21, 0x00


	//----- nvinfo : EIATTR_KPARAM_INFO
	.align		4
.L_1566:
        /*0018*/ 	.byte	0x04, 0x17
        /*001a*/ 	.short	(.L_1568 - .L_1567)
.L_1567:
        /*001c*/ 	.word	0x00000000
        /*0020*/ 	.short	0x0002
        /*0022*/ 	.short	0x0010
        /*0024*/ 	.byte	0x00, 0xf0, 0x21, 0x00


	//----- nvinfo : EIATTR_KPARAM_INFO
	.align		4
.L_1568:
        /*0028*/ 	.byte	0x04, 0x17
        /*002a*/ 	.short	(.L_1570 - .L_1569)
.L_1569:
        /*002c*/ 	.word	0x00000000
        /*0030*/ 	.short	0x0001
        /*0032*/ 	.short	0x0008
        /*0034*/ 	.byte	0x00, 0xf5, 0x21, 0x00


	//----- nvinfo : EIATTR_KPARAM_INFO
	.align		4
.L_1570:
        /*0038*/ 	.byte	0x04, 0x17
        /*003a*/ 	.short	(.L_1572 - .L_1571)
.L_1571:
        /*003c*/ 	.word	0x00000000
        /*0040*/ 	.short	0x0000
        /*0042*/ 	.short	0x0000
        /*0044*/ 	.byte	0x00, 0xf0, 0x21, 0x00


	//----- nvinfo : EIATTR_SPARSE_MMA_MASK
	.align		4
.L_1572:
        /*0048*/ 	.byte	0x03, 0x50
        /*004a*/ 	.short	0x0000


	//----- nvinfo : EIATTR_MAXREG_COUNT
	.align		4
        /*004c*/ 	.byte	0x03, 0x1b
        /*004e*/ 	.short	0x00ff


	//----- nvinfo : EIATTR_MERCURY_ISA_VERSION
	.align		4
        /*0050*/ 	.byte	0x03, 0x5f
        /*0052*/ 	.short	0x0101


	//----- nvinfo : EIATTR_VRC_CTA_INIT_COUNT
	.align		4
        /*0054*/ 	.byte	0x02, 0x4a
	.zero		1
	.zero		1


	//----- nvinfo : EIATTR_EXIT_INSTR_OFFSETS
	.align		4
        /*0058*/ 	.byte	0x04, 0x1c
        /*005a*/ 	.short	(.L_1574 - .L_1573)


	//   ....[0]....
.L_1573:
        /*005c*/ 	.word	0x00000090


	//   ....[1]....
        /*0060*/ 	.word	0x00000170


	//----- nvinfo : EIATTR_CBANK_PARAM_SIZE
	.align		4
.L_1574:
        /*0064*/ 	.byte	0x03, 0x19
        /*0066*/ 	.short	0x0020


	//----- nvinfo : EIATTR_PARAM_CBANK
	.align		4
        /*0068*/ 	.byte	0x04, 0x0a
        /*006a*/ 	.short	(.L_1576 - .L_1575)
	.align		4
.L_1575:
        /*006c*/ 	.word	index@(.nv.constant0.vec_scalarMul)
        /*0070*/ 	.short	0x0380
        /*0072*/ 	.short	0x0020


	//----- nvinfo : EIATTR_SW_WAR
	.align		4
.L_1576:
        /*0074*/ 	.byte	0x04, 0x36
        /*0076*/ 	.short	(.L_1578 - .L_1577)
.L_1577:
        /*0078*/ 	.word	0x00000008
.L_1578:


//--------------------- .nv.info.vec_scalarSub    --------------------------
	.section	.nv.info.vec_scalarSub,"",@"SHT_CUDA_INFO"
	.sectionflags	@""
	.align	4


	//----- nvinfo : EIATTR_CUDA_API_VERSION
	.align		4
        /*0000*/ 	.byte	0x04, 0x37
        /*0002*/ 	.short	(.L_1580 - .L_1579)
.L_1579:
        /*0004*/ 	.word	0x00000082


	//----- nvinfo : EIATTR_KPARAM_INFO
	.align		4
.L_1580:
        /*0008*/ 	.byte	0x04, 0x17
        /*000a*/ 	.short	(.L_1582 - .L_1581)
.L_1581:
        /*000c*/ 	.word	0x00000000
        /*0010*/ 	.short	0x0003
        /*0012*/ 	.short	0x0018
        /*0014*/ 	.byte	0x00, 0xf5, 0x21, 0x00


	//----- nvinfo : EIATTR_KPARAM_INFO
	.align		4
.L_1582:
        /*0018*/ 	.byte	0x04, 0x17
        /*001a*/ 	.short	(.L_1584 - .L_1583)
.L_1583:
        /*001c*/ 	.word	0x00000000
        /*0020*/ 	.short	0x0002
        /*0022*/ 	.short	0x0010
        /*0024*/ 	.byte	0x00, 0xf0, 0x21, 0x00


	//----- nvinfo : EIATTR_KPARAM_INFO
	.align		4
.L_1584:
        /*0028*/ 	.byte	0x04, 0x17
        /*002a*/ 	.short	(.L_1586 - .L_1585)
.L_1585:
        /*002c*/ 	.word	0x00000000
        /*0030*/ 	.short	0x0001
        /*0032*/ 	.short	0x0008
        /*0034*/ 	.byte	0x00, 0xf5, 0x21, 0x00


	//----- nvinfo : EIATTR_KPARAM_INFO
	.align		4
.L_1586:
        /*0038*/ 	.byte	0x04, 0x17
        /*003a*/ 	.short	(.L_1588 - .L_1587)
.L_1587:
        /*003c*/ 	.word	0x00000000
        /*0040*/ 	.short	0x0000
        /*0042*/ 	.short	0x0000
        /*0044*/ 	.byte	0x00, 0xf0, 0x21, 0x00


	//----- nvinfo : EIATTR_SPARSE_MMA_MASK
	.align		4
.L_1588:
        /*0048*/ 	.byte	0x03, 0x50
        /*004a*/ 	.short	0x0000


	//----- nvinfo : EIATTR_MAXREG_COUNT
	.align		4
        /*004c*/ 	.byte	0x03, 0x1b
        /*004e*/ 	.short	0x00ff


	//----- nvinfo : EIATTR_MERCURY_ISA_VERSION
	.align		4
        /*0050*/ 	.byte	0x03, 0x5f
        /*0052*/ 	.short	0x0101


	//----- nvinfo : EIATTR_VRC_CTA_INIT_COUNT
	.align		4
        /*0054*/ 	.byte	0x02, 0x4a
	.zero		1
	.zero		1


	//----- nvinfo : EIATTR_EXIT_INSTR_OFFSETS
	.align		4
        /*0058*/ 	.byte	0x04, 0x1c
        /*005a*/ 	.short	(.L_1590 - .L_1589)


	//   ....[0]....
.L_1589:
        /*005c*/ 	.word	0x00000090


	//   ....[1]....
        /*0060*/ 	.word	0x00000170


	//----- nvinfo : EIATTR_CBANK_PARAM_SIZE
	.align		4
.L_1590:
        /*0064*/ 	.byte	0x03, 0x19
        /*0066*/ 	.short	0x0020


	//----- nvinfo : EIATTR_PARAM_CBANK
	.align		4
        /*0068*/ 	.byte	0x04, 0x0a
        /*006a*/ 	.short	(.L_1592 - .L_1591)
	.align		4
.L_1591:
        /*006c*/ 	.word	index@(.nv.constant0.vec_scalarSub)
        /*0070*/ 	.short	0x0380
        /*0072*/ 	.short	0x0020


	//----- nvinfo : EIATTR_SW_WAR
	.align		4
.L_1592:
        /*0074*/ 	.byte	0x04, 0x36
        /*0076*/ 	.short	(.L_1594 - .L_1593)
.L_1593:
        /*0078*/ 	.word	0x00000008
.L_1594:


//--------------------- .nv.info.vec_scalarAdd    --------------------------
	.section	.nv.info.vec_scalarAdd,"",@"SHT_CUDA_INFO"
	.sectionflags	@""
	.align	4


	//----- nvinfo : EIATTR_CUDA_API_VERSION
	.align		4
        /*0000*/ 	.byte	0x04, 0x37
        /*0002*/ 	.short	(.L_1596 - .L_1595)
.L_1595:
        /*0004*/ 	.word	0x00000082


	//----- nvinfo : EIATTR_KPARAM_INFO
	.align		4
.L_1596:
        /*0008*/ 	.byte	0x04, 0x17
        /*000a*/ 	.short	(.L_1598 - .L_1597)
.L_1597:
        /*000c*/ 	.word	0x00000000
        /*0010*/ 	.short	0x0003
        /*0012*/ 	.short	0x0018
        /*0014*/ 	.byte	0x00, 0xf5, 0x21, 0x00


	//----- nvinfo : EIATTR_KPARAM_INFO
	.align		4
.L_1598:
        /*0018*/ 	.byte	0x04, 0x17
        /*001a*/ 	.short	(.L_1600 - .L_1599)
.L_1599:
        /*001c*/ 	.word	0x00000000
        /*0020*/ 	.short	0x0002
        /*0022*/ 	.short	0x0010
        /*0024*/ 	.byte	0x00, 0xf0, 0x21, 0x00


	//----- nvinfo : EIATTR_KPARAM_INFO
	.align		4
.L_1600:
        /*0028*/ 	.byte	0x04, 0x17
        /*002a*/ 	.short	(.L_1602 - .L_1601)
.L_1601:
        /*002c*/ 	.word	0x00000000
        /*0030*/ 	.short	0x0001
        /*0032*/ 	.short	0x0008
        /*0034*/ 	.byte	0x00, 0xf5, 0x21, 0x00


	//----- nvinfo : EIATTR_KPARAM_INFO
	.align		4
.L_1602:
        /*0038*/ 	.byte	0x04, 0x17
        /*003a*/ 	.short	(.L_1604 - .L_1603)
.L_1603:
        /*003c*/ 	.word	0x00000000
        /*0040*/ 	.short	0x0000
        /*0042*/ 	.short	0x0000
        /*0044*/ 	.byte	0x00, 0xf0, 0x21, 0x00


	//----- nvinfo : EIATTR_SPARSE_MMA_MASK
	.align		4
.L_1604:
        /*0048*/ 	.byte	0x03, 0x50
        /*004a*/ 	.short	0x0000


	//----- nvinfo : EIATTR_MAXREG_COUNT
	.align		4
        /*004c*/ 	.byte	0x03, 0x1b
        /*004e*/ 	.short	0x00ff


	//----- nvinfo : EIATTR_MERCURY_ISA_VERSION
	.align		4
        /*0050*/ 	.byte	0x03, 0x5f
        /*0052*/ 	.short	0x0101


	//----- nvinfo : EIATTR_VRC_CTA_INIT_COUNT
	.align		4
        /*0054*/ 	.byte	0x02, 0x4a
	.zero		1
	.zero		1


	//----- nvinfo : EIATTR_EXIT_INSTR_OFFSETS
	.align		4
        /*0058*/ 	.byte	0x04, 0x1c
        /*005a*/ 	.short	(.L_1606 - .L_1605)


	//   ....[0]....
.L_1605:
        /*005c*/ 	.word	0x00000090


	//   ....[1]....
        /*0060*/ 	.word	0x00000170


	//----- nvinfo : EIATTR_CBANK_PARAM_SIZE
	.align		4
.L_1606:
        /*0064*/ 	.byte	0x03, 0x19
        /*0066*/ 	.short	0x0020


	//----- nvinfo : EIATTR_PARAM_CBANK
	.align		4
        /*0068*/ 	.byte	0x04, 0x0a
        /*006a*/ 	.short	(.L_1608 - .L_1607)
	.align		4
.L_1607:
        /*006c*/ 	.word	index@(.nv.constant0.vec_scalarAdd)
        /*0070*/ 	.short	0x0380
        /*0072*/ 	.short	0x0020


	//----- nvinfo : EIATTR_SW_WAR
	.align		4
.L_1608:
        /*0074*/ 	.byte	0x04, 0x36
        /*0076*/ 	.short	(.L_1610 - .L_1609)
.L_1609:
        /*0078*/ 	.word	0x00000008
.L_1610:


//--------------------- .nv.info.vec_divScalar    --------------------------
	.section	.nv.info.vec_divScalar,"",@"SHT_CUDA_INFO"
	.sectionflags	@""
	.align	4


	//----- nvinfo : EIATTR_CUDA_API_VERSION
	.align		4
        /*0000*/ 	.byte	0x04, 0x37
        /*0002*/ 	.short	(.L_1612 - .L_1611)
.L_1611:
        /*0004*/ 	.word	0x00000082


	//----- nvinfo : EIATTR_KPARAM_INFO
	.align		4
.L_1612:
        /*0008*/ 	.byte	0x04, 0x17
        /*000a*/ 	.short	(.L_1614 - .L_1613)
.L_1613:
        /*000c*/ 	.word	0x00000000
        /*0010*/ 	.short	0x0003
        /*0012*/ 	.short	0x0018
        /*0014*/ 	.byte	0x00, 0xf0, 0x21, 0x00


	//----- nvinfo : EIATTR_KPARAM_INFO
	.align		4
.L_1614:
        /*0018*/ 	.byte	0x04, 0x17
        /*001a*/ 	.short	(.L_1616 - .L_1615)
.L_1615:
        /*001c*/ 	.word	0x00000000
        /*0020*/ 	.short	0x0002
        /*0022*/ 	.short	0x0010
        /*0024*/ 	.byte	0x00, 0xf5, 0x21, 0x00


	//----- nvinfo : EIATTR_KPARAM_INFO
	.align		4
.L_1616:
        /*0028*/ 	.byte	0x04, 0x17
        /*002a*/ 	.short	(.L_1618 - .L_1617)
.L_1617:
        /*002c*/ 	.word	0x00000000
        /*0030*/ 	.short	0x0001
        /*0032*/ 	.short	0x0008
        /*0034*/ 	.byte	0x00, 0xf5, 0x21, 0x00


	//----- nvinfo : EIATTR_KPARAM_INFO
	.align		4
.L_1618:
        /*0038*/ 	.byte	0x04, 0x17
        /*003a*/ 	.short	(.L_1620 - .L_1619)
.L_1619:
        /*003c*/ 	.word	0x00000000
        /*0040*/ 	.short	0x0000
        /*0042*/ 	.short	0x0000
        /*0044*/ 	.byte	0x00, 0xf0, 0x21, 0x00


	//----- nvinfo : EIATTR_SPARSE_MMA_MASK
	.align		4
.L_1620:
        /*0048*/ 	.byte	0x03, 0x50
        /*004a*/ 	.short	0x0000


	//----- nvinfo : EIATTR_MAXREG_COUNT
	.align		4
        /*004c*/ 	.byte	0x03, 0x1b
        /*004e*/ 	.short	0x00ff


	//----- nvinfo : EIATTR_MERCURY_ISA_VERSION
	.align		4
        /*0050*/ 	.byte	0x03, 0x5f
        /*0052*/ 	.short	0x0101


	//----- nvinfo : EIATTR_VRC_CTA_INIT_COUNT
	.align		4
        /*0054*/ 	.byte	0x02, 0x4a
	.zero		1
	.zero		1


	//----- nvinfo : EIATTR_EXIT_INSTR_OFFSETS
	.align		4
        /*0058*/ 	.byte	0x04, 0x1c
        /*005a*/ 	.short	(.L_1622 - .L_1621)


	//   ....[0]....
.L_1621:
        /*005c*/ 	.word	0x00000090


	//   ....[1]....
        /*0060*/ 	.word	0x00000290


	//----- nvinfo : EIATTR_CRS_STACK_SIZE
	.align		4
.L_1622:
        /*0064*/ 	.byte	0x04, 0x1e
        /*0066*/ 	.short	(.L_1624 - .L_1623)
.L_1623:
        /*0068*/ 	.word	0x00000000


	//----- nvinfo : EIATTR_CBANK_PARAM_SIZE
	.align		4
.L_1624:
        /*006c*/ 	.byte	0x03, 0x19
        /*006e*/ 	.short	0x0020


	//----- nvinfo : EIATTR_PARAM_CBANK
	.align		4
        /*0070*/ 	.byte	0x04, 0x0a
        /*0072*/ 	.short	(.L_1626 - .L_1625)
	.align		4
.L_1625:
        /*0074*/ 	.word	index@(.nv.constant0.vec_divScalar)
        /*0078*/ 	.short	0x0380
        /*007a*/ 	.short	0x0020


	//----- nvinfo : EIATTR_SW_WAR
	.align		4
.L_1626:
        /*007c*/ 	.byte	0x04, 0x36
        /*007e*/ 	.short	(.L_1628 - .L_1627)
.L_1627:
        /*0080*/ 	.word	0x00000008
.L_1628:


//--------------------- .nv.info.vec_mulScalar    --------------------------
	.section	.nv.info.vec_mulScalar,"",@"SHT_CUDA_INFO"
	.sectionflags	@""
	.align	4


	//----- nvinfo : EIATTR_CUDA_API_VERSION
	.align		4
        /*0000*/ 	.byte	0x04, 0x37
        /*0002*/ 	.short	(.L_1630 - .L_1629)
.L_1629:
        /*0004*/ 	.word	0x00000082


	//----- nvinfo : EIATTR_KPARAM_INFO
	.align		4
.L_1630:
        /*0008*/ 	.byte	0x04, 0x17
        /*000a*/ 	.short	(.L_1632 - .L_1631)
.L_1631:
        /*000c*/ 	.word	0x00000000
        /*0010*/ 	.short	0x0003
        /*0012*/ 	.short	0x0018
        /*0014*/ 	.byte	0x00, 0xf0, 0x21, 0x00


	//----- nvinfo : EIATTR_KPARAM_INFO
	.align		4
.L_1632:
        /*0018*/ 	.byte	0x04, 0x17
        /*001a*/ 	.short	(.L_1634 - .L_1633)
.L_1633:
        /*001c*/ 	.word	0x00000000
        /*0020*/ 	.short	0x0002
        /*0022*/ 	.short	0x0010
        /*0024*/ 	.byte	0x00, 0xf5, 0x21, 0x00


	//----- nvinfo : EIATTR_KPARAM_INFO
	.align		4
.L_1634:
        /*0028*/ 	.byte	0x04, 0x17
        /*002a*/ 	.short	(.L_1636 - .L_1635)
.L_1635:
        /*002c*/ 	.word	0x00000000
        /*0030*/ 	.short	0x0001
        /*0032*/ 	.short	0x0008
        /*0034*/ 	.byte	0x00, 0xf5, 0x21, 0x00


	//----- nvinfo : EIATTR_KPARAM_INFO
	.align		4
.L_1636:
        /*0038*/ 	.byte	0x04, 0x17
        /*003a*/ 	.short	(.L_1638 - .L_1637)
.L_1637:
        /*003c*/ 	.word	0x00000000
        /*0040*/ 	.short	0x0000
        /*0042*/ 	.short	0x0000
        /*0044*/ 	.byte	0x00, 0xf0, 0x21, 0x00


	//----- nvinfo : EIATTR_SPARSE_MMA_MASK
	.align		4
.L_1638:
        /*0048*/ 	.byte	0x03, 0x50
        /*004a*/ 	.short	0x0000


	//----- nvinfo : EIATTR_MAXREG_COUNT
	.align		4
        /*004c*/ 	.byte	0x03, 0x1b
        /*004e*/ 	.short	0x00ff


	//----- nvinfo : EIATTR_MERCURY_ISA_VERSION
	.align		4
        /*0050*/ 	.byte	0x03, 0x5f
        /*0052*/ 	.short	0x0101


	//----- nvinfo : EIATTR_VRC_CTA_INIT_COUNT
	.align		4
        /*0054*/ 	.byte	0x02, 0x4a
	.zero		1
	.zero		1


	//----- nvinfo : EIATTR_EXIT_INSTR_OFFSETS
	.align		4
        /*0058*/ 	.byte	0x04, 0x1c
        /*005a*/ 	.short	(.L_1640 - .L_1639)


	//   ....[0]....
.L_1639:
        /*005c*/ 	.word	0x00000090


	//   ....[1]....
        /*0060*/ 	.word	0x00000170


	//----- nvinfo : EIATTR_CBANK_PARAM_SIZE
	.align		4
.L_1640:
        /*0064*/ 	.byte	0x03, 0x19
        /*0066*/ 	.short	0x0020


	//----- nvinfo : EIATTR_PARAM_CBANK
	.align		4
        /*0068*/ 	.byte	0x04, 0x0a
        /*006a*/ 	.short	(.L_1642 - .L_1641)
	.align		4
.L_1641:
        /*006c*/ 	.word	index@(.nv.constant0.vec_mulScalar)
        /*0070*/ 	.short	0x0380
        /*0072*/ 	.short	0x0020


	//----- nvinfo : EIATTR_SW_WAR
	.align		4
.L_1642:
        /*0074*/ 	.byte	0x04, 0x36
        /*0076*/ 	.short	(.L_1644 - .L_1643)
.L_1643:
        /*0078*/ 	.word	0x00000008
.L_1644:


//--------------------- .nv.info.vec_subScalar    --------------------------
	.section	.nv.info.vec_subScalar,"",@"SHT_CUDA_INFO"
	.sectionflags	@""
	.align	4


	//----- nvinfo : EIATTR_CUDA_API_VERSION
	.align		4
        /*0000*/ 	.byte	0x04, 0x37
        /*0002*/ 	.short	(.L_1646 - .L_1645)
.L_1645:
        /*0004*/ 	.word	0x00000082


	//----- nvinfo : EIATTR_KPARAM_INFO
	.align		4
.L_1646:
        /*0008*/ 	.byte	0x04, 0x17
        /*000a*/ 	.short	(.L_1648 - .L_1647)
.L_1647:
        /*000c*/ 	.word	0x00000000
        /*0010*/ 	.short	0x0003
        /*0012*/ 	.short	0x0018
        /*0014*/ 	.byte	0x00, 0xf0, 0x21, 0x00


	//----- nvinfo : EIATTR_KPARAM_INFO
	.align		4
.L_1648:
        /*0018*/ 	.byte	0x04, 0x17
        /*001a*/ 	.short	(.L_1650 - .L_1649)
.L_1649:
        /*001c*/ 	.word	0x00000000
        /*0020*/ 	.short	0x0002
        /*0022*/ 	.short	0x0010
        /*0024*/ 	.byte	0x00, 0xf5, 0x21, 0x00


	//----- nvinfo : EIATTR_KPARAM_INFO
	.align		4
.L_1650:
        /*0028*/ 	.byte	0x04, 0x17
        /*002a*/ 	.short	(.L_1652 - .L_1651)
.L_1651:
        /*002c*/ 	.word	0x00000000
        /*0030*/ 	.short	0x0001
        /*0032*/ 	.short	0x0008
        /*0034*/ 	.byte	0x00, 0xf5, 0x21, 0x00


	//----- nvinfo : EIATTR_KPARAM_INFO
	.align		4
.L_1652:
        /*0038*/ 	.byte	0x04, 0x17
        /*003a*/ 	.short	(.L_1654 - .L_1653)
.L_1653:
        /*003c*/ 	.word	0x00000000
        /*0040*/ 	.short	0x0000
        /*0042*/ 	.short	0x0000
        /*0044*/ 	.byte	0x00, 0xf0, 0x21, 0x00


	//----- nvinfo : EIATTR_SPARSE_MMA_MASK
	.align		4
.L_1654:
        /*0048*/ 	.byte	0x03, 0x50
        /*004a*/ 	.short	0x0000


	//----- nvinfo : EIATTR_MAXREG_COUNT
	.align		4
        /*004c*/ 	.byte	0x03, 0x1b
        /*004e*/ 	.short	0x00ff


	//----- nvinfo : EIATTR_MERCURY_ISA_VERSION
	.align		4
        /*0050*/ 	.byte	0x03, 0x5f
        /*0052*/ 	.short	0x0101


	//----- nvinfo : EIATTR_VRC_CTA_INIT_COUNT
	.align		4
        /*0054*/ 	.byte	0x02, 0x4a
	.zero		1
	.zero		1


	//----- nvinfo : EIATTR_EXIT_INSTR_OFFSETS
	.align		4
        /*0058*/ 	.byte	0x04, 0x1c
        /*005a*/ 	.short	(.L_1656 - .L_1655)


	//   ....[0]....
.L_1655:
        /*005c*/ 	.word	0x00000090


	//   ....[1]....
        /*0060*/ 	.word	0x00000170


	//----- nvinfo : EIATTR_CBANK_PARAM_SIZE
	.align		4
.L_1656:
        /*0064*/ 	.byte	0x03, 0x19
        /*0066*/ 	.short	0x0020


	//----- nvinfo : EIATTR_PARAM_CBANK
	.align		4
        /*0068*/ 	.byte	0x04, 0x0a
        /*006a*/ 	.short	(.L_1658 - .L_1657)
	.align		4
.L_1657:
        /*006c*/ 	.word	index@(.nv.constant0.vec_subScalar)
        /*0070*/ 	.short	0x0380
        /*0072*/ 	.short	0x0020


	//----- nvinfo : EIATTR_SW_WAR
	.align		4
.L_1658:
        /*0074*/ 	.byte	0x04, 0x36
        /*0076*/ 	.short	(.L_1660 - .L_1659)
.L_1659:
        /*0078*/ 	.word	0x00000008
.L_1660:


//--------------------- .nv.info.vec_addScalar    --------------------------
	.section	.nv.info.vec_addScalar,"",@"SHT_CUDA_INFO"
	.sectionflags	@""
	.align	4


	//----- nvinfo : EIATTR_CUDA_API_VERSION
	.align		4
        /*0000*/ 	.byte	0x04, 0x37
        /*0002*/ 	.short	(.L_1662 - .L_1661)
.L_1661:
        /*0004*/ 	.word	0x00000082


	//----- nvinfo : EIATTR_KPARAM_INFO
	.align		4
.L_1662:
        /*0008*/ 	.byte	0x04, 0x17
        /*000a*/ 	.short	(.L_1664 - .L_1663)
.L_1663:
        /*000c*/ 	.word	0x00000000
        /*0010*/ 	.short	0x0003
        /*0012*/ 	.short	0x0018
        /*0014*/ 	.byte	0x00, 0xf0, 0x21, 0x00


	//----- nvinfo : EIATTR_KPARAM_INFO
	.align		4
.L_1664:
        /*0018*/ 	.byte	0x04, 0x17
        /*001a*/ 	.short	(.L_1666 - .L_1665)
.L_1665:
        /*001c*/ 	.word	0x00000000
        /*0020*/ 	.short	0x0002
        /*0022*/ 	.short	0x0010
        /*0024*/ 	.byte	0x00, 0xf5, 0x21, 0x00


	//----- nvinfo : EIATTR_KPARAM_INFO
	.align		4
.L_1666:
        /*0028*/ 	.byte	0x04, 0x17
        /*002a*/ 	.short	(.L_1668 - .L_1667)
.L_1667:
        /*002c*/ 	.word	0x00000000
        /*0030*/ 	.short	0x0001
        /*0032*/ 	.short	0x0008
        /*0034*/ 	.byte	0x00, 0xf5, 0x21, 0x00


	//----- nvinfo : EIATTR_KPARAM_INFO
	.align		4
.L_1668:
        /*0038*/ 	.byte	0x04, 0x17
        /*003a*/ 	.short	(.L_1670 - .L_1669)
.L_1669:
        /*003c*/ 	.word	0x00000000
        /*0040*/ 	.short	0x0000
        /*0042*/ 	.short	0x0000
        /*0044*/ 	.byte	0x00, 0xf0, 0x21, 0x00


	//----- nvinfo : EIATTR_SPARSE_MMA_MASK
	.align		4
.L_1670:
        /*0048*/ 	.byte	0x03, 0x50
        /*004a*/ 	.short	0x0000


	//----- nvinfo : EIATTR_MAXREG_COUNT
	.align		4
        /*004c*/ 	.byte	0x03, 0x1b
        /*004e*/ 	.short	0x00ff


	//----- nvinfo : EIATTR_MERCURY_ISA_VERSION
	.align		4
        /*0050*/ 	.byte	0x03, 0x5f
        /*0052*/ 	.short	0x0101


	//----- nvinfo : EIATTR_VRC_CTA_INIT_COUNT
	.align		4
        /*0054*/ 	.byte	0x02, 0x4a
	.zero		1
	.zero		1


	//----- nvinfo : EIATTR_EXIT_INSTR_OFFSETS
	.align		4
        /*0058*/ 	.byte	0x04, 0x1c
        /*005a*/ 	.short	(.L_1672 - .L_1671)


	//   ....[0]....
.L_1671:
        /*005c*/ 	.word	0x00000090


	//   ....[1]....
        /*0060*/ 	.word	0x00000170


	//----- nvinfo : EIATTR_CBANK_PARAM_SIZE
	.align		4
.L_1672:
        /*0064*/ 	.byte	0x03, 0x19
        /*0066*/ 	.short	0x0020


	//----- nvinfo : EIATTR_PARAM_CBANK
	.align		4
        /*0068*/ 	.byte	0x04, 0x0a
        /*006a*/ 	.short	(.L_1674 - .L_1673)
	.align		4
.L_1673:
        /*006c*/ 	.word	index@(.nv.constant0.vec_addScalar)
        /*0070*/ 	.short	0x0380
        /*0072*/ 	.short	0x0020


	//----- nvinfo : EIATTR_SW_WAR
	.align		4
.L_1674:
        /*0074*/ 	.byte	0x04, 0x36
        /*0076*/ 	.short	(.L_1676 - .L_1675)
.L_1675:
        /*0078*/ 	.word	0x00000008
.L_1676:


//--------------------- .nv.info.vec_negate       --------------------------
	.section	.nv.info.vec_negate,"",@"SHT_CUDA_INFO"
	.sectionflags	@""
	.align	4


	//----- nvinfo : EIATTR_CUDA_API_VERSION
	.align		4
        /*0000*/ 	.byte	0x04, 0x37
        /*0002*/ 	.short	(.L_1678 - .L_1677)
.L_1677:
        /*0004*/ 	.word	0x00000082


	//----- nvinfo : EIATTR_KPARAM_INFO
	.align		4
.L_1678:
        /*0008*/ 	.byte	0x04, 0x17
        /*000a*/ 	.short	(.L_1680 - .L_1679)
.L_1679:
        /*000c*/ 	.word	0x00000000
        /*0010*/ 	.short	0x0002
        /*0012*/ 	.short	0x0010
        /*0014*/ 	.byte	0x00, 0xf5, 0x21, 0x00


	//----- nvinfo : EIATTR_KPARAM_INFO
	.align		4
.L_1680:
        /*0018*/ 	.byte	0x04, 0x17
        /*001a*/ 	.short	(.L_1682 - .L_1681)
.L_1681:
        /*001c*/ 	.word	0x00000000
        /*0020*/ 	.short	0x0001
        /*0022*/ 	.short	0x0008
        /*0024*/ 	.byte	0x00, 0xf5, 0x21, 0x00


	//----- nvinfo : EIATTR_KPARAM_INFO
	.align		4
.L_1682:
        /*0028*/ 	.byte	0x04, 0x17
        /*002a*/ 	.short	(.L_1684 - .L_1683)
.L_1683:
        /*002c*/ 	.word	0x00000000
        /*0030*/ 	.short	0x0000
        /*0032*/ 	.short	0x0000
        /*0034*/ 	.byte	0x00, 0xf0, 0x21, 0x00


	//----- nvinfo : EIATTR_SPARSE_MMA_MASK
	.align		4
.L_1684:
        /*0038*/ 	.byte	0x03, 0x50
        /*003a*/ 	.short	0x0000


	//----- nvinfo : EIATTR_MAXREG_COUNT
	.align		4
        /*003c*/ 	.byte	0x03, 0x1b
        /*003e*/ 	.short	0x00ff


	//----- nvinfo : EIATTR_MERCURY_ISA_VERSION
	.align		4
        /*0040*/ 	.byte	0x03, 0x5f
        /*0042*/ 	.short	0x0101


	//----- nvinfo : EIATTR_VRC_CTA_INIT_COUNT
	.align		4
        /*0044*/ 	.byte	0x02, 0x4a
	.zero		1
	.zero		1


	//----- nvinfo : EIATTR_EXIT_INSTR_OFFSETS
	.align		4
        /*0048*/ 	.byte	0x04, 0x1c
        /*004a*/ 	.short	(.L_1686 - .L_1685)


	//   ....[0]....
.L_1685:
        /*004c*/ 	.word	0x00000090


	//   ....[1]....
        /*0050*/ 	.word	0x00000160


	//----- nvinfo : EIATTR_CBANK_PARAM_SIZE
	.align		4
.L_1686:
        /*0054*/ 	.byte	0x03, 0x19
        /*0056*/ 	.short	0x0018


	//----- nvinfo : EIATTR_PARAM_CBANK
	.align		4
        /*0058*/ 	.byte	0x04, 0x0a
        /*005a*/ 	.short	(.L_1688 - .L_1687)
	.align		4
.L_1687:
        /*005c*/ 	.word	index@(.nv.constant0.vec_negate)
        /*0060*/ 	.short	0x0380
        /*0062*/ 	.short	0x0018


	//----- nvinfo : EIATTR_SW_WAR
	.align		4
.L_1688:
        /*0064*/ 	.byte	0x04, 0x36
        /*0066*/ 	.short	(.L_1690 - .L_1689)
.L_1689:
        /*0068*/ 	.word	0x00000008
.L_1690:


//--------------------- .nv.info.vec_div          --------------------------
	.section	.nv.info.vec_div,"",@"SHT_CUDA_INFO"
	.sectionflags	@""
	.align	4


	//----- nvinfo : EIATTR_CUDA_API_VERSION
	.align		4
        /*0000*/ 	.byte	0x04, 0x37
        /*0002*/ 	.short	(.L_1692 - .L_1691)
.L_1691:
        /*0004*/ 	.word	0x00000082


	//----- nvinfo : EIATTR_KPARAM_INFO
	.align		4
.L_1692:
        /*0008*/ 	.byte	0x04, 0x17
        /*000a*/ 	.short	(.L_1694 - .L_1693)
.L_1693:
        /*000c*/ 	.word	0x00000000
        /*0010*/ 	.short	0x0003
        /*0012*/ 	.short	0x0018
        /*0014*/ 	.byte	0x00, 0xf5, 0x21, 0x00


	//----- nvinfo : EIATTR_KPARAM_INFO
	.align		4
.L_1694:
        /*0018*/ 	.byte	0x04, 0x17
        /*001a*/ 	.short	(.L_1696 - .L_1695)
.L_1695:
        /*001c*/ 	.word	0x00000000
        /*0020*/ 	.short	0x0002
        /*0022*/ 	.short	0x0010
        /*0024*/ 	.byte	0x00, 0xf5, 0x21, 0x00


	//----- nvinfo : EIATTR_KPARAM_INFO
	.align		4
.L_1696:
        /*0028*/ 	.byte	0x04, 0x17
        /*002a*/ 	.short	(.L_1698 - .L_1697)
.L_1697:
        /*002c*/ 	.word	0x00000000
        /*0030*/ 	.short	0x0001
        /*0032*/ 	.short	0x0008
        /*0034*/ 	.byte	0x00, 0xf5, 0x21, 0x00


	//----- nvinfo : EIATTR_KPARAM_INFO
	.align		4
.L_1698:
        /*0038*/ 	.byte	0x04, 0x17
        /*003a*/ 	.short	(.L_1700 - .L_1699)
.L_1699:
        /*003c*/ 	.word	0x00000000
        /*0040*/ 	.short	0x0000
        /*0042*/ 	.short	0x0000
        /*0044*/ 	.byte	0x00, 0xf0, 0x21, 0x00


	//----- nvinfo : EIATTR_SPARSE_MMA_MASK
	.align		4
.L_1700:
        /*0048*/ 	.byte	0x03, 0x50
        /*004a*/ 	.short	0x0000


	//----- nvinfo : EIATTR_MAXREG_COUNT
	.align		4
        /*004c*/ 	.byte	0x03, 0x1b
        /*004e*/ 	.short	0x00ff


	//----- nvinfo : EIATTR_MERCURY_ISA_VERSION
	.align		4
        /*0050*/ 	.byte	0x03, 0x5f
        /*0052*/ 	.short	0x0101


	//----- nvinfo : EIATTR_VRC_CTA_INIT_COUNT
	.align		4
        /*0054*/ 	.byte	0x02, 0x4a
	.zero		1
	.zero		1


	//----- nvinfo : EIATTR_EXIT_INSTR_OFFSETS
	.align		4
        /*0058*/ 	.byte	0x04, 0x1c
        /*005a*/ 	.short	(.L_1702 - .L_1701)


	//   ....[0]....
.L_1701:
        /*005c*/ 	.word	0x00000090


	//   ....[1]....
        /*0060*/ 	.word	0x000002a0


	//----- nvinfo : EIATTR_CRS_STACK_SIZE
	.align		4
.L_1702:
        /*0064*/ 	.byte	0x04, 0x1e
        /*0066*/ 	.short	(.L_1704 - .L_1703)
.L_1703:
        /*0068*/ 	.word	0x00000000


	//----- nvinfo : EIATTR_CBANK_PARAM_SIZE
	.align		4
.L_1704:
        /*006c*/ 	.byte	0x03, 0x19
        /*006e*/ 	.short	0x0020


	//----- nvinfo : EIATTR_PARAM_CBANK
	.align		4
        /*0070*/ 	.byte	0x04, 0x0a
        /*0072*/ 	.short	(.L_1706 - .L_1705)
	.align		4
.L_1705:
        /*0074*/ 	.word	index@(.nv.constant0.vec_div)
        /*0078*/ 	.short	0x0380
        /*007a*/ 	.short	0x0020


	//----- nvinfo : EIATTR_SW_WAR
	.align		4
.L_1706:
        /*007c*/ 	.byte	0x04, 0x36
        /*007e*/ 	.short	(.L_1708 - .L_1707)
.L_1707:
        /*0080*/ 	.word	0x00000008
.L_1708:


//--------------------- .nv.info.vec_mul          --------------------------
	.section	.nv.info.vec_mul,"",@"SHT_CUDA_INFO"
	.sectionflags	@""
	.align	4


	//----- nvinfo : EIATTR_CUDA_API_VERSION
	.align		4
        /*0000*/ 	.byte	0x04, 0x37
        /*0002*/ 	.short	(.L_1710 - .L_1709)
.L_1709:
        /*0004*/ 	.word	0x00000082


	//----- nvinfo : EIATTR_KPARAM_INFO
	.align		4
.L_1710:
        /*0008*/ 	.byte	0x04, 0x17
        /*000a*/ 	.short	(.L_1712 - .L_1711)
.L_1711:
        /*000c*/ 	.word	0x00000000
        /*0010*/ 	.short	0x0003
        /*0012*/ 	.short	0x0018
        /*0014*/ 	.byte	0x00, 0xf5, 0x21, 0x00


	//----- nvinfo : EIATTR_KPARAM_INFO
	.align		4
.L_1712:
        /*0018*/ 	.byte	0x04, 0x17
        /*001a*/ 	.short	(.L_1714 - .L_1713)
.L_1713:
        /*001c*/ 	.word	0x00000000
        /*0020*/ 	.short	0x0002
        /*0022*/ 	.short	0x0010
        /*0024*/ 	.byte	0x00, 0xf5, 0x21, 0x00


	//----- nvinfo : EIATTR_KPARAM_INFO
	.align		4
.L_1714:
        /*0028*/ 	.byte	0x04, 0x17
        /*002a*/ 	.short	(.L_1716 - .L_1715)
.L_1715:
        /*002c*/ 	.word	0x00000000
        /*0030*/ 	.short	0x0001
        /*0032*/ 	.short	0x0008
        /*0034*/ 	.byte	0x00, 0xf5, 0x21, 0x00


	//----- nvinfo : EIATTR_KPARAM_INFO
	.align		4
.L_1716:
        /*0038*/ 	.byte	0x04, 0x17
        /*003a*/ 	.short	(.L_1718 - .L_1717)
.L_1717:
        /*003c*/ 	.word	0x00000000
        /*0040*/ 	.short	0x0000
        /*0042*/ 	.short	0x0000
        /*0044*/ 	.byte	0x00, 0xf0, 0x21, 0x00


	//----- nvinfo : EIATTR_SPARSE_MMA_MASK
	.align		4
.L_1718:
        /*0048*/ 	.byte	0x03, 0x50
        /*004a*/ 	.short	0x0000


	//----- nvinfo : EIATTR_MAXREG_COUNT
	.align		4
        /*004c*/ 	.byte	0x03, 0x1b
        /*004e*/ 	.short	0x00ff


	//----- nvinfo : EIATTR_MERCURY_ISA_VERSION
	.align		4
        /*0050*/ 	.byte	0x03, 0x5f
        /*0052*/ 	.short	0x0101


	//----- nvinfo : EIATTR_VRC_CTA_INIT_COUNT
	.align		4
        /*0054*/ 	.byte	0x02, 0x4a
	.zero		1
	.zero		1


	//----- nvinfo : EIATTR_EXIT_INSTR_OFFSETS
	.align		4
        /*0058*/ 	.byte	0x04, 0x1c
        /*005a*/ 	.short	(.L_1720 - .L_1719)


	//   ....[0]....
.L_1719:
        /*005c*/ 	.word	0x00000090


	//   ....[1]....
        /*0060*/ 	.word	0x00000190


	//----- nvinfo : EIATTR_CBANK_PARAM_SIZE
	.align		4
.L_1720:
        /*0064*/ 	.byte	0x03, 0x19
        /*0066*/ 	.short	0x0020


	//----- nvinfo : EIATTR_PARAM_CBANK
	.align		4
        /*0068*/ 	.byte	0x04, 0x0a
        /*006a*/ 	.short	(.L_1722 - .L_1721)
	.align		4
.L_1721:
        /*006c*/ 	.word	index@(.nv.constant0.vec_mul)
        /*0070*/ 	.short	0x0380
        /*0072*/ 	.short	0x0020


	//----- nvinfo : EIATTR_SW_WAR
	.align		4
.L_1722:
        /*0074*/ 	.byte	0x04, 0x36
        /*0076*/ 	.short	(.L_1724 - .L_1723)
.L_1723:
        /*0078*/ 	.word	0x00000008
.L_1724:


//--------------------- .nv.info.vec_sub          --------------------------
	.section	.nv.info.vec_sub,"",@"SHT_CUDA_INFO"
	.sectionflags	@""
	.align	4


	//----- nvinfo : EIATTR_CUDA_API_VERSION
	.align		4
        /*0000*/ 	.byte	0x04, 0x37
        /*0002*/ 	.short	(.L_1726 - .L_1725)
.L_1725:
        /*0004*/ 	.word	0x00000082


	//----- nvinfo : EIATTR_KPARAM_INFO
	.align		4
.L_1726:
        /*0008*/ 	.byte	0x04, 0x17
        /*000a*/ 	.short	(.L_1728 - .L_1727)
.L_1727:
        /*000c*/ 	.word	0x00000000
        /*0010*/ 	.short	0x0003
        /*0012*/ 	.short	0x0018
        /*0014*/ 	.byte	0x00, 0xf5, 0x21, 0x00


	//----- nvinfo : EIATTR_KPARAM_INFO
	.align		4
.L_1728:
        /*0018*/ 	.byte	0x04, 0x17
        /*001a*/ 	.short	(.L_1730 - .L_1729)
.L_1729:
        /*001c*/ 	.word	0x00000000
        /*0020*/ 	.short	0x0002
        /*0022*/ 	.short	0x0010
        /*0024*/ 	.byte	0x00, 0xf5, 0x21, 0x00


	//----- nvinfo : EIATTR_KPARAM_INFO
	.align		4
.L_1730:
        /*0028*/ 	.byte	0x04, 0x17
        /*002a*/ 	.short	(.L_1732 - .L_1731)
.L_1731:
        /*002c*/ 	.word	0x00000000
        /*0030*/ 	.short	0x0001
        /*0032*/ 	.short	0x0008
        /*0034*/ 	.byte	0x00, 0xf5, 0x21, 0x00


	//----- nvinfo : EIATTR_KPARAM_INFO
	.align		4
.L_1732:
        /*0038*/ 	.byte	0x04, 0x17
        /*003a*/ 	.short	(.L_1734 - .L_1733)
.L_1733:
        /*003c*/ 	.word	0x00000000
        /*0040*/ 	.short	0x0000
        /*0042*/ 	.short	0x0000
        /*0044*/ 	.byte	0x00, 0xf0, 0x21, 0x00


	//----- nvinfo : EIATTR_SPARSE_MMA_MASK
	.align		4
.L_1734:
        /*0048*/ 	.byte	0x03, 0x50
        /*004a*/ 	.short	0x0000


	//----- nvinfo : EIATTR_MAXREG_COUNT
	.align		4
        /*004c*/ 	.byte	0x03, 0x1b
        /*004e*/ 	.short	0x00ff


	//----- nvinfo : EIATTR_MERCURY_ISA_VERSION
	.align		4
        /*0050*/ 	.byte	0x03, 0x5f
        /*0052*/ 	.short	0x0101


	//----- nvinfo : EIATTR_VRC_CTA_INIT_COUNT
	.align		4
        /*0054*/ 	.byte	0x02, 0x4a
	.zero		1
	.zero		1


	//----- nvinfo : EIATTR_EXIT_INSTR_OFFSETS
	.align		4
        /*0058*/ 	.byte	0x04, 0x1c
        /*005a*/ 	.short	(.L_1736 - .L_1735)


	//   ....[0]....
.L_1735:
        /*005c*/ 	.word	0x00000090


	//   ....[1]....
        /*0060*/ 	.word	0x00000190


	//----- nvinfo : EIATTR_CBANK_PARAM_SIZE
	.align		4
.L_1736:
        /*0064*/ 	.byte	0x03, 0x19
        /*0066*/ 	.short	0x0020


	//----- nvinfo : EIATTR_PARAM_CBANK
	.align		4
        /*0068*/ 	.byte	0x04, 0x0a
        /*006a*/ 	.short	(.L_1738 - .L_1737)
	.align		4
.L_1737:
        /*006c*/ 	.word	index@(.nv.constant0.vec_sub)
        /*0070*/ 	.short	0x0380
        /*0072*/ 	.short	0x0020


	//----- nvinfo : EIATTR_SW_WAR
	.align		4
.L_1738:
        /*0074*/ 	.byte	0x04, 0x36
        /*0076*/ 	.short	(.L_1740 - .L_1739)
.L_1739:
        /*0078*/ 	.word	0x00000008
.L_1740:


//--------------------- .nv.info.vec_add          --------------------------
	.section	.nv.info.vec_add,"",@"SHT_CUDA_INFO"
	.sectionflags	@""
	.align	4


	//----- nvinfo : EIATTR_CUDA_API_VERSION
	.align		4
        /*0000*/ 	.byte	0x04, 0x37
        /*0002*/ 	.short	(.L_1742 - .L_1741)
.L_1741:
        /*0004*/ 	.word	0x00000082


	//----- nvinfo : EIATTR_KPARAM_INFO
	.align		4
.L_1742:
        /*0008*/ 	.byte	0x04, 0x17
        /*000a*/ 	.short	(.L_1744 - .L_1743)
.L_1743:
        /*000c*/ 	.word	0x00000000
        /*0010*/ 	.short	0x0003
        /*0012*/ 	.short	0x0018
        /*0014*/ 	.byte	0x00, 0xf5, 0x21, 0x00


	//----- nvinfo : EIATTR_KPARAM_INFO
	.align		4
.L_1744:
        /*0018*/ 	.byte	0x04, 0x17
        /*001a*/ 	.short	(.L_1746 - .L_1745)
.L_1745:
        /*001c*/ 	.word	0x00000000
        /*0020*/ 	.short	0x0002
        /*0022*/ 	.short	0x0010
        /*0024*/ 	.byte	0x00, 0xf5, 0x21, 0x00


	//----- nvinfo : EIATTR_KPARAM_INFO
	.align		4
.L_1746:
        /*0028*/ 	.byte	0x04, 0x17
        /*002a*/ 	.short	(.L_1748 - .L_1747)
.L_1747:
        /*002c*/ 	.word	0x00000000
        /*0030*/ 	.short	0x0001
        /*0032*/ 	.short	0x0008
        /*0034*/ 	.byte	0x00, 0xf5, 0x21, 0x00


	//----- nvinfo : EIATTR_KPARAM_INFO
	.align		4
.L_1748:
        /*0038*/ 	.byte	0x04, 0x17
        /*003a*/ 	.short	(.L_1750 - .L_1749)
.L_1749:
        /*003c*/ 	.word	0x00000000
        /*0040*/ 	.short	0x0000
        /*0042*/ 	.short	0x0000
        /*0044*/ 	.byte	0x00, 0xf0, 0x21, 0x00


	//----- nvinfo : EIATTR_SPARSE_MMA_MASK
	.align		4
.L_1750:
        /*0048*/ 	.byte	0x03, 0x50
        /*004a*/ 	.short	0x0000


	//----- nvinfo : EIATTR_MAXREG_COUNT
	.align		4
        /*004c*/ 	.byte	0x03, 0x1b
        /*004e*/ 	.short	0x00ff


	//----- nvinfo : EIATTR_MERCURY_ISA_VERSION
	.align		4
        /*0050*/ 	.byte	0x03, 0x5f
        /*0052*/ 	.short	0x0101


	//----- nvinfo : EIATTR_VRC_CTA_INIT_COUNT
	.align		4
        /*0054*/ 	.byte	0x02, 0x4a
	.zero		1
	.zero		1


	//----- nvinfo : EIATTR_EXIT_INSTR_OFFSETS
	.align		4
        /*0058*/ 	.byte	0x04, 0x1c
        /*005a*/ 	.short	(.L_1752 - .L_1751)


	//   ....[0]....
.L_1751:
        /*005c*/ 	.word	0x00000090


	//   ....[1]....
        /*0060*/ 	.word	0x00000190


	//----- nvinfo : EIATTR_CBANK_PARAM_SIZE
	.align		4
.L_1752:
        /*0064*/ 	.byte	0x03, 0x19
        /*0066*/ 	.short	0x0020


	//----- nvinfo : EIATTR_PARAM_CBANK
	.align		4
        /*0068*/ 	.byte	0x04, 0x0a
        /*006a*/ 	.short	(.L_1754 - .L_1753)
	.align		4
.L_1753:
        /*006c*/ 	.word	index@(.nv.constant0.vec_add)
        /*0070*/ 	.short	0x0380
        /*0072*/ 	.short	0x0020


	//----- nvinfo : EIATTR_SW_WAR
	.align		4
.L_1754:
        /*0074*/ 	.byte	0x04, 0x36
        /*0076*/ 	.short	(.L_1756 - .L_1755)
.L_1755:
        /*0078*/ 	.word	0x00000008
.L_1756:


//--------------------- .nv.info.vec_set          --------------------------
	.section	.nv.info.vec_set,"",@"SHT_CUDA_INFO"
	.sectionflags	@""
	.align	4


	//----- nvinfo : EIATTR_CUDA_API_VERSION
	.align		4
        /*0000*/ 	.byte	0x04, 0x37
        /*0002*/ 	.short	(.L_1758 - .L_1757)
.L_1757:
        /*0004*/ 	.word	0x00000082


	//----- nvinfo : EIATTR_KPARAM_INFO
	.align		4
.L_1758:
        /*0008*/ 	.byte	0x04, 0x17
        /*000a*/ 	.short	(.L_1760 - .L_1759)
.L_1759:
        /*000c*/ 	.word	0x00000000
        /*0010*/ 	.short	0x0002
        /*0012*/ 	.short	0x0010
        /*0014*/ 	.byte	0x00, 0xf0, 0x21, 0x00


	//----- nvinfo : EIATTR_KPARAM_INFO
	.align		4
.L_1760:
        /*0018*/ 	.byte	0x04, 0x17
        /*001a*/ 	.short	(.L_1762 - .L_1761)
.L_1761:
        /*001c*/ 	.word	0x00000000
        /*0020*/ 	.short	0x0001
        /*0022*/ 	.short	0x0008
        /*0024*/ 	.byte	0x00, 0xf5, 0x21, 0x00


	//----- nvinfo : EIATTR_KPARAM_INFO
	.align		4
.L_1762:
        /*0028*/ 	.byte	0x04, 0x17
        /*002a*/ 	.short	(.L_1764 - .L_1763)
.L_1763:
        /*002c*/ 	.word	0x00000000
        /*0030*/ 	.short	0x0000
        /*0032*/ 	.short	0x0000
        /*0034*/ 	.byte	0x00, 0xf0, 0x21, 0x00


	//----- nvinfo : EIATTR_SPARSE_MMA_MASK
	.align		4
.L_1764:
        /*0038*/ 	.byte	0x03, 0x50
        /*003a*/ 	.short	0x0000


	//----- nvinfo : EIATTR_MAXREG_COUNT
	.align		4
        /*003c*/ 	.byte	0x03, 0x1b
        /*003e*/ 	.short	0x00ff


	//----- nvinfo : EIATTR_MERCURY_ISA_VERSION
	.align		4
        /*0040*/ 	.byte	0x03, 0x5f
        /*0042*/ 	.short	0x0101


	//----- nvinfo : EIATTR_VRC_CTA_INIT_COUNT
	.align		4
        /*0044*/ 	.byte	0x02, 0x4a
	.zero		1
	.zero		1


	//----- nvinfo : EIATTR_EXIT_INSTR_OFFSETS
	.align		4
        /*0048*/ 	.byte	0x04, 0x1c
        /*004a*/ 	.short	(.L_1766 - .L_1765)


	//   ....[0]....
.L_1765:
        /*004c*/ 	.word	0x00000090


	//   ....[1]....
        /*0050*/ 	.word	0x00000100


	//----- nvinfo : EIATTR_CBANK_PARAM_SIZE
	.align		4
.L_1766:
        /*0054*/ 	.byte	0x03, 0x19
        /*0056*/ 	.short	0x0018


	//----- nvinfo : EIATTR_PARAM_CBANK
	.align		4
        /*0058*/ 	.byte	0x04, 0x0a
        /*005a*/ 	.short	(.L_1768 - .L_1767)
	.align		4
.L_1767:
        /*005c*/ 	.word	index@(.nv.constant0.vec_set)
        /*0060*/ 	.short	0x0380
        /*0062*/ 	.short	0x0018


	//----- nvinfo : EIATTR_SW_WAR
	.align		4
.L_1768:
        /*0064*/ 	.byte	0x04, 0x36
        /*0066*/ 	.short	(.L_1770 - .L_1769)
.L_1769:
        /*0068*/ 	.word	0x00000008
.L_1770:


//--------------------- .nv.callgraph             --------------------------
	.section	.nv.callgraph,"",@"SHT_CUDA_CALLGRAPH"
	.align	4
	.sectionentsize	8
	.align		4
        /*0000*/ 	.word	0x00000000
	.align		4
        /*0004*/ 	.word	0xffffffff
	.align		4
        /*0008*/ 	.word	0x00000000
	.align		4
        /*000c*/ 	.word	0xfffffffe
	.align		4
        /*0010*/ 	.word	0x00000000
	.align		4
        /*0014*/ 	.word	0xfffffffd
	.align		4
        /*0018*/ 	.word	0x00000000
	.align		4
        /*001c*/ 	.word	0xfffffffc


//--------------------- .nv.constant4             --------------------------
	.section	.nv.constant4,"a",@progbits
	.align	8
	.align		8
.nv.constant4:
        /*0000*/ 	.dword	__cudart_i2opi_f


//--------------------- .text.vec_remainder       --------------------------
	.section	.text.vec_remainder,"ax",@progbits
	.align	128
        .global         vec_remainder
        .type           vec_remainder,@function
        .size           vec_remainder,(.L_x_267 - vec_remainder)
        .other          vec_remainder,@"STO_CUDA_ENTRY STV_DEFAULT"
vec_remainder:
.text.vec_remainder:
[----:B------:R-:W-:Y:S01]  /*0000*/  LDC R1, c[0x0][0x37c] ;  /* 0x0000df00ff017b82 */ /* 0x000fe20000000800 */
[----:B------:R-:W0:Y:S07]  /*0010*/  S2R R0, SR_TID.X ;  /* 0x0000000000007919 */ /* 0x000e2e0000002100 */
[----:B------:R-:W0:Y:S01]  /*0020*/  S2UR UR4, SR_CTAID.X ;  /* 0x00000000000479c3 */ /* 0x000e220000002500 */
[----:B------:R-:W1:Y:S07]  /*0030*/  LDCU.64 UR6, c[0x0][0x380] ;  /* 0x00007000ff0677ac */ /* 0x000e6e0008000a00 */
[----:B------:R-:W0:Y:S02]  /*0040*/  LDC R3, c[0x0][0x360] ;  /* 0x0000d800ff037b82 */ /* 0x000e240000000800 */
[----:B0-----:R-:W-:-:S05]  /*0050*/  IMAD R0, R3, UR4, R0 ;  /* 0x0000000403007c24 */ /* 0x001fca000f8e0200 */
[----:B-1----:R-:W-:Y:S02]  /*0060*/  ISETP.GE.U32.AND P0, PT, R0, UR6, PT ;  /* 0x0000000600007c0c */ /* 0x002fe4000bf06070 */
[----:B------:R-:W-:-:S04]  /*0070*/  SHF.R.S32.HI R3, RZ, 0x1f, R0 ;  /* 0x0000001fff037819 */ /* 0x000fc80000011400 */
[----:B------:R-:W-:-:S13]  /*0080*/  ISETP.GE.U32.AND.EX P0, PT, R3, UR7, PT, P0 ;  /* 0x0000000703007c0c */ /* 0x000fda000bf06100 */
[----:B------:R-:W-:Y:S05]  /*0090*/  @P0 EXIT ;  /* 0x000000000000094d */ /* 0x000fea0003800000 */
[----:B------:R-:W0:Y:S01]  /*00a0*/  LDCU.128 UR8, c[0x0][0x390] ;  /* 0x00007200ff0877ac */ /* 0x000e220008000c00 */
[C---:B------:R-:W-:Y:S01]  /*00b0*/  IMAD.SHL.U32 R4, R0.reuse, 0x8, RZ ;  /* 0x0000000800047824 */ /* 0x040fe200078e00ff */
[----:B------:R-:W-:Y:S01]  /*00c0*/  SHF.L.U64.HI R0, R0, 0x3, R3 ;  /* 0x0000000300007819 */ /* 0x000fe20000010203 */
[----:B------:R-:W1:Y:S03]  /*00d0*/  LDCU.64 UR4, c[0x0][0x358] ;  /* 0x00006b00ff0477ac */ /* 0x000e660008000a00 */
[C---:B0-----:R-:W-:Y:S02]  /*00e0*/  IADD3 R6, P1, PT, R4.reuse, UR10, RZ ;  /* 0x0000000a04067c10 */ /* 0x041fe4000ff3e0ff */
[----:B------:R-:W-:Y:S02]  /*00f0*/  IADD3 R2, P0, PT, R4, UR8, RZ ;  /* 0x0000000804027c10 */ /* 0x000fe4000ff1e0ff */
[----:B------:R-:W-:-:S02]  /*0100*/  IADD3.X R7, PT, PT, R0, UR11, RZ, P1, !PT ;  /* 0x0000000b00077c10 */ /* 0x000fc40008ffe4ff */
[----:B------:R-:W-:-:S04]  /*0110*/  IADD3.X R3, PT, PT, R0, UR9, RZ, P0, !PT ;  /* 0x0000000900037c10 */ /* 0x000fc800087fe4ff */
[----:B-1----:R-:W2:Y:S04]  /*0120*/  LDG.E.64 R6, desc[UR4][R6.64] ;  /* 0x0000000406067981 */ /* 0x002ea8000c1e1b00 */
[----:B------:R-:W3:Y:S01]  /*0130*/  LDG.E.64 R2, desc[UR4][R2.64] ;  /* 0x0000000402027981 */ /* 0x000ee2000c1e1b00 */
[----:B------:R-:W-:Y:S01]  /*0140*/  BSSY.RECONVERGENT B0, `(.L_x_0) ;  /* 0x0000052000007945 */ /* 0x000fe20003800200 */
[----:B------:R-:W-:Y:S01]  /*0150*/  IMAD.MOV.U32 R9, RZ, RZ, RZ ;  /* 0x000000ffff097224 */ /* 0x000fe200078e00ff */
[----:B--2---:R-:W-:Y:S08]  /*0160*/  F2F.F32.F64 R5, R6 ;  /* 0x0000000600057310 */ /* 0x004ff00000301000 */
[----:B---3--:R-:W0:Y:S02]  /*0170*/  F2F.F32.F64 R8, R2 ;  /* 0x0000000200087310 */ /* 0x008e240000301000 */
[C---:B0-----:R-:W-:Y:S01]  /*0180*/  FSETP.GEU.AND P0, PT, |R8|.reuse, |R5|, PT ;  /* 0x400000050800720b */ /* 0x041fe20003f0e200 */
[----:B------:R-:W-:-:S12]  /*0190*/  FADD R8, |R8|, -RZ ;  /* 0x800000ff08087221 */ /* 0x000fd80000000200 */
[----:B------:R-:W-:Y:S05]  /*01a0*/  @!P0 BRA `(.L_x_1) ;  /* 0x00000004002c8947 */ /* 0x000fea0003800000 */
[----:B------:R-:W-:-:S05]  /*01b0*/  FMUL R7, |R5|, 8388608 ;  /* 0x4b00000005077820 */ /* 0x000fca0000400200 */
[----:B------:R-:W-:-:S13]  /*01c0*/  FSETP.GTU.AND P0, PT, R8, R7, PT ;  /* 0x000000070800720b */ /* 0x000fda0003f0c000 */
[----:B------:R-:W-:Y:S05]  /*01d0*/  @P0 BRA `(.L_x_2) ;  /* 0x00000000007c0947 */ /* 0x000fea0003800000 */
[C---:B------:R-:W-:Y:S01]  /*01e0*/  FMUL R6, |R5|.reuse, 16777216 ;  /* 0x4b80000005067820 */ /* 0x040fe20000400200 */
[C---:B------:R-:W-:Y:S01]  /*01f0*/  FSETP.GEU.AND P0, PT, |R5|.reuse, 1.175494350822287508e-38, PT ;  /* 0x008000000500780b */ /* 0x040fe20003f0e200 */
[----:B------:R-:W-:Y:S01]  /*0200*/  FMUL R7, R8, 16777216 ;  /* 0x4b80000008077820 */ /* 0x000fe20000400000 */
[----:B------:R-:W-:Y:S01]  /*0210*/  FADD R9, |R5|, -RZ ;  /* 0x800000ff05097221 */ /* 0x000fe20000000200 */
[----:B------:R-:W-:Y:S01]  /*0220*/  BSSY.RECONVERGENT B1, `(.L_x_3) ;  /* 0x0000017000017945 */ /* 0x000fe20003800200 */
[----:B------:R-:W-:Y:S02]  /*0230*/  FSEL R6, R6, |R5|, !P0 ;  /* 0x4000000506067208 */ /* 0x000fe40004000000 */
[----:B------:R-:W-:-:S04]  /*0240*/  FSEL R7, R7, R8, !P0 ;  /* 0x0000000807077208 */ /* 0x000fc80004000000 */
[----:B------:R-:W0:Y:S02]  /*0250*/  MUFU.RCP R6, R6 ;  /* 0x0000000600067308 */ /* 0x000e240000001000 */
[----:B0-----:R-:W-:-:S06]  /*0260*/  FMUL R7, R6, R7 ;  /* 0x0000000706077220 */ /* 0x001fcc0000400000 */
[----:B------:R-:W0:Y:S02]  /*0270*/  FRND.TRUNC R7, R7 ;  /* 0x0000000700077307 */ /* 0x000e24000020d000 */
[----:B0-----:R-:W-:-:S05]  /*0280*/  FFMA R10, -|R5|, R7, R8 ;  /* 0x00000007050a7223 */ /* 0x001fca0000000308 */
[----:B------:R-:W-:-:S13]  /*0290*/  ISETP.GE.U32.AND P0, PT, R10, R9, PT ;  /* 0x000000090a00720c */ /* 0x000fda0003f06070 */
[----:B------:R-:W-:Y:S05]  /*02a0*/  @!P0 BRA `(.L_x_4) ;  /* 0x0000000000388947 */ /* 0x000fea0003800000 */
[----:B------:R-:W-:-:S04]  /*02b0*/  ISETP.GE.U32.AND P0, PT, R10, -0x7fffffff, PT ;  /* 0x800000010a00780c */ /* 0x000fc80003f06070 */
[----:B------:R-:W-:-:S09]  /*02c0*/  FSETP.GEU.OR P1, PT, R10, -|R5|, !P0 ;  /* 0xc00000050a00720b */ /* 0x000fd2000472e400 */
[----:B------:R-:W-:-:S04]  /*02d0*/  @P0 FADD R6, R7, -1 ;  /* 0xbf80000007060421 */ /* 0x000fc80000000000 */
[----:B------:R-:W-:-:S04]  /*02e0*/  @!P1 FADD R6, R6, -1 ;  /* 0xbf80000006069421 */ /* 0x000fc80000000000 */
[----:B------:R-:W-:Y:S01]  /*02f0*/  @P0 IMAD.MOV.U32 R7, RZ, RZ, R6 ;  /* 0x000000ffff070224 */ /* 0x000fe200078e0006 */
[----:B------:R-:W-:Y:S06]  /*0300*/  @P0 BRA `(.L_x_4) ;  /* 0x0000000000200947 */ /* 0x000fec0003800000 */
[----:B------:R-:W-:Y:S01]  /*0310*/  FADD R6, |R5|, |R5| ;  /* 0x4000000505067221 */ /* 0x000fe20000000200 */
[----:B------:R-:W-:-:S04]  /*0320*/  FADD R7, R7, 1 ;  /* 0x3f80000007077421 */ /* 0x000fc80000000000 */
[----:B------:R-:W-:-:S13]  /*0330*/  FSETP.GE.AND P0, PT, R10, R6, PT ;  /* 0x000000060a00720b */ /* 0x000fda0003f06000 */
[----:B------:R-:W-:-:S05]  /*0340*/  @P0 FFMA R6, |R5|, -3, R10 ;  /* 0xc040000005060823 */ /* 0x000fca000000020a */
[----:B------:R-:W-:Y:S01]  /*0350*/  FSETP.GE.AND P1, PT, R6, RZ, P0 ;  /* 0x000000ff0600720b */ /* 0x000fe20000726000 */
[----:B------:R-:W-:-:S12]  /*0360*/  @P0 FADD R6, R7, 1 ;  /* 0x3f80000007060421 */ /* 0x000fd80000000000 */
[----:B------:R-:W-:-:S04]  /*0370*/  @P1 FADD R6, R6, 1 ;  /* 0x3f80000006061421 */ /* 0x000fc80000000000 */
[----:B------:R-:W-:-:S07]  /*0380*/  @P0 IMAD.MOV.U32 R7, RZ, RZ, R6 ;  /* 0x000000ffff070224 */ /* 0x000fce00078e0006 */
.L_x_4:
[----:B------:R-:W-:Y:S05]  /*0390*/  BSYNC.RECONVERGENT B1 ;  /* 0x0000000000017941 */ /* 0x000fea0003800200 */
.L_x_3:
[----:B------:R0:W1:Y:S01]  /*03a0*/  F2I.U32.TRUNC.NTZ R9, R7 ;  /* 0x0000000700097305 */ /* 0x000062000020f000 */
[----:B------:R-:W-:Y:S01]  /*03b0*/  FFMA R8, -|R5|, R7, R8 ;  /* 0x0000000705087223 */ /* 0x000fe20000000308 */
[----:B------:R-:W-:Y:S06]  /*03c0*/  BRA `(.L_x_1) ;  /* 0x0000000000a47947 */ /* 0x000fec0003800000 */
.L_x_2:
[----:B------:R-:W-:Y:S01]  /*03d0*/  LOP3.LUT R9, R7, 0xff800000, RZ, 0xc0, !PT ;  /* 0xff80000007097812 */ /* 0x000fe200078ec0ff */
[----:B------:R-:W-:Y:S01]  /*03e0*/  BSSY.RECONVERGENT B1, `(.L_x_5) ;  /* 0x0000021000017945 */ /* 0x000fe20003800200 */
[C---:B------:R-:W-:Y:S02]  /*03f0*/  LOP3.LUT R6, R8.reuse, 0x7fffff, RZ, 0xc0, !PT ;  /* 0x007fffff08067812 */ /* 0x040fe400078ec0ff */
[C---:B------:R-:W-:Y:S02]  /*0400*/  IADD3 R10, PT, PT, R8.reuse, 0xb800000, -R9 ;  /* 0x0b800000080a7810 */ /* 0x040fe40007ffe809 */
[----:B------:R-:W-:Y:S02]  /*0410*/  ISETP.GT.U32.AND P1, PT, R8, 0x7f7fffff, PT ;  /* 0x7f7fffff0800780c */ /* 0x000fe40003f24070 */
[----:B------:R-:W-:Y:S01]  /*0420*/  LOP3.LUT P2, R11, R10, 0xff800000, RZ, 0xc0, !PT ;  /* 0xff8000000a0b7812 */ /* 0x000fe2000784c0ff */
[----:B------:R-:W-:Y:S01]  /*0430*/  IMAD.MOV.U32 R10, RZ, RZ, RZ ;  /* 0x000000ffff0a7224 */ /* 0x000fe200078e00ff */
[----:B------:R-:W-:Y:S01]  /*0440*/  LOP3.LUT R8, R6, 0x3f800000, RZ, 0xfc, !PT ;  /* 0x3f80000006087812 */ /* 0x000fe200078efcff */
[----:B------:R-:W-:Y:S01]  /*0450*/  IMAD.MOV.U32 R6, RZ, RZ, RZ ;  /* 0x000000ffff067224 */ /* 0x000fe200078e00ff */
[----:B------:R-:W-:-:S02]  /*0460*/  FSETP.GT.AND P0, PT, |R5|, RZ, PT ;  /* 0x000000ff0500720b */ /* 0x000fc40003f04200 */
[----:B------:R-:W-:-:S07]  /*0470*/  FSEL R14, R9, +QNAN , !P1 ;  /* 0x7fffffff090e7808 */ /* 0x000fce0004800000 */
[----:B------:R-:W-:Y:S05]  /*0480*/  @!P2 BRA `(.L_x_6) ;  /* 0x000000000058a947 */ /* 0x000fea0003800000 */
[----:B------:R-:W-:Y:S01]  /*0490*/  LOP3.LUT R7, R7, 0x7fffff, RZ, 0xc0, !PT ;  /* 0x007fffff07077812 */ /* 0x000fe200078ec0ff */
[----:B------:R-:W-:Y:S02]  /*04a0*/  IMAD.MOV.U32 R10, RZ, RZ, R11 ;  /* 0x000000ffff0a7224 */ /* 0x000fe400078e000b */
[----:B------:R-:W-:Y:S01]  /*04b0*/  IMAD.MOV.U32 R6, RZ, RZ, RZ ;  /* 0x000000ffff067224 */ /* 0x000fe200078e00ff */
[----:B------:R-:W-:-:S04]  /*04c0*/  LOP3.LUT R7, R7, 0x3f800000, RZ, 0xfc, !PT ;  /* 0x3f80000007077812 */ /* 0x000fc800078efcff */
[----:B------:R0:W1:Y:S03]  /*04d0*/  MUFU.RCP R9, R7 ;  /* 0x0000000700097308 */ /* 0x0000660000001000 */
.L_x_7:
[----:B------:R-:W-:-:S05]  /*04e0*/  VIMNMX.U32 R11, PT, PT, R10, 0xb800000, PT ;  /* 0x0b8000000a0b7848 */ /* 0x000fca0003fe0000 */
[----:B------:R-:W-:Y:S02]  /*04f0*/  IMAD.IADD R8, R11, 0x1, R8 ;  /* 0x000000010b087824 */ /* 0x000fe400078e0208 */
[--C-:B------:R-:W-:Y:S01]  /*0500*/  IMAD.IADD R10, R10, 0x1, -R11.reuse ;  /* 0x000000010a0a7824 */ /* 0x100fe200078e0a0b */
[----:B------:R-:W-:Y:S01]  /*0510*/  SHF.R.U32.HI R11, RZ, 0x17, R11 ;  /* 0x00000017ff0b7819 */ /* 0x000fe2000001160b */
[----:B-1----:R-:W-:-:S03]  /*0520*/  FMUL R12, R9, R8 ;  /* 0x00000008090c7220 */ /* 0x002fc60000400000 */
[----:B------:R-:W-:Y:S01]  /*0530*/  ISETP.NE.AND P2, PT, R10, RZ, PT ;  /* 0x000000ff0a00720c */ /* 0x000fe20003f45270 */
[----:B------:R-:W-:Y:S01]  /*0540*/  FFMA R13, -R7, R12, R8 ;  /* 0x0000000c070d7223 */ /* 0x000fe20000000108 */
[----:B------:R-:W-:-:S03]  /*0550*/  SHF.L.U32 R6, R6, R11, RZ ;  /* 0x0000000b06067219 */ /* 0x000fc600000006ff */
[----:B------:R-:W-:-:S04]  /*0560*/  FFMA R13, R9, R13, R12 ;  /* 0x0000000d090d7223 */ /* 0x000fc8000000000c */
[----:B------:R-:W-:-:S04]  /*0570*/  FFMA R12, -R7, R13, R8 ;  /* 0x0000000d070c7223 */ /* 0x000fc80000000108 */
[----:B------:R-:W-:-:S04]  /*0580*/  FFMA.RZ R12, R9, R12, R13 ;  /* 0x0000000c090c7223 */ /* 0x000fc8000000c00d */
[----:B------:R-:W1:Y:S08]  /*0590*/  FRND.TRUNC R13, R12 ;  /* 0x0000000c000d7307 */ /* 0x000e70000020d000 */
[----:B------:R-:W2:Y:S01]  /*05a0*/  F2I.U32.TRUNC.NTZ R15, R12 ;  /* 0x0000000c000f7305 */ /* 0x000ea2000020f000 */
[----:B-1----:R-:W-:-:S05]  /*05b0*/  FFMA R8, -R7, R13, R8 ;  /* 0x0000000d07087223 */ /* 0x002fca0000000108 */
[----:B------:R-:W-:Y:S01]  /*05c0*/  ISETP.NE.AND P1, PT, R8, RZ, PT ;  /* 0x000000ff0800720c */ /* 0x000fe20003f25270 */
[----:B--2---:R-:W-:-:S12]  /*05d0*/  IMAD.IADD R6, R6, 0x1, R15 ;  /* 0x0000000106067824 */ /* 0x004fd800078e020f */
[----:B------:R-:W-:Y:S05]  /*05e0*/  @P1 BRA P2, `(.L_x_7) ;  /* 0xfffffffc00bc1947 */ /* 0x000fea000103ffff */
.L_x_6:
[----:B------:R-:W-:Y:S05]  /*05f0*/  BSYNC.RECONVERGENT B1 ;  /* 0x0000000000017941 */ /* 0x000fea0003800200 */
.L_x_5:
[----:B------:R-:W-:Y:S01]  /*0600*/  VIMNMX.U32 R10, PT, PT, R10, 0x1ffffff, PT ;  /* 0x01ffffff0a0a7848 */ /* 0x000fe20003fe0000 */
[----:B0-----:R-:W-:Y:S01]  /*0610*/  FMUL R7, R8, 1.1920928955078125e-07 ;  /* 0x3400000008077820 */ /* 0x001fe20000400000 */
[----:B------:R-:W-:Y:S02]  /*0620*/  FSEL R14, R14, +QNAN , P0 ;  /* 0x7fffffff0e0e7808 */ /* 0x000fe40000000000 */
[----:B------:R-:W-:-:S03]  /*0630*/  SHF.R.U32.HI R9, RZ, 0x17, R10 ;  /* 0x00000017ff097819 */ /* 0x000fc6000001160a */
[----:B------:R-:W-:Y:S01]  /*0640*/  FMUL R8, R14, R7 ;  /* 0x000000070e087220 */ /* 0x000fe20000400000 */
[----:B------:R-:W-:-:S07]  /*0650*/  SHF.L.U32 R9, R6, R9, RZ ;  /* 0x0000000906097219 */ /* 0x000fce00000006ff */
.L_x_1:
[----:B------:R-:W-:Y:S05]  /*0660*/  BSYNC.RECONVERGENT B0 ;  /* 0x0000000000007941 */ /* 0x000fea0003800200 */
.L_x_0:
[----:B-1----:R-:W-:Y:S01]  /*0670*/  LOP3.LUT R9, R9, 0x1, RZ, 0xc0, !PT ;  /* 0x0000000109097812 */ /* 0x002fe200078ec0ff */
[----:B------:R-:W-:Y:S01]  /*0680*/  FADD R2, R8, R8 ;  /* 0x0000000808027221 */ /* 0x000fe20000000000 */
[----:B------:R-:W-:Y:S01]  /*0690*/  ISETP.GE.AND P1, PT, R3, RZ, PT ;  /* 0x000000ff0300720c */ /* 0x000fe20003f26270 */
[----:B------:R-:W1:Y:S01]  /*06a0*/  LDCU.64 UR6, c[0x0][0x388] ;  /* 0x00007100ff0677ac */ /* 0x000e620008000a00 */
[----:B------:R-:W-:-:S04]  /*06b0*/  ISETP.NE.U32.AND P0, PT, R9, 0x1, PT ;  /* 0x000000010900780c */ /* 0x000fc80003f05070 */
[----:B------:R-:W-:-:S04]  /*06c0*/  FSETP.NEU.OR P0, PT, R2, |R5|, P0 ;  /* 0x400000050200720b */ /* 0x000fc8000070d400 */
[----:B------:R-:W-:-:S13]  /*06d0*/  FSETP.LEU.AND P0, PT, R2, |R5|, P0 ;  /* 0x400000050200720b */ /* 0x000fda000070b000 */
[----:B------:R-:W-:-:S05]  /*06e0*/  @!P0 FADD R8, -|R5|, R8 ;  /* 0x0000000805088221 */ /* 0x000fca0000000300 */
[----:B------:R-:W-:-:S04]  /*06f0*/  FSETP.NAN.AND P0, PT, |R8|, |R8|, PT ;  /* 0x400000080800720b */ /* 0x000fc80003f08200 */
[----:B------:R-:W-:Y:S02]  /*0700*/  @!P1 FSEL R8, -R8, R8, !P0 ;  /* 0x0000000808089208 */ /* 0x000fe40004000100 */
[----:B-1----:R-:W-:Y:S02]  /*0710*/  IADD3 R4, P0, PT, R4, UR6, RZ ;  /* 0x0000000604047c10 */ /* 0x002fe4000ff1e0ff */
[----:B------:R-:W1:Y:S02]  /*0720*/  F2F.F64.F32 R2, R8 ;  /* 0x0000000800027310 */ /* 0x000e640000201800 */
[----:B------:R-:W-:-:S05]  /*0730*/  IADD3.X R5, PT, PT, R0, UR7, RZ, P0, !PT ;  /* 0x0000000700057c10 */ /* 0x000fca00087fe4ff */
[----:B-1----:R-:W-:Y:S01]  /*0740*/  STG.E.64 desc[UR4][R4.64], R2 ;  /* 0x0000000204007986 */ /* 0x002fe2000c101b04 */
[----:B------:R-:W-:Y:S05]  /*0750*/  EXIT ;  /* 0x000000000000794d */ /* 0x000fea0003800000 */
.L_x_8:
[----:B------:R-:W-:-:S00]  /*0760*/  BRA `(.L_x_8) ;  /* 0xfffffffc00fc7947 */ /* 0x000fc0000383ffff */
[----:B------:R-:W-:-:S00]  /*0770*/  NOP ;  /* 0x0000000000007918 */ /* 0x000fc00000000000 */
        /* <DEDUP_REMOVED lines=8> */
.L_x_267:


//--------------------- .text.vec_pow             --------------------------
	.section	.text.vec_pow,"ax",@progbits
	.align	128
        .global         vec_pow
        .type           vec_pow,@function
        .size           vec_pow,(.L_x_268 - vec_pow)
        .other          vec_pow,@"STO_CUDA_ENTRY STV_DEFAULT"
vec_pow:
.text.vec_pow:
        /* <DEDUP_REMOVED lines=11> */
[C---:B------:R-:W-:Y:S02]  /*00b0*/  SHF.L.U32 R2, R0.reuse, 0x3, RZ ;  /* 0x0000000300027819 */ /* 0x040fe400000006ff */
[----:B------:R-:W-:Y:S01]  /*00c0*/  SHF.L.U64.HI R0, R0, 0x3, R3 ;  /* 0x0000000300007819 */ /* 0x000fe20000010203 */
[----:B------:R-:W1:Y:S01]  /*00d0*/  LDCU.64 UR4, c[0x0][0x358] ;  /* 0x00006b00ff0477ac */ /* 0x000e620008000a00 */
[----:B0-----:R-:W-:-:S04]  /*00e0*/  IADD3 R6, P0, PT, R2, UR8, RZ ;  /* 0x0000000802067c10 */ /* 0x001fc8000ff1e0ff */
[----:B------:R-:W-:-:S06]  /*00f0*/  IADD3.X R7, PT, PT, R0, UR9, RZ, P0, !PT ;  /* 0x0000000900077c10 */ /* 0x000fcc00087fe4ff */
[----:B-1----:R-:W2:Y:S01]  /*0100*/  LDG.E.64 R6, desc[UR4][R6.64] ;  /* 0x0000000406067981 */ /* 0x002ea2000c1e1b00 */
[----:B------:R-:W-:-:S04]  /*0110*/  IADD3 R4, P0, PT, R2, UR10, RZ ;  /* 0x0000000a02047c10 */ /* 0x000fc8000ff1e0ff */
[----:B------:R-:W-:-:S06]  /*0120*/  IADD3.X R5, PT, PT, R0, UR11, RZ, P0, !PT ;  /* 0x0000000b00057c10 */ /* 0x000fcc00087fe4ff */
[----:B------:R-:W3:Y:S01]  /*0130*/  LDG.E.64 R4, desc[UR4][R4.64] ;  /* 0x0000000404047981 */ /* 0x000ee2000c1e1b00 */
[----:B------:R-:W-:Y:S01]  /*0140*/  HFMA2 R14, -RZ, RZ, 0.771484375, 0.21533203125 ;  /* 0x3a2c32e4ff0e7431 */ /* 0x000fe200000001ff */
[----:B------:R-:W-:Y:S01]  /*0150*/  BSSY.RECONVERGENT B0, `(.L_x_9) ;  /* 0x000005b000007945 */ /* 0x000fe20003800200 */
[----:B--2---:R-:W0:Y:S08]  /*0160*/  F2F.F32.F64 R3, R6 ;  /* 0x0000000600037310 */ /* 0x004e300000301000 */
[----:B---3--:R-:W1:Y:S01]  /*0170*/  F2F.F32.F64 R4, R4 ;  /* 0x0000000400047310 */ /* 0x008e620000301000 */
[C---:B0-----:R-:W-:Y:S01]  /*0180*/  FMUL R8, |R3|.reuse, 16777216 ;  /* 0x4b80000003087820 */ /* 0x041fe20000400200 */
[----:B------:R-:W-:-:S04]  /*0190*/  FSETP.GEU.AND P0, PT, |R3|, 1.175494350822287508e-38, PT ;  /* 0x008000000300780b */ /* 0x000fc80003f0e200 */
[----:B------:R-:W-:Y:S02]  /*01a0*/  FSEL R8, R8, |R3|, !P0 ;  /* 0x4000000308087208 */ /* 0x000fe40004000000 */
[----:B------:R-:W-:Y:S02]  /*01b0*/  FSEL R6, RZ, -24, P0 ;  /* 0xc1c00000ff067808 */ /* 0x000fe40000000000 */
[----:B------:R-:W-:-:S04]  /*01c0*/  IADD3 R9, PT, PT, R8, -0x3f3504f3, RZ ;  /* 0xc0cafb0d08097810 */ /* 0x000fc80007ffe0ff */
[----:B------:R-:W-:-:S04]  /*01d0*/  LOP3.LUT R9, R9, 0xff800000, RZ, 0xc0, !PT ;  /* 0xff80000009097812 */ /* 0x000fc800078ec0ff */
[-C--:B------:R-:W-:Y:S02]  /*01e0*/  IADD3 R8, PT, PT, R8, -R9.reuse, RZ ;  /* 0x8000000908087210 */ /* 0x080fe40007ffe0ff */
[----:B------:R-:W-:-:S03]  /*01f0*/  I2FP.F32.S32 R9, R9 ;  /* 0x0000000900097245 */ /* 0x000fc60000201400 */
[C---:B------:R-:W-:Y:S01]  /*0200*/  FADD R10, R8.reuse, 1 ;  /* 0x3f800000080a7421 */ /* 0x040fe20000000000 */
[----:B------:R-:W-:Y:S01]  /*0210*/  FADD R8, R8, -1 ;  /* 0xbf80000008087421 */ /* 0x000fe20000000000 */
[----:B------:R-:W-:-:S03]  /*0220*/  FFMA R9, R9, 1.1920928955078125e-07, R6 ;  /* 0x3400000009097823 */ /* 0x000fc60000000006 */
[----:B------:R-:W-:Y:S01]  /*0230*/  FADD R11, R8, R8 ;  /* 0x00000008080b7221 */ /* 0x000fe20000000000 */
[----:B------:R-:W0:Y:S03]  /*0240*/  MUFU.RCP R10, R10 ;  /* 0x0000000a000a7308 */ /* 0x000e260000001000 */
[----:B0-----:R-:W-:-:S04]  /*0250*/  FMUL R12, R10, R11 ;  /* 0x0000000b0a0c7220 */ /* 0x001fc80000400000 */
[----:B------:R-:W-:Y:S01]  /*0260*/  FADD R6, R8, -R12 ;  /* 0x8000000c08067221 */ /* 0x000fe20000000000 */
[----:B------:R-:W-:-:S03]  /*0270*/  FMUL R7, R12, R12 ;  /* 0x0000000c0c077220 */ /* 0x000fc60000400000 */
[----:B------:R-:W-:Y:S01]  /*0280*/  FADD R11, R6, R6 ;  /* 0x00000006060b7221 */ /* 0x000fe20000000000 */
[----:B------:R-:W-:Y:S01]  /*0290*/  FFMA R6, R12, 1.4426950216293334961, R9 ;  /* 0x3fb8aa3b0c067823 */ /* 0x000fe20000000009 */
[----:B------:R-:W-:Y:S02]  /*02a0*/  FFMA R14, R7, R14, 0.0032181653659790754318 ;  /* 0x3b52e7db070e7423 */ /* 0x000fe4000000000e */
[----:B------:R-:W-:Y:S01]  /*02b0*/  FFMA R11, R8, -R12, R11 ;  /* 0x8000000c080b7223 */ /* 0x000fe2000000000b */
[----:B------:R-:W-:Y:S01]  /*02c0*/  FADD R9, R9, -R6 ;  /* 0x8000000609097221 */ /* 0x000fe20000000000 */
[C---:B------:R-:W-:Y:S02]  /*02d0*/  FFMA R14, R7.reuse, R14, 0.018033718690276145935 ;  /* 0x3c93bb73070e7423 */ /* 0x040fe4000000000e */
[----:B------:R-:W-:Y:S01]  /*02e0*/  FMUL R11, R10, R11 ;  /* 0x0000000b0a0b7220 */ /* 0x000fe20000400000 */
[----:B------:R-:W-:Y:S01]  /*02f0*/  FFMA R8, R12, 1.4426950216293334961, R9 ;  /* 0x3fb8aa3b0c087823 */ /* 0x000fe20000000009 */
[----:B------:R-:W-:Y:S01]  /*0300*/  FFMA R14, R7, R14, 0.12022458761930465698 ;  /* 0x3df6384f070e7423 */ /* 0x000fe2000000000e */
[----:B------:R-:W-:-:S02]  /*0310*/  MOV R10, 0x391fcb8e ;  /* 0x391fcb8e000a7802 */ /* 0x000fc40000000f00 */
[----:B------:R-:W-:Y:S01]  /*0320*/  FFMA R9, R11, 1.4426950216293334961, R8 ;  /* 0x3fb8aa3b0b097823 */ /* 0x000fe20000000008 */
[----:B------:R-:W-:-:S03]  /*0330*/  FMUL R7, R7, R14 ;  /* 0x0000000e07077220 */ /* 0x000fc60000400000 */
[----:B------:R-:W-:Y:S01]  /*0340*/  FFMA R8, R12, 1.9251366722983220825e-08, R9 ;  /* 0x32a55e340c087823 */ /* 0x000fe20000000009 */
[----:B------:R-:W-:-:S04]  /*0350*/  FMUL R9, R7, 3 ;  /* 0x4040000007097820 */ /* 0x000fc80000400000 */
[----:B------:R-:W-:-:S04]  /*0360*/  FFMA R9, R11, R9, R8 ;  /* 0x000000090b097223 */ /* 0x000fc80000000008 */
[----:B------:R-:W-:-:S04]  /*0370*/  FFMA R9, R12, R7, R9 ;  /* 0x000000070c097223 */ /* 0x000fc80000000009 */
[----:B------:R-:W-:-:S04]  /*0380*/  FADD R7, R6, R9 ;  /* 0x0000000906077221 */ /* 0x000fc80000000000 */
[----:B-1----:R-:W-:Y:S01]  /*0390*/  FMUL R11, R4, R7 ;  /* 0x00000007040b7220 */ /* 0x002fe20000400000 */
[----:B------:R-:W-:-:S03]  /*03a0*/  FADD R6, -R6, R7 ;  /* 0x0000000706067221 */ /* 0x000fc60000000100 */
[----:B------:R-:W0:Y:S01]  /*03b0*/  FRND R8, R11 ;  /* 0x0000000b00087307 */ /* 0x000e220000201000 */
[----:B------:R-:W-:Y:S01]  /*03c0*/  FADD R9, R9, -R6 ;  /* 0x8000000609097221 */ /* 0x000fe20000000000 */
[C---:B------:R-:W-:Y:S01]  /*03d0*/  FFMA R6, R4.reuse, R7, -R11 ;  /* 0x0000000704067223 */ /* 0x040fe2000000080b */
[C---:B------:R-:W-:Y:S02]  /*03e0*/  FSETP.GT.AND P1, PT, |R11|.reuse, 152, PT ;  /* 0x431800000b00780b */ /* 0x040fe40003f24200 */
[C---:B------:R-:W-:Y:S01]  /*03f0*/  FSETP.GEU.AND P2, PT, R11.reuse, RZ, PT ;  /* 0x000000ff0b00720b */ /* 0x040fe20003f4e000 */
[----:B------:R-:W-:Y:S02]  /*0400*/  FFMA R6, R4, R9, R6 ;  /* 0x0000000904067223 */ /* 0x000fe40000000006 */
[----:B------:R-:W1:Y:S01]  /*0410*/  F2I.NTZ R5, R11 ;  /* 0x0000000b00057305 */ /* 0x000e620000203100 */
[----:B0-----:R-:W-:Y:S01]  /*0420*/  FADD R7, R11, -R8 ;  /* 0x800000080b077221 */ /* 0x001fe20000000000 */
[----:B------:R-:W-:-:S03]  /*0430*/  FSETP.GT.AND P0, PT, R8, RZ, PT ;  /* 0x000000ff0800720b */ /* 0x000fc60003f04000 */
[----:B------:R-:W-:Y:S01]  /*0440*/  FADD R7, R6, R7 ;  /* 0x0000000706077221 */ /* 0x000fe20000000000 */
[----:B------:R-:W-:Y:S02]  /*0450*/  SEL R8, RZ, 0x83000000, P0 ;  /* 0x83000000ff087807 */ /* 0x000fe40000000000 */
[----:B------:R-:W-:Y:S01]  /*0460*/  FSETP.NEU.AND P0, PT, R4, RZ, PT ;  /* 0x000000ff0400720b */ /* 0x000fe20003f0d000 */
[----:B------:R-:W-:-:S03]  /*0470*/  FFMA R6, R7, R10, 0.0013391353422775864601 ;  /* 0x3aaf85ed07067423 */ /* 0x000fc6000000000a */
[----:B------:R-:W-:Y:S01]  /*0480*/  FSETP.EQ.OR P0, PT, R3, 1, !P0 ;  /* 0x3f8000000300780b */ /* 0x000fe20004702400 */
[----:B------:R-:W-:-:S04]  /*0490*/  FFMA R6, R7, R6, 0.0096188392490148544312 ;  /* 0x3c1d985607067423 */ /* 0x000fc80000000006 */
[----:B------:R-:W-:-:S04]  /*04a0*/  FFMA R6, R7, R6, 0.055503588169813156128 ;  /* 0x3d6357bb07067423 */ /* 0x000fc80000000006 */
[----:B------:R-:W-:Y:S01]  /*04b0*/  FFMA R10, R7, R6, 0.24022644758224487305 ;  /* 0x3e75fdec070a7423 */ /* 0x000fe20000000006 */
[----:B------:R-:W-:-:S03]  /*04c0*/  FMUL R6, R4, 0.5 ;  /* 0x3f00000004067820 */ /* 0x000fc60000400000 */
[----:B------:R-:W-:-:S03]  /*04d0*/  FFMA R10, R7, R10, 0.69314718246459960938 ;  /* 0x3f317218070a7423 */ /* 0x000fc6000000000a */
[----:B------:R-:W0:Y:S01]  /*04e0*/  FRND.TRUNC R6, R6 ;  /* 0x0000000600067307 */ /* 0x000e22000020d000 */
[----:B------:R-:W-:Y:S01]  /*04f0*/  FFMA R10, R7, R10, 1 ;  /* 0x3f800000070a7423 */ /* 0x000fe2000000000a */
[----:B------:R-:W-:Y:S02]  /*0500*/  IADD3 R7, PT, PT, R8, 0x7f000000, RZ ;  /* 0x7f00000008077810 */ /* 0x000fe40007ffe0ff */
[----:B-1----:R-:W-:Y:S01]  /*0510*/  LEA R8, R5, -R8, 0x17 ;  /* 0x8000000805087211 */ /* 0x002fe200078eb8ff */
[----:B------:R-:W-:Y:S02]  /*0520*/  HFMA2 R5, -RZ, RZ, 1.875, 0 ;  /* 0x3f800000ff057431 */ /* 0x000fe400000001ff */
[----:B------:R-:W-:-:S04]  /*0530*/  FMUL R7, R10, R7 ;  /* 0x000000070a077220 */ /* 0x000fc80000400000 */
[----:B------:R-:W-:Y:S01]  /*0540*/  FMUL R8, R7, R8 ;  /* 0x0000000807087220 */ /* 0x000fe20000400000 */
[----:B------:R-:W-:Y:S01]  /*0550*/  @P1 FSEL R8, RZ, +INF , !P2 ;  /* 0x7f800000ff081808 */ /* 0x000fe20005000000 */
[----:B0-----:R-:W-:Y:S01]  /*0560*/  FADD R7, R6, R6 ;  /* 0x0000000606077221 */ /* 0x001fe20000000000 */
[----:B------:R-:W-:Y:S06]  /*0570*/  @P0 BRA `(.L_x_10) ;  /* 0x0000000000600947 */ /* 0x000fec0003800000 */
[----:B------:R-:W-:-:S04]  /*0580*/  FSETP.NAN.AND P0, PT, |R4|, |R4|, PT ;  /* 0x400000040400720b */ /* 0x000fc80003f08200 */
[----:B------:R-:W-:-:S13]  /*0590*/  FSETP.NUM.AND P0, PT, |R3|, |R3|, !P0 ;  /* 0x400000030300720b */ /* 0x000fda0004707200 */
[----:B------:R-:W-:Y:S01]  /*05a0*/  @!P0 FADD R5, R3, R4 ;  /* 0x0000000403058221 */ /* 0x000fe20000000000 */
[----:B------:R-:W-:Y:S06]  /*05b0*/  @!P0 BRA `(.L_x_10) ;  /* 0x0000000000508947 */ /* 0x000fec0003800000 */
[----:B------:R-:W-:Y:S01]  /*05c0*/  FSETP.NEU.AND P0, PT, |R3|, +INF , PT ;  /* 0x7f8000000300780b */ /* 0x000fe20003f0d200 */
[----:B------:R-:W-:-:S03]  /*05d0*/  FADD R7, R4, -R7 ;  /* 0x8000000704077221 */ /* 0x000fc60000000000 */
[----:B------:R-:W-:-:S04]  /*05e0*/  FSETP.NEU.AND P0, PT, R3, RZ, P0 ;  /* 0x000000ff0300720b */ /* 0x000fc8000070d000 */
[----:B------:R-:W-:Y:S02]  /*05f0*/  FSETP.GEU.OR P1, PT, R4, RZ, P0 ;  /* 0x000000ff0400720b */ /* 0x000fe4000072e400 */
[----:B------:R-:W-:-:S07]  /*0600*/  FSETP.NEU.AND P2, PT, |R7|, 1, !P0 ;  /* 0x3f8000000700780b */ /* 0x000fce000474d200 */
[----:B------:R-:W-:-:S05]  /*0610*/  @!P0 FADD R6, R3, R3 ;  /* 0x0000000303068221 */ /* 0x000fca0000000000 */
[----:B------:R-:W-:-:S04]  /*0620*/  @!P1 LOP3.LUT R6, R6, 0x7f800000, RZ, 0x3c, !PT ;  /* 0x7f80000006069812 */ /* 0x000fc800078e3cff */
[----:B------:R-:W-:-:S04]  /*0630*/  @P2 LOP3.LUT R6, R6, 0x7fffffff, RZ, 0xc0, !PT ;  /* 0x7fffffff06062812 */ /* 0x000fc800078ec0ff */
[----:B------:R-:W-:Y:S01]  /*0640*/  @!P0 MOV R5, R6 ;  /* 0x0000000600058202 */ /* 0x000fe20000000f00 */
[----:B------:R-:W-:Y:S06]  /*0650*/  @!P0 BRA `(.L_x_10) ;  /* 0x0000000000288947 */ /* 0x000fec0003800000 */
[----:B------:R-:W-:Y:S02]  /*0660*/  FSETP.NEU.AND P0, PT, |R4|, +INF , PT ;  /* 0x7f8000000400780b */ /* 0x000fe40003f0d200 */
[----:B------:R-:W-:-:S13]  /*0670*/  FSETP.EQ.AND P1, PT, R3, -1, PT ;  /* 0xbf8000000300780b */ /* 0x000fda0003f22000 */
[----:B------:R-:W-:Y:S05]  /*0680*/  @!P0 BRA P1, `(.L_x_10) ;  /* 0x00000000001c8947 */ /* 0x000fea0000800000 */
[----:B------:R-:W-:Y:S02]  /*0690*/  FSETP.GEU.AND P1, PT, R3, RZ, PT ;  /* 0x000000ff0300720b */ /* 0x000fe40003f2e000 */
[----:B------:R-:W-:-:S11]  /*06a0*/  MOV R5, R8 ;  /* 0x0000000800057202 */ /* 0x000fd60000000f00 */
[----:B------:R-:W0:Y:S01]  /*06b0*/  @!P1 FRND.FLOOR R3, R4 ;  /* 0x0000000400039307 */ /* 0x000e220000205000 */
[----:B------:R-:W-:Y:S02]  /*06c0*/  @!P1 FSETP.NEU.AND P2, PT, |R7|, 1, PT ;  /* 0x3f8000000700980b */ /* 0x000fe40003f4d200 */
[----:B0-----:R-:W-:Y:S02]  /*06d0*/  @!P1 FSETP.NEU.AND P0, PT, R3, R4, PT ;  /* 0x000000040300920b */ /* 0x001fe40003f0d000 */
[----:B------:R-:W-:-:S04]  /*06e0*/  @!P1 FSEL R3, R8, -R8, P2 ;  /* 0x8000000808039208 */ /* 0x000fc80001000000 */
[----:B------:R-:W-:-:S07]  /*06f0*/  @!P1 FSEL R5, R3, +QNAN , !P0 ;  /* 0x7fffffff03059808 */ /* 0x000fce0004000000 */
.L_x_10:
[----:B------:R-:W-:Y:S05]  /*0700*/  BSYNC.RECONVERGENT B0 ;  /* 0x0000000000007941 */ /* 0x000fea0003800200 */
.L_x_9:
[----:B------:R-:W0:Y:S01]  /*0710*/  LDCU.64 UR6, c[0x0][0x388] ;  /* 0x00007100ff0677ac */ /* 0x000e220008000a00 */
[----:B------:R-:W1:Y:S01]  /*0720*/  F2F.F64.F32 R4, R5 ;  /* 0x0000000500047310 */ /* 0x000e620000201800 */
[----:B0-----:R-:W-:-:S04]  /*0730*/  IADD3 R2, P0, PT, R2, UR6, RZ ;  /* 0x0000000602027c10 */ /* 0x001fc8000ff1e0ff */
[----:B------:R-:W-:-:S05]  /*0740*/  IADD3.X R3, PT, PT, R0, UR7, RZ, P0, !PT ;  /* 0x0000000700037c10 */ /* 0x000fca00087fe4ff */
[----:B-1----:R-:W-:Y:S01]  /*0750*/  STG.E.64 desc[UR4][R2.64], R4 ;  /* 0x0000000402007986 */ /* 0x002fe2000c101b04 */
[----:B------:R-:W-:Y:S05]  /*0760*/  EXIT ;  /* 0x000000000000794d */ /* 0x000fea0003800000 */
.L_x_11:
        /* <DEDUP_REMOVED lines=9> */
.L_x_268:


//--------------------- .text.vec_nextafter       --------------------------
	.section	.text.vec_nextafter,"ax",@progbits
	.align	128
        .global         vec_nextafter
        .type           vec_nextafter,@function
        .size           vec_nextafter,(.L_x_269 - vec_nextafter)
        .other          vec_nextafter,@"STO_CUDA_ENTRY STV_DEFAULT"
vec_nextafter:
.text.vec_nextafter:
        /* <DEDUP_REMOVED lines=21> */
[----:B--2---:R-:W0:Y:S08]  /*0150*/  F2F.F32.F64 R7, R4 ;  /* 0x0000000400077310 */ /* 0x004e300000301000 */
[----:B---3--:R-:W1:Y:S01]  /*0160*/  F2F.F32.F64 R0, R2 ;  /* 0x0000000200007310 */ /* 0x008e620000301000 */
[----:B0-----:R-:W-:-:S04]  /*0170*/  FSETP.NAN.AND P0, PT, |R7|, |R7|, PT ;  /* 0x400000070700720b */ /* 0x001fc80003f08200 */
[----:B-1----:R-:W-:-:S13]  /*0180*/  FSETP.NUM.AND P0, PT, |R0|, |R0|, !P0 ;  /* 0x400000000000720b */ /* 0x002fda0004707200 */
[----:B------:R-:W-:Y:S01]  /*0190*/  @!P0 FADD R7, R0, R7 ;  /* 0x0000000700078221 */ /* 0x000fe20000000000 */
[----:B------:R-:W-:Y:S06]  /*01a0*/  @!P0 BRA `(.L_x_13) ;  /* 0x0000000000508947 */ /* 0x000fec0003800000 */
[----:B------:R-:W-:-:S13]  /*01b0*/  LOP3.LUT P0, RZ, R7, 0x7fffffff, R0, 0xc8, !PT ;  /* 0x7fffffff07ff7812 */ /* 0x000fda000780c800 */
[----:B------:R-:W-:Y:S05]  /*01c0*/  @!P0 BRA `(.L_x_13) ;  /* 0x0000000000488947 */ /* 0x000fea0003800000 */
[----:B------:R-:W-:-:S13]  /*01d0*/  FSETP.NEU.AND P0, PT, R0, RZ, PT ;  /* 0x000000ff0000720b */ /* 0x000fda0003f0d000 */
[----:B------:R-:W-:-:S05]  /*01e0*/  @!P0 IMAD.MOV.U32 R2, RZ, RZ, 0x1 ;  /* 0x00000001ff028424 */ /* 0x000fca00078e00ff */
[----:B------:R-:W-:Y:S01]  /*01f0*/  @!P0 LOP3.LUT R7, R2, 0x80000000, R7, 0xb8, !PT ;  /* 0x8000000002078812 */ /* 0x000fe200078eb807 */
[----:B------:R-:W-:Y:S06]  /*0200*/  @!P0 BRA `(.L_x_13) ;  /* 0x0000000000388947 */ /* 0x000fec0003800000 */
[CC--:B------:R-:W-:Y:S01]  /*0210*/  FSETP.GEU.AND P0, PT, R0.reuse, R7.reuse, PT ;  /* 0x000000070000720b */ /* 0x0c0fe20003f0e000 */
[C---:B------:R-:W-:Y:S01]  /*0220*/  VIADD R2, R0.reuse, 0xffffffff ;  /* 0xffffffff00027836 */ /* 0x040fe20000000000 */
[C---:B------:R-:W-:Y:S02]  /*0230*/  FSETP.GT.AND P1, PT, R0.reuse, R7, PT ;  /* 0x000000070000720b */ /* 0x040fe40003f24000 */
[C---:B------:R-:W-:Y:S02]  /*0240*/  FSETP.LT.AND P2, PT, R0.reuse, RZ, !P0 ;  /* 0x000000ff0000720b */ /* 0x040fe40004741000 */
[----:B------:R-:W-:-:S11]  /*0250*/  FSETP.GT.AND P0, PT, R0, RZ, !P0 ;  /* 0x000000ff0000720b */ /* 0x000fd60004704000 */
[----:B------:R-:W-:Y:S01]  /*0260*/  @!P2 IMAD.MOV R2, RZ, RZ, R0 ;  /* 0x000000ffff02a224 */ /* 0x000fe200078e0200 */
[C---:B------:R-:W-:Y:S02]  /*0270*/  FSETP.LT.AND P2, PT, R0.reuse, RZ, P1 ;  /* 0x000000ff0000720b */ /* 0x040fe40000f41000 */
[----:B------:R-:W-:Y:S01]  /*0280*/  FSETP.GT.AND P1, PT, R0, RZ, P1 ;  /* 0x000000ff0000720b */ /* 0x000fe20000f24000 */
[----:B------:R-:W-:Y:S02]  /*0290*/  VIADD R3, R2, 0x1 ;  /* 0x0000000102037836 */ /* 0x000fe40000000000 */
[----:B------:R-:W-:-:S04]  /*02a0*/  @!P0 IMAD.MOV R3, RZ, RZ, R2 ;  /* 0x000000ffff038224 */ /* 0x000fc800078e0202 */
[----:B------:R-:W-:-:S04]  /*02b0*/  VIADD R0, R3, 0x1 ;  /* 0x0000000103007836 */ /* 0x000fc80000000000 */
[----:B------:R-:W-:-:S04]  /*02c0*/  @!P2 IMAD.MOV R0, RZ, RZ, R3 ;  /* 0x000000ffff00a224 */ /* 0x000fc800078e0203 */
[----:B------:R-:W-:Y:S02]  /*02d0*/  VIADD R7, R0, 0xffffffff ;  /* 0xffffffff00077836 */ /* 0x000fe40000000000 */
[----:B------:R-:W-:-:S07]  /*02e0*/  @!P1 IMAD.MOV R7, RZ, RZ, R0 ;  /* 0x000000ffff079224 */ /* 0x000fce00078e0200 */
.L_x_13:
[----:B------:R-:W-:Y:S05]  /*02f0*/  BSYNC.RECONVERGENT B0 ;  /* 0x0000000000007941 */ /* 0x000fea0003800200 */
.L_x_12:
[----:B------:R-:W0:Y:S01]  /*0300*/  LDCU.64 UR6, c[0x0][0x388] ;  /* 0x00007100ff0677ac */ /* 0x000e220008000a00 */
[----:B------:R-:W1:Y:S01]  /*0310*/  F2F.F64.F32 R2, R7 ;  /* 0x0000000700027310 */ /* 0x000e620000201800 */
[----:B0-----:R-:W-:-:S04]  /*0320*/  IADD3 R4, P0, PT, R6, UR6, RZ ;  /* 0x0000000606047c10 */ /* 0x001fc8000ff1e0ff */
[----:B------:R-:W-:-:S05]  /*0330*/  IADD3.X R5, PT, PT, R8, UR7, RZ, P0, !PT ;  /* 0x0000000708057c10 */ /* 0x000fca00087fe4ff */
[----:B-1----:R-:W-:Y:S01]  /*0340*/  STG.E.64 desc[UR4][R4.64], R2 ;  /* 0x0000000204007986 */ /* 0x002fe2000c101b04 */
[----:B------:R-:W-:Y:S05]  /*0350*/  EXIT ;  /* 0x000000000000794d */ /* 0x000fea0003800000 */
.L_x_14:
        /* <DEDUP_REMOVED lines=10> */
.L_x_269:


//--------------------- .text.vec_hypot           --------------------------
	.section	.text.vec_hypot,"ax",@progbits
	.align	128
        .global         vec_hypot
        .type           vec_hypot,@function
        .size           vec_hypot,(.L_x_260 - vec_hypot)
        .other          vec_hypot,@"STO_CUDA_ENTRY STV_DEFAULT"
vec_hypot:
.text.vec_hypot:
        /* <DEDUP_REMOVED lines=23> */
[----:B0-----:R-:W-:Y:S01]  /*0170*/  FADD R0, |R0|, -RZ ;  /* 0x800000ff00007221 */ /* 0x001fe20000000200 */
[----:B-1----:R-:W-:-:S05]  /*0180*/  FADD R7, |R4|, -RZ ;  /* 0x800000ff04077221 */ /* 0x002fca0000000200 */
[CC--:B------:R-:W-:Y:S02]  /*0190*/  VIMNMX R4, PT, PT, R0.reuse, R7.reuse, !PT ;  /* 0x0000000700047248 */ /* 0x0c0fe40007fe0100 */
[----:B------:R-:W-:Y:S02]  /*01a0*/  VIMNMX R6, PT, PT, R0, R7, PT ;  /* 0x0000000700067248 */ /* 0x000fe40003fe0100 */
[----:B------:R-:W-:-:S04]  /*01b0*/  LOP3.LUT R5, R4, 0xfe000000, RZ, 0xc0, !PT ;  /* 0xfe00000004057812 */ /* 0x000fc800078ec0ff */
[----:B------:R-:W-:-:S05]  /*01c0*/  LOP3.LUT R7, R5, 0x7e800000, RZ, 0x3c, !PT ;  /* 0x7e80000005077812 */ /* 0x000fca00078e3cff */
[-C--:B------:R-:W-:Y:S01]  /*01d0*/  FMUL R0, R6, R7.reuse ;  /* 0x0000000706007220 */ /* 0x080fe20000400000 */
[----:B------:R-:W-:-:S03]  /*01e0*/  FMUL R7, R4, R7 ;  /* 0x0000000704077220 */ /* 0x000fc60000400000 */
[----:B------:R-:W-:-:S04]  /*01f0*/  FMUL R0, R0, R0 ;  /* 0x0000000000007220 */ /* 0x000fc80000400000 */
[----:B------:R-:W-:-:S04]  /*0200*/  FFMA R0, R7, R7, R0 ;  /* 0x0000000707007223 */ /* 0x000fc80000000000 */
[----:B------:R-:W-:Y:S01]  /*0210*/  VIADD R8, R0, 0xf3000000 ;  /* 0xf300000000087836 */ /* 0x000fe20000000000 */
[----:B------:R0:W1:Y:S04]  /*0220*/  MUFU.RSQ R7, R0 ;  /* 0x0000000000077308 */ /* 0x0000680000001400 */
[----:B------:R-:W-:-:S13]  /*0230*/  ISETP.GT.U32.AND P0, PT, R8, 0x727fffff, PT ;  /* 0x727fffff0800780c */ /* 0x000fda0003f04070 */
[----:B01----:R-:W-:Y:S05]  /*0240*/  @!P0 BRA `(.L_x_16) ;  /* 0x0000000000108947 */ /* 0x003fea0003800000 */
[----:B------:R-:W-:-:S07]  /*0250*/  MOV R12, 0x270 ;  /* 0x00000270000c7802 */ /* 0x000fce0000000f00 */
[----:B------:R-:W-:Y:S05]  /*0260*/  CALL.REL.NOINC `($__internal_0_$__cuda_sm20_sqrt_rn_f32_slowpath) ;  /* 0x0000000000487944 */ /* 0x000fea0003c00000 */
[----:B------:R-:W-:Y:S01]  /*0270*/  MOV R0, R7 ;  /* 0x0000000700007202 */ /* 0x000fe20000000f00 */
[----:B------:R-:W-:Y:S06]  /*0280*/  BRA `(.L_x_17) ;  /* 0x0000000000107947 */ /* 0x000fec0003800000 */
.L_x_16:
[----:B------:R-:W-:Y:S01]  /*0290*/  FMUL.FTZ R9, R0, R7 ;  /* 0x0000000700097220 */ /* 0x000fe20000410000 */
[----:B------:R-:W-:-:S03]  /*02a0*/  FMUL.FTZ R7, R7, 0.5 ;  /* 0x3f00000007077820 */ /* 0x000fc60000410000 */
[----:B------:R-:W-:-:S04]  /*02b0*/  FFMA R0, -R9, R9, R0 ;  /* 0x0000000909007223 */ /* 0x000fc80000000100 */
[----:B------:R-:W-:-:S07]  /*02c0*/  FFMA R0, R0, R7, R9 ;  /* 0x0000000700007223 */ /* 0x000fce0000000009 */
.L_x_17:
[----:B------:R-:W-:Y:S05]  /*02d0*/  BSYNC.RECONVERGENT B0 ;  /* 0x0000000000007941 */ /* 0x000fea0003800200 */
.L_x_15:
[----:B------:R-:W-:Y:S01]  /*02e0*/  FSETP.NEU.AND P0, PT, R6, RZ, PT ;  /* 0x000000ff0600720b */ /* 0x000fe20003f0d000 */
[----:B------:R-:W0:Y:S01]  /*02f0*/  LDCU.64 UR6, c[0x0][0x388] ;  /* 0x00007100ff0677ac */ /* 0x000e220008000a00 */
[----:B------:R-:W-:-:S11]  /*0300*/  LOP3.LUT R5, R5, 0x800000, RZ, 0xfc, !PT ;  /* 0x0080000005057812 */ /* 0x000fd600078efcff */
[----:B------:R-:W-:Y:S01]  /*0310*/  @P0 FMUL R4, R5, R0 ;  /* 0x0000000005040220 */ /* 0x000fe20000400000 */
[----:B------:R-:W-:-:S04]  /*0320*/  FSETP.NEU.AND P0, PT, R6, +INF , PT ;  /* 0x7f8000000600780b */ /* 0x000fc80003f0d000 */
[----:B------:R-:W-:Y:S02]  /*0330*/  FSEL R4, R4, +INF , P0 ;  /* 0x7f80000004047808 */ /* 0x000fe40000000000 */
[----:B0-----:R-:W-:-:S04]  /*0340*/  IADD3 R6, P0, PT, R3, UR6, RZ ;  /* 0x0000000603067c10 */ /* 0x001fc8000ff1e0ff */
[----:B------:R-:W0:Y:S01]  /*0350*/  F2F.F64.F32 R4, R4 ;  /* 0x0000000400047310 */ /* 0x000e220000201800 */
[----:B------:R-:W-:-:S05]  /*0360*/  IADD3.X R7, PT, PT, R2, UR7, RZ, P0, !PT ;  /* 0x0000000702077c10 */ /* 0x000fca00087fe4ff */
[----:B0-----:R-:W-:Y:S01]  /*0370*/  STG.E.64 desc[UR4][R6.64], R4 ;  /* 0x0000000406007986 */ /* 0x001fe2000c101b04 */
[----:B------:R-:W-:Y:S05]  /*0380*/  EXIT ;  /* 0x000000000000794d */ /* 0x000fea0003800000 */
        .weak           $__internal_0_$__cuda_sm20_sqrt_rn_f32_slowpath
        .type           $__internal_0_$__cuda_sm20_sqrt_rn_f32_slowpath,@function
        .size           $__internal_0_$__cuda_sm20_sqrt_rn_f32_slowpath,(.L_x_260 - $__internal_0_$__cuda_sm20_sqrt_rn_f32_slowpath)
$__internal_0_$__cuda_sm20_sqrt_rn_f32_slowpath:
[----:B------:R-:W-:-:S13]  /*0390*/  LOP3.LUT P0, RZ, R0, 0x7fffffff, RZ, 0xc0, !PT ;  /* 0x7fffffff00ff7812 */ /* 0x000fda000780c0ff */
[----:B------:R-:W-:Y:S01]  /*03a0*/  @!P0 IMAD.MOV.U32 R7, RZ, RZ, R0 ;  /* 0x000000ffff078224 */ /* 0x000fe200078e0000 */
[----:B------:R-:W-:Y:S06]  /*03b0*/  @!P0 BRA `(.L_x_18) ;  /* 0x0000000000408947 */ /* 0x000fec0003800000 */
[----:B------:R-:W-:-:S13]  /*03c0*/  FSETP.GEU.FTZ.AND P0, PT, R0, RZ, PT ;  /* 0x000000ff0000720b */ /* 0x000fda0003f1e000 */
[----:B------:R-:W-:Y:S01]  /*03d0*/  @!P0 IMAD.MOV.U32 R7, RZ, RZ, 0x7fffffff ;  /* 0x7fffffffff078424 */ /* 0x000fe200078e00ff */
[----:B------:R-:W-:Y:S06]  /*03e0*/  @!P0 BRA `(.L_x_18) ;  /* 0x0000000000348947 */ /* 0x000fec0003800000 */
[----:B------:R-:W-:-:S13]  /*03f0*/  FSETP.GTU.FTZ.AND P0, PT, |R0|, +INF , PT ;  /* 0x7f8000000000780b */ /* 0x000fda0003f1c200 */
[----:B------:R-:W-:Y:S01]  /*0400*/  @P0 FADD.FTZ R7, R0, 1 ;  /* 0x3f80000000070421 */ /* 0x000fe20000010000 */
[----:B------:R-:W-:Y:S06]  /*0410*/  @P0 BRA `(.L_x_18) ;  /* 0x0000000000280947 */ /* 0x000fec0003800000 */
[----:B------:R-:W-:-:S13]  /*0420*/  FSETP.NEU.FTZ.AND P0, PT, |R0|, +INF , PT ;  /* 0x7f8000000000780b */ /* 0x000fda0003f1d200 */
[----:B------:R-:W-:-:S04]  /*0430*/  @P0 FFMA R8, R0, 1.84467440737095516160e+19, RZ ;  /* 0x5f80000000080823 */ /* 0x000fc800000000ff */
[----:B------:R-:W0:Y:S02]  /*0440*/  @P0 MUFU.RSQ R7, R8 ;  /* 0x0000000800070308 */ /* 0x000e240000001400 */
[----:B0-----:R-:W-:Y:S01]  /*0450*/  @P0 FMUL.FTZ R9, R8, R7 ;  /* 0x0000000708090220 */ /* 0x001fe20000410000 */
[----:B------:R-:W-:Y:S01]  /*0460*/  @P0 FMUL.FTZ R11, R7, 0.5 ;  /* 0x3f000000070b0820 */ /* 0x000fe20000410000 */
[----:B------:R-:W-:Y:S02]  /*0470*/  @!P0 MOV R7, R0 ;  /* 0x0000000000078202 */ /* 0x000fe40000000f00 */
[----:B------:R-:W-:-:S04]  /*0480*/  @P0 FADD.FTZ R10, -R9, -RZ ;  /* 0x800000ff090a0221 */ /* 0x000fc80000010100 */
[----:B------:R-:W-:-:S04]  /*0490*/  @P0 FFMA R10, R9, R10, R8 ;  /* 0x0000000a090a0223 */ /* 0x000fc80000000008 */
[----:B------:R-:W-:-:S04]  /*04a0*/  @P0 FFMA R10, R10, R11, R9 ;  /* 0x0000000b0a0a0223 */ /* 0x000fc80000000009 */
[----:B------:R-:W-:-:S07]  /*04b0*/  @P0 FMUL.FTZ R7, R10, 2.3283064365386962891e-10 ;  /* 0x2f8000000a070820 */ /* 0x000fce0000410000 */
.L_x_18:
[----:B------:R-:W-:Y:S02]  /*04c0*/  HFMA2 R9, -RZ, RZ, 0, 0 ;  /* 0x00000000ff097431 */ /* 0x000fe400000001ff */
[----:B------:R-:W-:-:S04]  /*04d0*/  IMAD.MOV.U32 R8, RZ, RZ, R12 ;  /* 0x000000ffff087224 */ /* 0x000fc800078e000c */
[----:B------:R-:W-:Y:S05]  /*04e0*/  RET.REL.NODEC R8 `(vec_hypot) ;  /* 0xfffffff808c47950 */ /* 0x000fea0003c3ffff */
.L_x_19:
        /* <DEDUP_REMOVED lines=9> */
.L_x_260:


//--------------------- .text.vec_fmod            --------------------------
	.section	.text.vec_fmod,"ax",@progbits
	.align	128
        .global         vec_fmod
        .type           vec_fmod,@function
        .size           vec_fmod,(.L_x_271 - vec_fmod)
        .other          vec_fmod,@"STO_CUDA_ENTRY STV_DEFAULT"
vec_fmod:
.text.vec_fmod:
        /* <DEDUP_REMOVED lines=23> */
[C---:B0-----:R-:W-:Y:S01]  /*0170*/  FADD R9, |R3|.reuse, -RZ ;  /* 0x800000ff03097221 */ /* 0x041fe20000000200 */
[----:B-1----:R-:W-:-:S13]  /*0180*/  FSETP.GEU.AND P0, PT, |R3|, |R8|, PT ;  /* 0x400000080300720b */ /* 0x002fda0003f0e200 */
        /* <DEDUP_REMOVED lines=31> */
.L_x_24:
[----:B------:R-:W-:Y:S05]  /*0380*/  BSYNC.RECONVERGENT B1 ;  /* 0x0000000000017941 */ /* 0x000fea0003800200 */
.L_x_23:
[----:B------:R-:W-:Y:S01]  /*0390*/  FFMA R9, -|R8|, R4, R9 ;  /* 0x0000000408097223 */ /* 0x000fe20000000309 */
[----:B------:R-:W-:Y:S06]  /*03a0*/  BRA `(.L_x_21) ;  /* 0x0000000000787947 */ /* 0x000fec0003800000 */
.L_x_22:
[----:B------:R-:W-:Y:S01]  /*03b0*/  LOP3.LUT R6, R4, 0xff800000, RZ, 0xc0, !PT ;  /* 0xff80000004067812 */ /* 0x000fe200078ec0ff */
[----:B------:R-:W-:Y:S01]  /*03c0*/  BSSY.RECONVERGENT B1, `(.L_x_25) ;  /* 0x000001a000017945 */ /* 0x000fe20003800200 */
[C---:B------:R-:W-:Y:S02]  /*03d0*/  ISETP.GT.U32.AND P0, PT, R9.reuse, 0x7f7fffff, PT ;  /* 0x7f7fffff0900780c */ /* 0x040fe40003f04070 */
[C---:B------:R-:W-:Y:S02]  /*03e0*/  IADD3 R5, PT, PT, R9.reuse, 0xb800000, -R6 ;  /* 0x0b80000009057810 */ /* 0x040fe40007ffe806 */
[----:B------:R-:W-:Y:S02]  /*03f0*/  LOP3.LUT R9, R9, 0x7fffff, RZ, 0xc0, !PT ;  /* 0x007fffff09097812 */ /* 0x000fe400078ec0ff */
[----:B------:R-:W-:Y:S02]  /*0400*/  LOP3.LUT P1, R5, R5, 0xff800000, RZ, 0xc0, !PT ;  /* 0xff80000005057812 */ /* 0x000fe4000782c0ff */
[----:B------:R-:W-:-:S02]  /*0410*/  FSETP.GT.AND P2, PT, |R8|, RZ, PT ;  /* 0x000000ff0800720b */ /* 0x000fc40003f44200 */
[----:B------:R-:W-:Y:S02]  /*0420*/  FSEL R6, R6, +QNAN , !P0 ;  /* 0x7fffffff06067808 */ /* 0x000fe40004000000 */
[----:B------:R-:W-:Y:S02]  /*0430*/  LOP3.LUT R9, R9, 0x3f800000, RZ, 0xfc, !PT ;  /* 0x3f80000009097812 */ /* 0x000fe400078efcff */
[----:B------:R-:W-:-:S05]  /*0440*/  FSEL R11, R6, +QNAN , P2 ;  /* 0x7fffffff060b7808 */ /* 0x000fca0001000000 */
[----:B------:R-:W-:Y:S05]  /*0450*/  @!P1 BRA `(.L_x_26) ;  /* 0x0000000000409947 */ /* 0x000fea0003800000 */
[----:B------:R-:W-:-:S04]  /*0460*/  LOP3.LUT R4, R4, 0x7fffff, RZ, 0xc0, !PT ;  /* 0x007fffff04047812 */ /* 0x000fc800078ec0ff */
[----:B------:R-:W-:-:S04]  /*0470*/  LOP3.LUT R4, R4, 0x3f800000, RZ, 0xfc, !PT ;  /* 0x3f80000004047812 */ /* 0x000fc800078efcff */
[----:B------:R0:W1:Y:S03]  /*0480*/  MUFU.RCP R6, R4 ;  /* 0x0000000400067308 */ /* 0x0000660000001000 */
.L_x_27:
[----:B------:R-:W-:-:S05]  /*0490*/  VIMNMX.U32 R8, PT, PT, R5, 0xb800000, PT ;  /* 0x0b80000005087848 */ /* 0x000fca0003fe0000 */
[----:B------:R-:W-:Y:S02]  /*04a0*/  IMAD.IADD R9, R8, 0x1, R9 ;  /* 0x0000000108097824 */ /* 0x000fe400078e0209 */
[----:B------:R-:W-:Y:S02]  /*04b0*/  IMAD.IADD R5, R5, 0x1, -R8 ;  /* 0x0000000105057824 */ /* 0x000fe400078e0a08 */
[----:B-1----:R-:W-:-:S03]  /*04c0*/  FMUL R7, R6, R9 ;  /* 0x0000000906077220 */ /* 0x002fc60000400000 */
[----:B------:R-:W-:Y:S01]  /*04d0*/  ISETP.NE.AND P1, PT, R5, RZ, PT ;  /* 0x000000ff0500720c */ /* 0x000fe20003f25270 */
[----:B------:R-:W-:-:S04]  /*04e0*/  FFMA R10, -R4, R7, R9 ;  /* 0x00000007040a7223 */ /* 0x000fc80000000109 */
[----:B------:R-:W-:-:S04]  /*04f0*/  FFMA R10, R6, R10, R7 ;  /* 0x0000000a060a7223 */ /* 0x000fc80000000007 */
[----:B------:R-:W-:-:S04]  /*0500*/  FFMA R7, -R4, R10, R9 ;  /* 0x0000000a04077223 */ /* 0x000fc80000000109 */
[----:B------:R-:W-:-:S06]  /*0510*/  FFMA.RZ R7, R6, R7, R10 ;  /* 0x0000000706077223 */ /* 0x000fcc000000c00a */
[----:B------:R-:W1:Y:S02]  /*0520*/  FRND.TRUNC R7, R7 ;  /* 0x0000000700077307 */ /* 0x000e64000020d000 */
[----:B-1----:R-:W-:-:S05]  /*0530*/  FFMA R9, -R4, R7, R9 ;  /* 0x0000000704097223 */ /* 0x002fca0000000109 */
[----:B------:R-:W-:-:S13]  /*0540*/  ISETP.NE.AND P0, PT, R9, RZ, PT ;  /* 0x000000ff0900720c */ /* 0x000fda0003f05270 */
[----:B------:R-:W-:Y:S05]  /*0550*/  @P0 BRA P1, `(.L_x_27) ;  /* 0xfffffffc00cc0947 */ /* 0x000fea000083ffff */
.L_x_26:
[----:B------:R-:W-:Y:S05]  /*0560*/  BSYNC.RECONVERGENT B1 ;  /* 0x0000000000017941 */ /* 0x000fea0003800200 */
.L_x_25:
[----:B0-----:R-:W-:-:S04]  /*0570*/  FMUL R4, R9, 1.1920928955078125e-07 ;  /* 0x3400000009047820 */ /* 0x001fc80000400000 */
[----:B------:R-:W-:-:S07]  /*0580*/  FMUL R9, R11, R4 ;  /* 0x000000040b097220 */ /* 0x000fce0000400000 */
.L_x_21:
[----:B------:R-:W-:Y:S05]  /*0590*/  BSYNC.RECONVERGENT B0 ;  /* 0x0000000000007941 */ /* 0x000fea0003800200 */
.L_x_20:
[----:B------:R-:W0:Y:S01]  /*05a0*/  LDCU.64 UR6, c[0x0][0x388] ;  /* 0x00007100ff0677ac */ /* 0x000e220008000a00 */
[C---:B------:R-:W-:Y:S02]  /*05b0*/  FSETP.NAN.AND P0, PT, |R9|.reuse, |R9|, PT ;  /* 0x400000090900720b */ /* 0x040fe40003f08200 */
[----:B------:R-:W-:-:S04]  /*05c0*/  LOP3.LUT R4, R9, 0x80000000, R3, 0xb8, !PT ;  /* 0x8000000009047812 */ /* 0x000fc800078eb803 */
[----:B------:R-:W-:-:S06]  /*05d0*/  FSEL R4, R9, R4, P0 ;  /* 0x0000000409047208 */ /* 0x000fcc0000000000 */
[----:B------:R-:W1:Y:S01]  /*05e0*/  F2F.F64.F32 R4, R4 ;  /* 0x0000000400047310 */ /* 0x000e620000201800 */
[----:B0-----:R-:W-:-:S04]  /*05f0*/  IADD3 R2, P0, PT, R2, UR6, RZ ;  /* 0x0000000602027c10 */ /* 0x001fc8000ff1e0ff */
[----:B------:R-:W-:-:S05]  /*0600*/  IADD3.X R3, PT, PT, R0, UR7, RZ, P0, !PT ;  /* 0x0000000700037c10 */ /* 0x000fca00087fe4ff */
[----:B-1----:R-:W-:Y:S01]  /*0610*/  STG.E.64 desc[UR4][R2.64], R4 ;  /* 0x0000000402007986 */ /* 0x002fe2000c101b04 */
[----:B------:R-:W-:Y:S05]  /*0620*/  EXIT ;  /* 0x000000000000794d */ /* 0x000fea0003800000 */
.L_x_28:
        /* <DEDUP_REMOVED lines=13> */
.L_x_271:


//--------------------- .text.vec_fmin            --------------------------
	.section	.text.vec_fmin,"ax",@progbits
	.align	128
        .global         vec_fmin
        .type           vec_fmin,@function
        .size           vec_fmin,(.L_x_272 - vec_fmin)
        .other          vec_fmin,@"STO_CUDA_ENTRY STV_DEFAULT"
vec_fmin:
.text.vec_fmin:
        /* <DEDUP_REMOVED lines=13> */
[----:B------:R-:W1:Y:S01]  /*00d0*/  LDCU.64 UR4, c[0x0][0x358] ;  /* 0x00006b00ff0477ac */ /* 0x000e620008000a00 */
[----:B------:R-:W2:Y:S02]  /*00e0*/  LDCU.64 UR6, c[0x0][0x388] ;  /* 0x00007100ff0677ac */ /* 0x000ea40008000a00 */
[C---:B0-----:R-:W-:Y:S02]  /*00f0*/  IADD3 R2, P0, PT, R8.reuse, UR8, RZ ;  /* 0x0000000808027c10 */ /* 0x041fe4000ff1e0ff */
[----:B------:R-:W-:Y:S02]  /*0100*/  IADD3 R4, P1, PT, R8, UR10, RZ ;  /* 0x0000000a08047c10 */ /* 0x000fe4000ff3e0ff */
[----:B------:R-:W-:-:S02]  /*0110*/  IADD3.X R3, PT, PT, R9, UR9, RZ, P0, !PT ;  /* 0x0000000909037c10 */ /* 0x000fc400087fe4ff */
[----:B------:R-:W-:-:S04]  /*0120*/  IADD3.X R5, PT, PT, R9, UR11, RZ, P1, !PT ;  /* 0x0000000b09057c10 */ /* 0x000fc80008ffe4ff */
[----:B-1----:R-:W3:Y:S04]  /*0130*/  LDG.E.64 R2, desc[UR4][R2.64] ;  /* 0x0000000402027981 */ /* 0x002ee8000c1e1b00 */
[----:B------:R-:W4:Y:S01]  /*0140*/  LDG.E.64 R4, desc[UR4][R4.64] ;  /* 0x0000000404047981 */ /* 0x000f22000c1e1b00 */
[----:B--2---:R-:W-:-:S04]  /*0150*/  IADD3 R8, P0, PT, R8, UR6, RZ ;  /* 0x0000000608087c10 */ /* 0x004fc8000ff1e0ff */
[----:B------:R-:W-:Y:S01]  /*0160*/  IADD3.X R9, PT, PT, R9, UR7, RZ, P0, !PT ;  /* 0x0000000709097c10 */ /* 0x000fe200087fe4ff */
[----:B---3--:R-:W-:Y:S08]  /*0170*/  F2F.F32.F64 R0, R2 ;  /* 0x0000000200007310 */ /* 0x008ff00000301000 */
[----:B----4-:R-:W0:Y:S02]  /*0180*/  F2F.F32.F64 R7, R4 ;  /* 0x0000000400077310 */ /* 0x010e240000301000 */
[----:B0-----:R-:W-:-:S06]  /*0190*/  FMNMX R7, R0, R7, PT ;  /* 0x0000000700077209 */ /* 0x001fcc0003800000 */
[----:B------:R-:W0:Y:S02]  /*01a0*/  F2F.F64.F32 R6, R7 ;  /* 0x0000000700067310 */ /* 0x000e240000201800 */
[----:B0-----:R-:W-:Y:S01]  /*01b0*/  STG.E.64 desc[UR4][R8.64], R6 ;  /* 0x0000000608007986 */ /* 0x001fe2000c101b04 */
[----:B------:R-:W-:Y:S05]  /*01c0*/  EXIT ;  /* 0x000000000000794d */ /* 0x000fea0003800000 */
.L_x_29:
        /* <DEDUP_REMOVED lines=11> */
.L_x_272:


//--------------------- .text.vec_fmax            --------------------------
	.section	.text.vec_fmax,"ax",@progbits
	.align	128
        .global         vec_fmax
        .type           vec_fmax,@function
        .size           vec_fmax,(.L_x_273 - vec_fmax)
        .other          vec_fmax,@"STO_CUDA_ENTRY STV_DEFAULT"
vec_fmax:
.text.vec_fmax:
        /* <DEDUP_REMOVED lines=25> */
[----:B0-----:R-:W-:-:S06]  /*0190*/  FMNMX R7, R0, R7, !PT ;  /* 0x0000000700077209 */ /* 0x001fcc0007800000 */
[----:B------:R-:W0:Y:S02]  /*01a0*/  F2F.F64.F32 R6, R7 ;  /* 0x0000000700067310 */ /* 0x000e240000201800 */
[----:B0-----:R-:W-:Y:S01]  /*01b0*/  STG.E.64 desc[UR4][R8.64], R6 ;  /* 0x0000000608007986 */ /* 0x001fe2000c101b04 */
[----:B------:R-:W-:Y:S05]  /*01c0*/  EXIT ;  /* 0x000000000000794d */ /* 0x000fea0003800000 */
.L_x_30:
        /* <DEDUP_REMOVED lines=11> */
.L_x_273:


//--------------------- .text.vec_fdivide         --------------------------
	.section	.text.vec_fdivide,"ax",@progbits
	.align	128
        .global         vec_fdivide
        .type           vec_fdivide,@function
        .size           vec_fdivide,(.L_x_261 - vec_fdivide)
        .other          vec_fdivide,@"STO_CUDA_ENTRY STV_DEFAULT"
vec_fdivide:
.text.vec_fdivide:
        /* <DEDUP_REMOVED lines=14> */
[----:B0-----:R-:W-:-:S04]  /*00e0*/  IADD3 R8, P0, PT, R4, UR10, RZ ;  /* 0x0000000a04087c10 */ /* 0x001fc8000ff1e0ff */
[----:B------:R-:W-:-:S06]  /*00f0*/  IADD3.X R9, PT, PT, R2, UR11, RZ, P0, !PT ;  /* 0x0000000b02097c10 */ /* 0x000fcc00087fe4ff */
[----:B-1----:R-:W2:Y:S01]  /*0100*/  LDG.E.64 R8, desc[UR4][R8.64] ;  /* 0x0000000408087981 */ /* 0x002ea2000c1e1b00 */
[----:B------:R-:W-:-:S04]  /*0110*/  IADD3 R6, P0, PT, R4, UR8, RZ ;  /* 0x0000000804067c10 */ /* 0x000fc8000ff1e0ff */
[----:B------:R-:W-:-:S06]  /*0120*/  IADD3.X R7, PT, PT, R2, UR9, RZ, P0, !PT ;  /* 0x0000000902077c10 */ /* 0x000fcc00087fe4ff */
[----:B------:R-:W3:Y:S01]  /*0130*/  LDG.E.64 R6, desc[UR4][R6.64] ;  /* 0x0000000406067981 */ /* 0x000ee2000c1e1b00 */
[----:B------:R-:W-:Y:S01]  /*0140*/  BSSY.RECONVERGENT B0, `(.L_x_31) ;  /* 0x000000e000007945 */ /* 0x000fe20003800200 */
[----:B--2---:R-:W0:Y:S08]  /*0150*/  F2F.F32.F64 R3, R8 ;  /* 0x0000000800037310 */ /* 0x004e300000301000 */
[----:B---3--:R-:W1:Y:S08]  /*0160*/  F2F.F32.F64 R0, R6 ;  /* 0x0000000600007310 */ /* 0x008e700000301000 */
[----:B0-----:R-:W0:Y:S08]  /*0170*/  MUFU.RCP R10, R3 ;  /* 0x00000003000a7308 */ /* 0x001e300000001000 */
[----:B-1----:R-:W1:Y:S01]  /*0180*/  FCHK P0, R0, R3 ;  /* 0x0000000300007302 */ /* 0x002e620000000000 */
[----:B0-----:R-:W-:-:S04]  /*0190*/  FFMA R5, -R3, R10, 1 ;  /* 0x3f80000003057423 */ /* 0x001fc8000000010a */
[----:B------:R-:W-:-:S04]  /*01a0*/  FFMA R5, R10, R5, R10 ;  /* 0x000000050a057223 */ /* 0x000fc8000000000a */
[----:B------:R-:W-:-:S04]  /*01b0*/  FFMA R10, R0, R5, RZ ;  /* 0x00000005000a7223 */ /* 0x000fc800000000ff */
[----:B------:R-:W-:-:S04]  /*01c0*/  FFMA R11, -R3, R10, R0 ;  /* 0x0000000a030b7223 */ /* 0x000fc80000000100 */
[----:B------:R-:W-:Y:S01]  /*01d0*/  FFMA R10, R5, R11, R10 ;  /* 0x0000000b050a7223 */ /* 0x000fe2000000000a */
[----:B-1----:R-:W-:Y:S06]  /*01e0*/  @!P0 BRA `(.L_x_32) ;  /* 0x00000000000c8947 */ /* 0x002fec0003800000 */
[----:B------:R-:W-:-:S07]  /*01f0*/  MOV R6, 0x210 ;  /* 0x0000021000067802 */ /* 0x000fce0000000f00 */
[----:B------:R-:W-:Y:S05]  /*0200*/  CALL.REL.NOINC `($__internal_1_$__cuda_sm3x_div_rn_noftz_f32_slowpath) ;  /* 0x0000000000207944 */ /* 0x000fea0003c00000 */
[----:B------:R-:W-:-:S07]  /*0210*/  IMAD.MOV.U32 R10, RZ, RZ, R0 ;  /* 0x000000ffff0a7224 */ /* 0x000fce00078e0000 */
.L_x_32:
[----:B------:R-:W-:Y:S05]  /*0220*/  BSYNC.RECONVERGENT B0 ;  /* 0x0000000000007941 */ /* 0x000fea0003800200 */
.L_x_31:
[----:B------:R-:W0:Y:S01]  /*0230*/  LDCU.64 UR6, c[0x0][0x388] ;  /* 0x00007100ff0677ac */ /* 0x000e220008000a00 */
[----:B------:R-:W1:Y:S01]  /*0240*/  F2F.F64.F32 R6, R10 ;  /* 0x0000000a00067310 */ /* 0x000e620000201800 */
[----:B0-----:R-:W-:-:S04]  /*0250*/  IADD3 R4, P0, PT, R4, UR6, RZ ;  /* 0x0000000604047c10 */ /* 0x001fc8000ff1e0ff */
[----:B------:R-:W-:-:S05]  /*0260*/  IADD3.X R5, PT, PT, R2, UR7, RZ, P0, !PT ;  /* 0x0000000702057c10 */ /* 0x000fca00087fe4ff */
[----:B-1----:R-:W-:Y:S01]  /*0270*/  STG.E.64 desc[UR4][R4.64], R6 ;  /* 0x0000000604007986 */ /* 0x002fe2000c101b04 */
[----:B------:R-:W-:Y:S05]  /*0280*/  EXIT ;  /* 0x000000000000794d */ /* 0x000fea0003800000 */
        .weak           $__internal_1_$__cuda_sm3x_div_rn_noftz_f32_slowpath
        .type           $__internal_1_$__cuda_sm3x_div_rn_noftz_f32_slowpath,@function
        .size           $__internal_1_$__cuda_sm3x_div_rn_noftz_f32_slowpath,(.L_x_261 - $__internal_1_$__cuda_sm3x_div_rn_noftz_f32_slowpath)
$__internal_1_$__cuda_sm3x_div_rn_noftz_f32_slowpath:
[--C-:B------:R-:W-:Y:S01]  /*0290*/  SHF.R.U32.HI R7, RZ, 0x17, R3.reuse ;  /* 0x00000017ff077819 */ /* 0x100fe20000011603 */
[----:B------:R-:W-:Y:S01]  /*02a0*/  BSSY.RECONVERGENT B1, `(.L_x_33) ;  /* 0x0000064000017945 */ /* 0x000fe20003800200 */
[--C-:B------:R-:W-:Y:S01]  /*02b0*/  SHF.R.U32.HI R5, RZ, 0x17, R0.reuse ;  /* 0x00000017ff057819 */ /* 0x100fe20000011600 */
[----:B------:R-:W-:Y:S01]  /*02c0*/  IMAD.MOV.U32 R8, RZ, RZ, R0 ;  /* 0x000000ffff087224 */ /* 0x000fe200078e0000 */
[----:B------:R-:W-:Y:S01]  /*02d0*/  LOP3.LUT R7, R7, 0xff, RZ, 0xc0, !PT ;  /* 0x000000ff07077812 */ /* 0x000fe200078ec0ff */
[----:B------:R-:W-:Y:S01]  /*02e0*/  IMAD.MOV.U32 R9, RZ, RZ, R3 ;  /* 0x000000ffff097224 */ /* 0x000fe200078e0003 */
[----:B------:R-:W-:-:S03]  /*02f0*/  LOP3.LUT R5, R5, 0xff, RZ, 0xc0, !PT ;  /* 0x000000ff05057812 */ /* 0x000fc600078ec0ff */
[----:B------:R-:W-:Y:S02]  /*0300*/  VIADD R12, R7, 0xffffffff ;  /* 0xffffffff070c7836 */ /* 0x000fe40000000000 */
[----:B------:R-:W-:-:S03]  /*0310*/  VIADD R11, R5, 0xffffffff ;  /* 0xffffffff050b7836 */ /* 0x000fc60000000000 */
[----:B------:R-:W-:-:S04]  /*0320*/  ISETP.GT.U32.AND P0, PT, R12, 0xfd, PT ;  /* 0x000000fd0c00780c */ /* 0x000fc80003f04070 */
[----:B------:R-:W-:-:S13]  /*0330*/  ISETP.GT.U32.OR P0, PT, R11, 0xfd, P0 ;  /* 0x000000fd0b00780c */ /* 0x000fda0000704470 */
[----:B------:R-:W-:Y:S01]  /*0340*/  @!P0 IMAD.MOV.U32 R10, RZ, RZ, RZ ;  /* 0x000000ffff0a8224 */ /* 0x000fe200078e00ff */
[----:B------:R-:W-:Y:S06]  /*0350*/  @!P0 BRA `(.L_x_34) ;  /* 0x00000000005c8947 */ /* 0x000fec0003800000 */
[----:B------:R-:W-:Y:S02]  /*0360*/  FSETP.GTU.FTZ.AND P0, PT, |R0|, +INF , PT ;  /* 0x7f8000000000780b */ /* 0x000fe40003f1c200 */
[----:B------:R-:W-:-:S04]  /*0370*/  FSETP.GTU.FTZ.AND P1, PT, |R3|, +INF , PT ;  /* 0x7f8000000300780b */ /* 0x000fc80003f3c200 */
[----:B------:R-:W-:-:S13]  /*0380*/  PLOP3.LUT P0, PT, P0, P1, PT, 0xf8, 0x8f ;  /* 0x00000000008f781c */ /* 0x000fda0000703f70 */
[----:B------:R-:W-:Y:S05]  /*0390*/  @P0 BRA `(.L_x_35) ;  /* 0x00000004004c0947 */ /* 0x000fea0003800000 */
[----:B------:R-:W-:-:S13]  /*03a0*/  LOP3.LUT P0, RZ, R9, 0x7fffffff, R8, 0xc8, !PT ;  /* 0x7fffffff09ff7812 */ /* 0x000fda000780c808 */
[----:B------:R-:W-:Y:S05]  /*03b0*/  @!P0 BRA `(.L_x_36) ;  /* 0x00000004003c8947 */ /* 0x000fea0003800000 */
[C---:B------:R-:W-:Y:S02]  /*03c0*/  FSETP.NEU.FTZ.AND P2, PT, |R0|.reuse, +INF , PT ;  /* 0x7f8000000000780b */ /* 0x040fe40003f5d200 */
[----:B------:R-:W-:Y:S02]  /*03d0*/  FSETP.NEU.FTZ.AND P1, PT, |R3|, +INF , PT ;  /* 0x7f8000000300780b */ /* 0x000fe40003f3d200 */
[----:B------:R-:W-:-:S11]  /*03e0*/  FSETP.NEU.FTZ.AND P0, PT, |R0|, +INF , PT ;  /* 0x7f8000000000780b */ /* 0x000fd60003f1d200 */
[----:B------:R-:W-:Y:S05]  /*03f0*/  @!P1 BRA !P2, `(.L_x_36) ;  /* 0x00000004002c9947 */ /* 0x000fea0005000000 */
[----:B------:R-:W-:-:S04]  /*0400*/  LOP3.LUT P2, RZ, R8, 0x7fffffff, RZ, 0xc0, !PT ;  /* 0x7fffffff08ff7812 */ /* 0x000fc8000784c0ff */
[----:B------:R-:W-:-:S13]  /*0410*/  PLOP3.LUT P1, PT, P1, P2, PT, 0x2f, 0xf2 ;  /* 0x0000000000f2781c */ /* 0x000fda0000f24577 */
[----:B------:R-:W-:Y:S05]  /*0420*/  @P1 BRA `(.L_x_37) ;  /* 0x0000000400181947 */ /* 0x000fea0003800000 */
[----:B------:R-:W-:-:S04]  /*0430*/  LOP3.LUT P1, RZ, R9, 0x7fffffff, RZ, 0xc0, !PT ;  /* 0x7fffffff09ff7812 */ /* 0x000fc8000782c0ff */
[----:B------:R-:W-:-:S13]  /*0440*/  PLOP3.LUT P0, PT, P0, P1, PT, 0x2f, 0xf2 ;  /* 0x0000000000f2781c */ /* 0x000fda0000702577 */
[----:B------:R-:W-:Y:S05]  /*0450*/  @P0 BRA `(.L_x_38) ;  /* 0x0000000400000947 */ /* 0x000fea0003800000 */
[----:B------:R-:W-:Y:S02]  /*0460*/  ISETP.GE.AND P0, PT, R11, RZ, PT ;  /* 0x000000ff0b00720c */ /* 0x000fe40003f06270 */
[----:B------:R-:W-:-:S11]  /*0470*/  ISETP.GE.AND P1, PT, R12, RZ, PT ;  /* 0x000000ff0c00720c */ /* 0x000fd60003f26270 */
[----:B------:R-:W-:Y:S02]  /*0480*/  @P0 IMAD.MOV.U32 R10, RZ, RZ, RZ ;  /* 0x000000ffff0a0224 */ /* 0x000fe400078e00ff */
[----:B------:R-:W-:Y:S01]  /*0490*/  @!P0 FFMA R8, R0, 1.84467440737095516160e+19, RZ ;  /* 0x5f80000000088823 */ /* 0x000fe200000000ff */
[----:B------:R-:W-:Y:S02]  /*04a0*/  @!P0 IMAD.MOV.U32 R10, RZ, RZ, -0x40 ;  /* 0xffffffc0ff0a8424 */ /* 0x000fe400078e00ff */
[----:B------:R-:W-:Y:S02]  /*04b0*/  @!P1 FFMA R9, R3, 1.84467440737095516160e+19, RZ ;  /* 0x5f80000003099823 */ /* 0x000fe400000000ff */
[----:B------:R-:W-:-:S07]  /*04c0*/  @!P1 VIADD R10, R10, 0x40 ;  /* 0x000000400a0a9836 */ /* 0x000fce0000000000 */
.L_x_34:
[----:B------:R-:W-:Y:S01]  /*04d0*/  LEA R0, R7, 0xc0800000, 0x17 ;  /* 0xc080000007007811 */ /* 0x000fe200078eb8ff */
[----:B------:R-:W-:Y:S01]  /*04e0*/  VIADD R5, R5, 0xffffff81 ;  /* 0xffffff8105057836 */ /* 0x000fe20000000000 */
[----:B------:R-:W-:Y:S03]  /*04f0*/  BSSY.RECONVERGENT B2, `(.L_x_39) ;  /* 0x0000035000027945 */ /* 0x000fe60003800200 */
[----:B------:R-:W-:Y:S02]  /*0500*/  IMAD.IADD R9, R9, 0x1, -R0 ;  /* 0x0000000109097824 */ /* 0x000fe400078e0a00 */
[C---:B------:R-:W-:Y:S01]  /*0510*/  IMAD R0, R5.reuse, -0x800000, R8 ;  /* 0xff80000005007824 */ /* 0x040fe200078e0208 */
[----:B------:R-:W-:Y:S01]  /*0520*/  IADD3 R5, PT, PT, R5, 0x7f, -R7 ;  /* 0x0000007f05057810 */ /* 0x000fe20007ffe807 */
[----:B------:R-:W0:Y:S01]  /*0530*/  MUFU.RCP R3, R9 ;  /* 0x0000000900037308 */ /* 0x000e220000001000 */
[----:B------:R-:W-:-:S03]  /*0540*/  FADD.FTZ R11, -R9, -RZ ;  /* 0x800000ff090b7221 */ /* 0x000fc60000010100 */
[----:B------:R-:W-:Y:S02]  /*0550*/  IMAD.IADD R5, R5, 0x1, R10 ;  /* 0x0000000105057824 */ /* 0x000fe400078e020a */
[----:B0-----:R-:W-:-:S04]  /*0560*/  FFMA R12, R3, R11, 1 ;  /* 0x3f800000030c7423 */ /* 0x001fc8000000000b */
[----:B------:R-:W-:-:S04]  /*0570*/  FFMA R12, R3, R12, R3 ;  /* 0x0000000c030c7223 */ /* 0x000fc80000000003 */
[----:B------:R-:W-:-:S04]  /*0580*/  FFMA R3, R0, R12, RZ ;  /* 0x0000000c00037223 */ /* 0x000fc800000000ff */
[----:B------:R-:W-:-:S04]  /*0590*/  FFMA R8, R11, R3, R0 ;  /* 0x000000030b087223 */ /* 0x000fc80000000000 */
[----:B------:R-:W-:-:S04]  /*05a0*/  FFMA R13, R12, R8, R3 ;  /* 0x000000080c0d7223 */ /* 0x000fc80000000003 */
[----:B------:R-:W-:-:S04]  /*05b0*/  FFMA R8, R11, R13, R0 ;  /* 0x0000000d0b087223 */ /* 0x000fc80000000000 */
[----:B------:R-:W-:-:S05]  /*05c0*/  FFMA R0, R12, R8, R13 ;  /* 0x000000080c007223 */ /* 0x000fca000000000d */
[----:B------:R-:W-:-:S04]  /*05d0*/  SHF.R.U32.HI R3, RZ, 0x17, R0 ;  /* 0x00000017ff037819 */ /* 0x000fc80000011600 */
[----:B------:R-:W-:-:S05]  /*05e0*/  LOP3.LUT R3, R3, 0xff, RZ, 0xc0, !PT ;  /* 0x000000ff03037812 */ /* 0x000fca00078ec0ff */
[----:B------:R-:W-:-:S04]  /*05f0*/  IMAD.IADD R7, R3, 0x1, R5 ;  /* 0x0000000103077824 */ /* 0x000fc800078e0205 */
[----:B------:R-:W-:-:S05]  /*0600*/  VIADD R3, R7, 0xffffffff ;  /* 0xffffffff07037836 */ /* 0x000fca0000000000 */
[----:B------:R-:W-:-:S13]  /*0610*/  ISETP.GE.U32.AND P0, PT, R3, 0xfe, PT ;  /* 0x000000fe0300780c */ /* 0x000fda0003f06070 */
[----:B------:R-:W-:Y:S05]  /*0620*/  @!P0 BRA `(.L_x_40) ;  /* 0x0000000000808947 */ /* 0x000fea0003800000 */
[----:B------:R-:W-:-:S13]  /*0630*/  ISETP.GT.AND P0, PT, R7, 0xfe, PT ;  /* 0x000000fe0700780c */ /* 0x000fda0003f04270 */
[----:B------:R-:W-:Y:S05]  /*0640*/  @P0 BRA `(.L_x_41) ;  /* 0x00000000006c0947 */ /* 0x000fea0003800000 */
[----:B------:R-:W-:-:S13]  /*0650*/  ISETP.GE.AND P0, PT, R7, 0x1, PT ;  /* 0x000000010700780c */ /* 0x000fda0003f06270 */
[----:B------:R-:W-:Y:S05]  /*0660*/  @P0 BRA `(.L_x_42) ;  /* 0x0000000000740947 */ /* 0x000fea0003800000 */
[----:B------:R-:W-:Y:S02]  /*0670*/  ISETP.GE.AND P0, PT, R7, -0x18, PT ;  /* 0xffffffe80700780c */ /* 0x000fe40003f06270 */
[----:B------:R-:W-:-:S11]  /*0680*/  LOP3.LUT R0, R0, 0x80000000, RZ, 0xc0, !PT ;  /* 0x8000000000007812 */ /* 0x000fd600078ec0ff */
[----:B------:R-:W-:Y:S05]  /*0690*/  @!P0 BRA `(.L_x_42) ;  /* 0x0000000000688947 */ /* 0x000fea0003800000 */
[CC--:B------:R-:W-:Y:S01]  /*06a0*/  FFMA.RZ R3, R12.reuse, R8.reuse, R13 ;  /* 0x000000080c037223 */ /* 0x0c0fe2000000c00d */
[C---:B------:R-:W-:Y:S01]  /*06b0*/  VIADD R10, R7.reuse, 0x20 ;  /* 0x00000020070a7836 */ /* 0x040fe20000000000 */
[C---:B------:R-:W-:Y:S02]  /*06c0*/  ISETP.NE.AND P2, PT, R7.reuse, RZ, PT ;  /* 0x000000ff0700720c */ /* 0x040fe40003f45270 */
[----:B------:R-:W-:Y:S01]  /*06d0*/  ISETP.NE.AND P1, PT, R7, RZ, PT ;  /* 0x000000ff0700720c */ /* 0x000fe20003f25270 */
[----:B------:R-:W-:Y:S01]  /*06e0*/  IMAD.MOV R7, RZ, RZ, -R7 ;  /* 0x000000ffff077224 */ /* 0x000fe200078e0a07 */
[----:B------:R-:W-:Y:S01]  /*06f0*/  LOP3.LUT R5, R3, 0x7fffff, RZ, 0xc0, !PT ;  /* 0x007fffff03057812 */ /* 0x000fe200078ec0ff */
[CCC-:B------:R-:W-:Y:S01]  /*0700*/  FFMA.RP R3, R12.reuse, R8.reuse, R13.reuse ;  /* 0x000000080c037223 */ /* 0x1c0fe2000000800d */
[----:B------:R-:W-:Y:S02]  /*0710*/  FFMA.RM R8, R12, R8, R13 ;  /* 0x000000080c087223 */ /* 0x000fe4000000400d */
[----:B------:R-:W-:-:S03]  /*0720*/  LOP3.LUT R5, R5, 0x800000, RZ, 0xfc, !PT ;  /* 0x0080000005057812 */ /* 0x000fc600078efcff */
[----:B------:R-:W-:Y:S02]  /*0730*/  FSETP.NEU.FTZ.AND P0, PT, R3, R8, PT ;  /* 0x000000080300720b */ /* 0x000fe40003f1d000 */
[----:B------:R-:W-:Y:S02]  /*0740*/  SHF.L.U32 R10, R5, R10, RZ ;  /* 0x0000000a050a7219 */ /* 0x000fe400000006ff */
[----:B------:R-:W-:Y:S02]  /*0750*/  SEL R8, R7, RZ, P2 ;  /* 0x000000ff07087207 */ /* 0x000fe40001000000 */
[----:B------:R-:W-:Y:S02]  /*0760*/  ISETP.NE.AND P1, PT, R10, RZ, P1 ;  /* 0x000000ff0a00720c */ /* 0x000fe40000f25270 */
[----:B------:R-:W-:Y:S02]  /*0770*/  SHF.R.U32.HI R8, RZ, R8, R5 ;  /* 0x00000008ff087219 */ /* 0x000fe40000011605 */
[----:B------:R-:W-:-:S02]  /*0780*/  PLOP3.LUT P0, PT, P0, P1, PT, 0xf8, 0x8f ;  /* 0x00000000008f781c */ /* 0x000fc40000703f70 */
[----:B------:R-:W-:Y:S02]  /*0790*/  SHF.R.U32.HI R10, RZ, 0x1, R8 ;  /* 0x00000001ff0a7819 */ /* 0x000fe40000011608 */
[----:B------:R-:W-:-:S04]  /*07a0*/  SEL R3, RZ, 0x1, !P0 ;  /* 0x00000001ff037807 */ /* 0x000fc80004000000 */
[----:B------:R-:W-:-:S04]  /*07b0*/  LOP3.LUT R3, R3, 0x1, R10, 0xf8, !PT ;  /* 0x0000000103037812 */ /* 0x000fc800078ef80a */
[----:B------:R-:W-:-:S05]  /*07c0*/  LOP3.LUT R3, R3, R8, RZ, 0xc0, !PT ;  /* 0x0000000803037212 */ /* 0x000fca00078ec0ff */
[----:B------:R-:W-:-:S05]  /*07d0*/  IMAD.IADD R3, R10, 0x1, R3 ;  /* 0x000000010a037824 */ /* 0x000fca00078e0203 */
[----:B------:R-:W-:Y:S01]  /*07e0*/  LOP3.LUT R0, R3, R0, RZ, 0xfc, !PT ;  /* 0x0000000003007212 */ /* 0x000fe200078efcff */
[----:B------:R-:W-:Y:S06]  /*07f0*/  BRA `(.L_x_42) ;  /* 0x0000000000107947 */ /* 0x000fec0003800000 */
.L_x_41:
[----:B------:R-:W-:-:S04]  /*0800*/  LOP3.LUT R0, R0, 0x80000000, RZ, 0xc0, !PT ;  /* 0x8000000000007812 */ /* 0x000fc800078ec0ff */
[----:B------:R-:W-:Y:S01]  /*0810*/  LOP3.LUT R0, R0, 0x7f800000, RZ, 0xfc, !PT ;  /* 0x7f80000000007812 */ /* 0x000fe200078efcff */
[----:B------:R-:W-:Y:S06]  /*0820*/  BRA `(.L_x_42) ;  /* 0x0000000000047947 */ /* 0x000fec0003800000 */
.L_x_40:
[----:B------:R-:W-:-:S07]  /*0830*/  IMAD R0, R5, 0x800000, R0 ;  /* 0x0080000005007824 */ /* 0x000fce00078e0200 */
.L_x_42:
[----:B------:R-:W-:Y:S05]  /*0840*/  BSYNC.RECONVERGENT B2 ;  /* 0x0000000000027941 */ /* 0x000fea0003800200 */
.L_x_39:
[----:B------:R-:W-:Y:S05]  /*0850*/  BRA `(.L_x_43) ;  /* 0x0000000000207947 */ /* 0x000fea0003800000 */
.L_x_38:
[----:B------:R-:W-:-:S04]  /*0860*/  LOP3.LUT R0, R9, 0x80000000, R8, 0x48, !PT ;  /* 0x8000000009007812 */ /* 0x000fc800078e4808 */
[----:B------:R-:W-:Y:S01]  /*0870*/  LOP3.LUT R0, R0, 0x7f800000, RZ, 0xfc, !PT ;  /* 0x7f80000000007812 */ /* 0x000fe200078efcff */
[----:B------:R-:W-:Y:S06]  /*0880*/  BRA `(.L_x_43) ;  /* 0x0000000000147947 */ /* 0x000fec0003800000 */
.L_x_37:
[----:B------:R-:W-:Y:S01]  /*0890*/  LOP3.LUT R0, R9, 0x80000000, R8, 0x48, !PT ;  /* 0x8000000009007812 */ /* 0x000fe200078e4808 */
[----:B------:R-:W-:Y:S06]  /*08a0*/  BRA `(.L_x_43) ;  /* 0x00000000000c7947 */ /* 0x000fec0003800000 */
.L_x_36:
[----:B------:R-:W0:Y:S01]  /*08b0*/  MUFU.RSQ R0, -QNAN ;  /* 0xffc0000000007908 */ /* 0x000e220000001400 */
[----:B------:R-:W-:Y:S05]  /*08c0*/  BRA `(.L_x_43) ;  /* 0x0000000000047947 */ /* 0x000fea0003800000 */
.L_x_35:
[----:B------:R-:W-:-:S07]  /*08d0*/  FADD.FTZ R0, R0, R3 ;  /* 0x0000000300007221 */ /* 0x000fce0000010000 */
.L_x_43:
[----:B------:R-:W-:Y:S05]  /*08e0*/  BSYNC.RECONVERGENT B1 ;  /* 0x0000000000017941 */ /* 0x000fea0003800200 */
.L_x_33:
[----:B------:R-:W-:-:S04]  /*08f0*/  IMAD.MOV.U32 R7, RZ, RZ, 0x0 ;  /* 0x00000000ff077424 */ /* 0x000fc800078e00ff */
[----:B0-----:R-:W-:Y:S05]  /*0900*/  RET.REL.NODEC R6 `(vec_fdivide) ;  /* 0xfffffff406bc7950 */ /* 0x001fea0003c3ffff */
.L_x_44:
        /* <DEDUP_REMOVED lines=15> */
.L_x_261:


//--------------------- .text.vec_fdim            --------------------------
	.section	.text.vec_fdim,"ax",@progbits
	.align	128
        .global         vec_fdim
        .type           vec_fdim,@function
        .size           vec_fdim,(.L_x_275 - vec_fdim)
        .other          vec_fdim,@"STO_CUDA_ENTRY STV_DEFAULT"
vec_fdim:
.text.vec_fdim:
        /* <DEDUP_REMOVED lines=21> */
[----:B---3--:R-:W-:Y:S08]  /*0150*/  F2F.F32.F64 R0, R2 ;  /* 0x0000000200007310 */ /* 0x008ff00000301000 */
[----:B----4-:R-:W0:Y:S02]  /*0160*/  F2F.F32.F64 R7, R4 ;  /* 0x0000000400077310 */ /* 0x010e240000301000 */
[C---:B0-----:R-:W-:Y:S01]  /*0170*/  FADD R6, R0.reuse, -R7 ;  /* 0x8000000700067221 */ /* 0x041fe20000000000 */
[----:B------:R-:W-:-:S04]  /*0180*/  FSETP.GTU.AND P0, PT, R0, R7, PT ;  /* 0x000000070000720b */ /* 0x000fc80003f0c000 */
[----:B------:R-:W-:Y:S02]  /*0190*/  FSEL R6, R6, RZ, P0 ;  /* 0x000000ff06067208 */ /* 0x000fe40000000000 */
[----:B--2---:R-:W-:-:S04]  /*01a0*/  IADD3 R8, P0, PT, R8, UR6, RZ ;  /* 0x0000000608087c10 */ /* 0x004fc8000ff1e0ff */
[----:B------:R-:W0:Y:S01]  /*01b0*/  F2F.F64.F32 R6, R6 ;  /* 0x0000000600067310 */ /* 0x000e220000201800 */
[----:B------:R-:W-:-:S05]  /*01c0*/  IADD3.X R9, PT, PT, R9, UR7, RZ, P0, !PT ;  /* 0x0000000709097c10 */ /* 0x000fca00087fe4ff */
[----:B0-----:R-:W-:Y:S01]  /*01d0*/  STG.E.64 desc[UR4][R8.64], R6 ;  /* 0x0000000608007986 */ /* 0x001fe2000c101b04 */
[----:B------:R-:W-:Y:S05]  /*01e0*/  EXIT ;  /* 0x000000000000794d */ /* 0x000fea0003800000 */
.L_x_45:
        /* <DEDUP_REMOVED lines=9> */
.L_x_275:


//--------------------- .text.vec_copysign        --------------------------
	.section	.text.vec_copysign,"ax",@progbits
	.align	128
        .global         vec_copysign
        .type           vec_copysign,@function
        .size           vec_copysign,(.L_x_276 - vec_copysign)
        .other          vec_copysign,@"STO_CUDA_ENTRY STV_DEFAULT"
vec_copysign:
.text.vec_copysign:
        /* <DEDUP_REMOVED lines=18> */
[----:B------:R-:W-:-:S03]  /*0120*/  IADD3.X R3, PT, PT, R9, UR9, RZ, P0, !PT ;  /* 0x0000000909037c10 */ /* 0x000fc600087fe4ff */
[----:B-1----:R-:W3:Y:S04]  /*0130*/  LDG.E R6, desc[UR4][R6.64+0x4] ;  /* 0x0000040406067981 */ /* 0x002ee8000c1e1900 */
[----:B------:R-:W4:Y:S01]  /*0140*/  LDG.E.64 R2, desc[UR4][R2.64] ;  /* 0x0000000402027981 */ /* 0x000f22000c1e1b00 */
[----:B---3--:R-:W-:Y:S01]  /*0150*/  SHF.R.U32.HI R4, RZ, 0x1f, R6 ;  /* 0x0000001fff047819 */ /* 0x008fe20000011606 */
[----:B----4-:R-:W0:Y:S03]  /*0160*/  F2F.F32.F64 R0, R2 ;  /* 0x0000000200007310 */ /* 0x010e260000301000 */
[----:B------:R-:W-:-:S04]  /*0170*/  LOP3.LUT R4, R4, 0x1, RZ, 0xc0, !PT ;  /* 0x0000000104047812 */ /* 0x000fc800078ec0ff */
[----:B------:R-:W-:-:S04]  /*0180*/  ISETP.NE.U32.AND P0, PT, R4, 0x1, PT ;  /* 0x000000010400780c */ /* 0x000fc80003f05070 */
[----:B------:R-:W-:-:S04]  /*0190*/  ISETP.NE.U32.AND.EX P0, PT, RZ, RZ, PT, P0 ;  /* 0x000000ffff00720c */ /* 0x000fc80003f05100 */
[----:B0-----:R-:W-:Y:S02]  /*01a0*/  FSEL R4, -|R0|, |R0|, !P0 ;  /* 0x4000000000047208 */ /* 0x001fe40004000300 */
[----:B--2---:R-:W-:-:S04]  /*01b0*/  IADD3 R8, P0, PT, R8, UR6, RZ ;  /* 0x0000000608087c10 */ /* 0x004fc8000ff1e0ff */
[----:B------:R-:W0:Y:S01]  /*01c0*/  F2F.F64.F32 R4, R4 ;  /* 0x0000000400047310 */ /* 0x000e220000201800 */
[----:B------:R-:W-:-:S05]  /*01d0*/  IADD3.X R9, PT, PT, R9, UR7, RZ, P0, !PT ;  /* 0x0000000709097c10 */ /* 0x000fca00087fe4ff */
[----:B0-----:R-:W-:Y:S01]  /*01e0*/  STG.E.64 desc[UR4][R8.64], R4 ;  /* 0x0000000408007986 */ /* 0x001fe2000c101b04 */
[----:B------:R-:W-:Y:S05]  /*01f0*/  EXIT ;  /* 0x000000000000794d */ /* 0x000fea0003800000 */
.L_x_46:
        /* <DEDUP_REMOVED lines=16> */
.L_x_276:


//--------------------- .text.vec_y1              --------------------------
	.section	.text.vec_y1,"ax",@progbits
	.align	128
        .global         vec_y1
        .type           vec_y1,@function
        .size           vec_y1,(.L_x_262 - vec_y1)
        .other          vec_y1,@"STO_CUDA_ENTRY STV_DEFAULT"
vec_y1:
.text.vec_y1:
        /* <DEDUP_REMOVED lines=10> */
[----:B------:R-:W0:Y:S01]  /*00a0*/  LDCU.64 UR4, c[0x0][0x390] ;  /* 0x00007200ff0477ac */ /* 0x000e220008000a00 */
[C---:B------:R-:W-:Y:S01]  /*00b0*/  IMAD.SHL.U32 R4, R5.reuse, 0x8, RZ ;  /* 0x0000000805047824 */ /* 0x040fe200078e00ff */
[----:B------:R-:W-:Y:S01]  /*00c0*/  SHF.L.U64.HI R5, R5, 0x3, R0 ;  /* 0x0000000305057819 */ /* 0x000fe20000010200 */
[----:B------:R-:W1:Y:S03]  /*00d0*/  LDCU.64 UR6, c[0x0][0x358] ;  /* 0x00006b00ff0677ac */ /* 0x000e660008000a00 */
[----:B0-----:R-:W-:-:S04]  /*00e0*/  IADD3 R8, P0, PT, R4, UR4, RZ ;  /* 0x0000000404087c10 */ /* 0x001fc8000ff1e0ff */
[----:B------:R-:W-:-:S05]  /*00f0*/  IADD3.X R9, PT, PT, R5, UR5, RZ, P0, !PT ;  /* 0x0000000505097c10 */ /* 0x000fca00087fe4ff */
[----:B-1----:R-:W2:Y:S01]  /*0100*/  LDG.E.64 R6, desc[UR6][R8.64] ;  /* 0x0000000608067981 */ /* 0x002ea2000c1e1b00 */
[----:B------:R-:W-:Y:S01]  /*0110*/  BSSY.RECONVERGENT B0, `(.L_x_47) ;  /* 0x00001c0000007945 */ /* 0x000fe20003800200 */
[----:B--2---:R-:W0:Y:S02]  /*0120*/  F2F.F32.F64 R6, R6 ;  /* 0x0000000600067310 */ /* 0x004e240000301000 */
[C---:B0-----:R-:W-:Y:S01]  /*0130*/  FSETP.GEU.AND P0, PT, |R6|.reuse, 1.175494350822287508e-38, PT ;  /* 0x008000000600780b */ /* 0x041fe20003f0e200 */
[----:B------:R-:W-:-:S12]  /*0140*/  FADD R3, |R6|, -RZ ;  /* 0x800000ff06037221 */ /* 0x000fd80000000200 */
[----:B------:R-:W-:Y:S05]  /*0150*/  @P0 BRA `(.L_x_48) ;  /* 0x0000000000400947 */ /* 0x000fea0003800000 */
[----:B------:R-:W0:Y:S01]  /*0160*/  MUFU.RCP R7, |R6| ;  /* 0x4000000600077308 */ /* 0x000e220000001000 */
[----:B------:R-:W-:Y:S01]  /*0170*/  UMOV UR4, 0x3f22f983 ;  /* 0x3f22f98300047882 */ /* 0x000fe20000000000 */
[----:B------:R-:W-:Y:S01]  /*0180*/  BSSY.RECONVERGENT B1, `(.L_x_49) ;  /* 0x000000c000017945 */ /* 0x000fe20003800200 */
[----:B------:R-:W-:-:S05]  /*0190*/  IMAD.U32 R9, RZ, RZ, UR4 ;  /* 0x00000004ff097e24 */ /* 0x000fca000f8e00ff */
[----:B------:R-:W1:Y:S01]  /*01a0*/  FCHK P0, -R9, |R6| ;  /* 0x4000000609007302 */ /* 0x000e620000000100 */
[----:B0-----:R-:W-:-:S04]  /*01b0*/  FFMA R0, -|R6|, R7, 1 ;  /* 0x3f80000006007423 */ /* 0x001fc80000000307 */
[----:B------:R-:W-:-:S04]  /*01c0*/  FFMA R0, R7, R0, R7 ;  /* 0x0000000007007223 */ /* 0x000fc80000000007 */
[----:B------:R-:W-:-:S04]  /*01d0*/  FFMA R7, R0, -0.63661974668502807617, RZ ;  /* 0xbf22f98300077823 */ /* 0x000fc800000000ff */
[----:B------:R-:W-:-:S04]  /*01e0*/  FFMA R2, -|R6|, R7, -0.63661974668502807617 ;  /* 0xbf22f98306027423 */ /* 0x000fc80000000307 */
[----:B------:R-:W-:Y:S01]  /*01f0*/  FFMA R0, R0, R2, R7 ;  /* 0x0000000200007223 */ /* 0x000fe20000000007 */
[----:B-1----:R-:W-:Y:S06]  /*0200*/  @!P0 BRA `(.L_x_50) ;  /* 0x00000000000c8947 */ /* 0x002fec0003800000 */
[----:B------:R-:W-:Y:S01]  /*0210*/  HFMA2 R0, -RZ, RZ, -1.783203125, -45152 ;  /* 0xbf22f983ff007431 */ /* 0x000fe200000001ff */
[----:B------:R-:W-:-:S07]  /*0220*/  MOV R10, 0x240 ;  /* 0x00000240000a7802 */ /* 0x000fce0000000f00 */
[----:B------:R-:W-:Y:S05]  /*0230*/  CALL.REL.NOINC `($__internal_2_$__cuda_sm3x_div_rn_noftz_f32_slowpath) ;  /* 0x0000001800d87944 */ /* 0x000fea0003c00000 */
.L_x_50:
[----:B------:R-:W-:Y:S05]  /*0240*/  BSYNC.RECONVERGENT B1 ;  /* 0x0000000000017941 */ /* 0x000fea0003800200 */
.L_x_49:
[----:B------:R-:W-:Y:S05]  /*0250*/  BRA `(.L_x_51) ;  /* 0x0000001800ac7947 */ /* 0x000fea0003800000 */
.L_x_48:
[----:B------:R-:W-:-:S13]  /*0260*/  FSETP.GTU.AND P0, PT, |R6|, 1.6985707283020019531, PT ;  /* 0x3fd96ac40600780b */ /* 0x000fda0003f0c200 */
[----:B------:R-:W-:Y:S05]  /*0270*/  @P0 BRA `(.L_x_52) ;  /* 0x0000000c00880947 */ /* 0x000fea0003800000 */
[----:B------:R-:W-:Y:S01]  /*0280*/  FSETP.GTU.AND P0, PT, |R6|, 8, PT ;  /* 0x410000000600780b */ /* 0x000fe20003f0c200 */
[----:B------:R-:W-:-:S12]  /*0290*/  BSSY.RECONVERGENT B1, `(.L_x_53) ;  /* 0x00000ae000017945 */ /* 0x000fd80003800200 */
[----:B------:R-:W-:Y:S05]  /*02a0*/  @P0 BRA `(.L_x_54) ;  /* 0x0000000000540947 */ /* 0x000fea0003800000 */
[C---:B------:R-:W-:Y:S01]  /*02b0*/  FADD R0, |R6|.reuse, -3.8317060470581054688 ;  /* 0xc0753aac06007421 */ /* 0x040fe20000000200 */
[----:B------:R-:W-:Y:S02]  /*02c0*/  IMAD.MOV.U32 R7, RZ, RZ, 0x29af3463 ;  /* 0x29af3463ff077424 */ /* 0x000fe400078e00ff */
[----:B------:R-:W-:Y:S01]  /*02d0*/  FADD R2, |R6|, -7.01558685302734375 ;  /* 0xc0e07fb006027421 */ /* 0x000fe20000000200 */
[----:B------:R-:W-:-:S03]  /*02e0*/  FADD R0, R0, 7.6850589891819254262e-08 ;  /* 0x33a5090f00007421 */ /* 0x000fc60000000000 */
[----:B------:R-:W-:Y:S01]  /*02f0*/  FADD R2, R2, 1.8321172490232129348e-07 ;  /* 0x3444b8db02027421 */ /* 0x000fe20000000000 */
[----:B------:R-:W-:-:S04]  /*0300*/  FFMA R7, R0, R7, 9.2190859980745276658e-13 ;  /* 0x2b81bf4200077423 */ /* 0x000fc80000000007 */
[----:B------:R-:W-:-:S04]  /*0310*/  FFMA R7, R0, R7, -2.5706882803011588123e-11 ;  /* 0xade21ec100077423 */ /* 0x000fc80000000007 */
[----:B------:R-:W-:-:S04]  /*0320*/  FFMA R7, R0, R7, -2.0179057036440184447e-10 ;  /* 0xaf5ddeff00077423 */ /* 0x000fc80000000007 */
[----:B------:R-:W-:-:S04]  /*0330*/  FFMA R7, R0, R7, 4.5125276848523299122e-09 ;  /* 0x319b0c9d00077423 */ /* 0x000fc80000000007 */
[----:B------:R-:W-:-:S04]  /*0340*/  FFMA R7, R0, R7, 2.7016289649850477872e-08 ;  /* 0x32e8117300077423 */ /* 0x000fc80000000007 */
[----:B------:R-:W-:-:S04]  /*0350*/  FFMA R7, R0, R7, -5.3477970141102559865e-07 ;  /* 0xb50f8dc800077423 */ /* 0x000fc80000000007 */
[----:B------:R-:W-:-:S04]  /*0360*/  FFMA R7, R0, R7, -2.3602763121743919328e-06 ;  /* 0xb61e653d00077423 */ /* 0x000fc80000000007 */
[----:B------:R-:W-:-:S04]  /*0370*/  FFMA R7, R0, R7, 4.1210809285985305905e-05 ;  /* 0x382cd9c500077423 */ /* 0x000fc80000000007 */
[----:B------:R-:W-:-:S04]  /*0380*/  FFMA R7, R0, R7, 0.00011917029041796922684 ;  /* 0x38f9eb1000077423 */ /* 0x000fc80000000007 */
[----:B------:R-:W-:-:S04]  /*0390*/  FFMA R7, R0, R7, -0.0018075588159263134003 ;  /* 0xbaeceb9c00077423 */ /* 0x000fc80000000007 */
[----:B------:R-:W-:-:S04]  /*03a0*/  FFMA R7, R0, R7, -0.0025548927951604127884 ;  /* 0xbb276ffd00077423 */ /* 0x000fc80000000007 */
[----:B------:R-:W-:-:S04]  /*03b0*/  FFMA R7, R0, R7, 0.033013891428709030151 ;  /* 0x3d07399300077423 */ /* 0x000fc80000000007 */
[----:B------:R-:W-:-:S04]  /*03c0*/  FMUL R7, R7, R2 ;  /* 0x0000000207077220 */ /* 0x000fc80000400000 */
[----:B------:R-:W-:-:S04]  /*03d0*/  FMUL R7, R0, R7 ;  /* 0x0000000700077220 */ /* 0x000fc80000400000 */
[----:B------:R-:W-:Y:S01]  /*03e0*/  FMUL R8, |R6|, R7 ;  /* 0x0000000706087220 */ /* 0x000fe20000400200 */
[----:B------:R-:W-:Y:S06]  /*03f0*/  BRA `(.L_x_55) ;  /* 0x00000008005c7947 */ /* 0x000fec0003800000 */
.L_x_54:
[----:B------:R-:W-:Y:S01]  /*0400*/  FSETP.NEU.AND P0, PT, |R6|, +INF , PT ;  /* 0x7f8000000600780b */ /* 0x000fe20003f0d200 */
[----:B------:R-:W-:-:S12]  /*0410*/  IMAD.MOV.U32 R8, RZ, RZ, RZ ;  /* 0x000000ffff087224 */ /* 0x000fd800078e00ff */
[----:B------:R-:W-:Y:S05]  /*0420*/  @!P0 BRA `(.L_x_55) ;  /* 0x0000000800508947 */ /* 0x000fea0003800000 */
[----:B------:R-:W0:Y:S01]  /*0430*/  MUFU.RCP R9, |R6| ;  /* 0x4000000600097308 */ /* 0x000e220000001000 */
[----:B------:R-:W-:Y:S01]  /*0440*/  MOV R7, 0x3fca3ba2 ;  /* 0x3fca3ba200077802 */ /* 0x000fe20000000f00 */
[----:B------:R-:W-:Y:S01]  /*0450*/  BSSY.RECONVERGENT B2, `(.L_x_56) ;  /* 0x0000071000027945 */ /* 0x000fe20003800200 */
[----:B0-----:R-:W-:-:S04]  /*0460*/  FMUL R2, R9, R9 ;  /* 0x0000000909027220 */ /* 0x001fc80000400000 */
[----:B------:R-:W-:-:S04]  /*0470*/  FFMA R7, R2, -R7, 0.36148586869239807129 ;  /* 0x3eb914ad02077423 */ /* 0x000fc80000000807 */
[----:B------:R-:W-:-:S04]  /*0480*/  FFMA R7, R2, R7, -0.16401261091232299805 ;  /* 0xbe27f2ec02077423 */ /* 0x000fc80000000007 */
[----:B------:R-:W-:-:S04]  /*0490*/  FFMA R7, R2, R7, 0.37499991059303283691 ;  /* 0x3ebffffd02077423 */ /* 0x000fc80000000007 */
[----:B------:R-:W-:Y:S01]  /*04a0*/  FFMA R0, R9, R7, |R6| ;  /* 0x0000000709007223 */ /* 0x000fe20000000406 */
[----:B------:R-:W-:-:S03]  /*04b0*/  IMAD.MOV.U32 R7, RZ, RZ, 0x4082cb37 ;  /* 0x4082cb37ff077424 */ /* 0x000fc600078e00ff */
[C---:B------:R-:W-:Y:S01]  /*04c0*/  FMUL R8, R0.reuse, 0.63661974668502807617 ;  /* 0x3f22f98300087820 */ /* 0x040fe20000400000 */
[----:B------:R-:W-:Y:S01]  /*04d0*/  FSETP.GE.AND P0, PT, |R0|, 105615, PT ;  /* 0x47ce47800000780b */ /* 0x000fe20003f06200 */
[----:B------:R-:W-:-:S04]  /*04e0*/  FFMA R7, R2, -R7, 0.74987655878067016602 ;  /* 0x3f3ff7e902077423 */ /* 0x000fc80000000807 */
[----:B------:R-:W0:Y:S01]  /*04f0*/  F2I.NTZ R8, R8 ;  /* 0x0000000800087305 */ /* 0x000e220000203100 */
[----:B------:R-:W-:-:S04]  /*0500*/  FFMA R7, R2, R7, -0.19291564822196960449 ;  /* 0xbe458bae02077423 */ /* 0x000fc80000000007 */
[----:B------:R-:W-:-:S04]  /*0510*/  FFMA R7, R2, R7, 0.18749825656414031982 ;  /* 0x3e3fff8b02077423 */ /* 0x000fc80000000007 */
[----:B------:R-:W-:Y:S01]  /*0520*/  FFMA R2, R2, R7, 1 ;  /* 0x3f80000002027423 */ /* 0x000fe20000000007 */
[----:B0-----:R-:W-:-:S05]  /*0530*/  I2FP.F32.S32 R9, R8 ;  /* 0x0000000800097245 */ /* 0x001fca0000201400 */
[----:B------:R-:W-:-:S04]  /*0540*/  FFMA R10, R9, -1.5707962512969970703, R0 ;  /* 0xbfc90fda090a7823 */ /* 0x000fc80000000000 */
[----:B------:R-:W-:-:S04]  /*0550*/  FFMA R10, R9, -7.5497894158615963534e-08, R10 ;  /* 0xb3a22168090a7823 */ /* 0x000fc8000000000a */
[----:B------:R-:W-:Y:S01]  /*0560*/  FFMA R9, R9, -5.3903029534742383927e-15, R10 ;  /* 0xa7c234c509097823 */ /* 0x000fe2000000000a */
[----:B------:R-:W-:Y:S06]  /*0570*/  @!P0 BRA `(.L_x_57) ;  /* 0x0000000400788947 */ /* 0x000fec0003800000 */
[----:B------:R-:W-:-:S13]  /*0580*/  FSETP.NEU.AND P0, PT, |R0|, +INF , PT ;  /* 0x7f8000000000780b */ /* 0x000fda0003f0d200 */
[----:B------:R-:W-:Y:S01]  /*0590*/  @!P0 FMUL R9, RZ, R0 ;  /* 0x00000000ff098220 */ /* 0x000fe20000400000 */
[----:B------:R-:W-:Y:S01]  /*05a0*/  @!P0 IMAD.MOV.U32 R8, RZ, RZ, RZ ;  /* 0x000000ffff088224 */ /* 0x000fe200078e00ff */
[----:B------:R-:W-:Y:S06]  /*05b0*/  @!P0 BRA `(.L_x_57) ;  /* 0x0000000400688947 */ /* 0x000fec0003800000 */
[----:B------:R-:W-:Y:S01]  /*05c0*/  SHF.L.U32 R8, R0, 0x8, RZ ;  /* 0x0000000800087819 */ /* 0x000fe200000006ff */
[----:B------:R-:W-:Y:S02]  /*05d0*/  HFMA2 R19, -RZ, RZ, 0, 0 ;  /* 0x00000000ff137431 */ /* 0x000fe400000001ff */
[----:B------:R-:W-:Y:S01]  /*05e0*/  IMAD.MOV.U32 R7, RZ, RZ, RZ ;  /* 0x000000ffff077224 */ /* 0x000fe200078e00ff */
[----:B------:R-:W0:Y:S01]  /*05f0*/  LDCU.64 UR8, c[0x4][URZ] ;  /* 0x01000000ff0877ac */ /* 0x000e220008000a00 */
[----:B------:R-:W-:Y:S01]  /*0600*/  LOP3.LUT R13, R8, 0x80000000, RZ, 0xfc, !PT ;  /* 0x80000000080d7812 */ /* 0x000fe200078efcff */
[----:B------:R-:W-:Y:S01]  /*0610*/  UMOV UR5, URZ ;  /* 0x000000ff00057c82 */ /* 0x000fe20008000000 */
[----:B------:R-:W-:-:S05]  /*0620*/  UMOV UR4, URZ ;  /* 0x000000ff00047c82 */ /* 0x000fca0008000000 */
.L_x_58:
[----:B0-----:R-:W-:Y:S01]  /*0630*/  IMAD.U32 R10, RZ, RZ, UR8 ;  /* 0x00000008ff0a7e24 */ /* 0x001fe2000f8e00ff */
[----:B------:R-:W-:-:S05]  /*0640*/  MOV R11, UR9 ;  /* 0x00000009000b7c02 */ /* 0x000fca0008000f00 */
[----:B------:R-:W2:Y:S01]  /*0650*/  LDG.E.CONSTANT R8, desc[UR6][R10.64] ;  /* 0x000000060a087981 */ /* 0x000ea2000c1e9900 */
[----:B------:R-:W-:Y:S01]  /*0660*/  UIADD3 UR4, UPT, UPT, UR4, 0x1, URZ ;  /* 0x0000000104047890 */ /* 0x000fe2000fffe0ff */
[C---:B------:R-:W-:Y:S01]  /*0670*/  ISETP.EQ.AND P0, PT, R19.reuse, RZ, PT ;  /* 0x000000ff1300720c */ /* 0x040fe20003f02270 */
[----:B------:R-:W-:Y:S01]  /*0680*/  UIADD3 UR8, UP1, UPT, UR8, 0x4, URZ ;  /* 0x0000000408087890 */ /* 0x000fe2000ff3e0ff */
[C---:B------:R-:W-:Y:S01]  /*0690*/  ISETP.EQ.AND P1, PT, R19.reuse, 0x4, PT ;  /* 0x000000041300780c */ /* 0x040fe20003f22270 */
[----:B------:R-:W-:Y:S01]  /*06a0*/  UISETP.NE.AND UP0, UPT, UR4, 0x6, UPT ;  /* 0x000000060400788c */ /* 0x000fe2000bf05270 */
[C---:B------:R-:W-:Y:S01]  /*06b0*/  ISETP.EQ.AND P2, PT, R19.reuse, 0x8, PT ;  /* 0x000000081300780c */ /* 0x040fe20003f42270 */
[----:B------:R-:W-:Y:S01]  /*06c0*/  UIADD3.X UR9, UPT, UPT, URZ, UR9, URZ, UP1, !UPT ;  /* 0x00000009ff097290 */ /* 0x000fe20008ffe4ff */
[C---:B------:R-:W-:Y:S02]  /*06d0*/  ISETP.EQ.AND P3, PT, R19.reuse, 0xc, PT ;  /* 0x0000000c1300780c */ /* 0x040fe40003f62270 */
[----:B------:R-:W-:-:S02]  /*06e0*/  ISETP.EQ.AND P4, PT, R19, 0x10, PT ;  /* 0x000000101300780c */ /* 0x000fc40003f82270 */
[C---:B------:R-:W-:Y:S01]  /*06f0*/  ISETP.EQ.AND P5, PT, R19.reuse, 0x14, PT ;  /* 0x000000141300780c */ /* 0x040fe20003fa2270 */
[----:B------:R-:W-:Y:S02]  /*0700*/  VIADD R19, R19, 0x4 ;  /* 0x0000000413137836 */ /* 0x000fe40000000000 */
[----:B--2---:R-:W-:-:S03]  /*0710*/  IMAD.WIDE.U32 R8, R8, R13, RZ ;  /* 0x0000000d08087225 */ /* 0x004fc600078e00ff */
[----:B------:R-:W-:-:S04]  /*0720*/  IADD3 R8, P6, PT, R8, R7, RZ ;  /* 0x0000000708087210 */ /* 0x000fc80007fde0ff */
[----:B------:R-:W-:Y:S01]  /*0730*/  IADD3.X R7, PT, PT, R9, UR5, RZ, P6, !PT ;  /* 0x0000000509077c10 */ /* 0x000fe2000b7fe4ff */
[--C-:B------:R-:W-:Y:S01]  /*0740*/  @P0 IMAD.MOV.U32 R12, RZ, RZ, R8.reuse ;  /* 0x000000ffff0c0224 */ /* 0x100fe200078e0008 */
[-C--:B------:R-:W-:Y:S01]  /*0750*/  @P1 MOV R18, R8.reuse ;  /* 0x0000000800121202 */ /* 0x080fe20000000f00 */
[--C-:B------:R-:W-:Y:S01]  /*0760*/  @P2 IMAD.MOV.U32 R17, RZ, RZ, R8.reuse ;  /* 0x000000ffff112224 */ /* 0x100fe200078e0008 */
[-C--:B------:R-:W-:Y:S01]  /*0770*/  @P3 MOV R16, R8.reuse ;  /* 0x0000000800103202 */ /* 0x080fe20000000f00 */
[----:B------:R-:W-:Y:S01]  /*0780*/  @P4 IMAD.MOV.U32 R15, RZ, RZ, R8 ;  /* 0x000000ffff0f4224 */ /* 0x000fe200078e0008 */
[----:B------:R-:W-:Y:S01]  /*0790*/  @P5 MOV R14, R8 ;  /* 0x00000008000e5202 */ /* 0x000fe20000000f00 */
[----:B------:R-:W-:Y:S06]  /*07a0*/  BRA.U UP0, `(.L_x_58) ;  /* 0xfffffffd00a07547 */ /* 0x000fec000b83ffff */
[----:B------:R-:W-:Y:S01]  /*07b0*/  SHF.R.U32.HI R9, RZ, 0x17, R0 ;  /* 0x00000017ff097819 */ /* 0x000fe20000011600 */
[----:B------:R-:W-:Y:S03]  /*07c0*/  BSSY.RECONVERGENT B3, `(.L_x_59) ;  /* 0x0000027000037945 */ /* 0x000fe60003800200 */
[C---:B------:R-:W-:Y:S02]  /*07d0*/  LOP3.LUT R8, R9.reuse, 0xe0, RZ, 0xc0, !PT ;  /* 0x000000e009087812 */ /* 0x040fe400078ec0ff */
[----:B------:R-:W-:Y:S02]  /*07e0*/  LOP3.LUT P6, RZ, R9, 0x1f, RZ, 0xc0, !PT ;  /* 0x0000001f09ff7812 */ /* 0x000fe400078cc0ff */
[----:B------:R-:W-:-:S04]  /*07f0*/  IADD3 R8, PT, PT, R8, -0x80, RZ ;  /* 0xffffff8008087810 */ /* 0x000fc80007ffe0ff */
[----:B------:R-:W-:-:S05]  /*0800*/  SHF.R.U32.HI R8, RZ, 0x5, R8 ;  /* 0x00000005ff087819 */ /* 0x000fca0000011608 */
[----:B------:R-:W-:-:S05]  /*0810*/  IMAD.U32 R11, R8, -0x4, RZ ;  /* 0xfffffffc080b7824 */ /* 0x000fca00078e00ff */
[C---:B------:R-:W-:Y:S02]  /*0820*/  ISETP.EQ.AND P3, PT, R11.reuse, -0x18, PT ;  /* 0xffffffe80b00780c */ /* 0x040fe40003f62270 */
[C---:B------:R-:W-:Y:S02]  /*0830*/  ISETP.EQ.AND P4, PT, R11.reuse, -0x14, PT ;  /* 0xffffffec0b00780c */ /* 0x040fe40003f82270 */
[C---:B------:R-:W-:Y:S02]  /*0840*/  ISETP.EQ.AND P2, PT, R11.reuse, -0x10, PT ;  /* 0xfffffff00b00780c */ /* 0x040fe40003f42270 */
[C---:B------:R-:W-:Y:S02]  /*0850*/  ISETP.EQ.AND P1, PT, R11.reuse, -0xc, PT ;  /* 0xfffffff40b00780c */ /* 0x040fe40003f22270 */
[C---:B------:R-:W-:Y:S02]  /*0860*/  ISETP.EQ.AND P0, PT, R11.reuse, -0x8, PT ;  /* 0xfffffff80b00780c */ /* 0x040fe40003f02270 */
[----:B------:R-:W-:-:S03]  /*0870*/  ISETP.EQ.AND P5, PT, R11, RZ, PT ;  /* 0x000000ff0b00720c */ /* 0x000fc60003fa2270 */
[----:B------:R-:W-:Y:S02]  /*0880*/  @P3 MOV R8, R12 ;  /* 0x0000000c00083202 */ /* 0x000fe40000000f00 */
[C---:B------:R-:W-:Y:S01]  /*0890*/  ISETP.EQ.AND P3, PT, R11.reuse, -0x4, PT ;  /* 0xfffffffc0b00780c */ /* 0x040fe20003f62270 */
[----:B------:R-:W-:Y:S01]  /*08a0*/  @P4 IMAD.MOV.U32 R10, RZ, RZ, R12 ;  /* 0x000000ffff0a4224 */ /* 0x000fe200078e000c */
[----:B------:R-:W-:Y:S01]  /*08b0*/  @P4 MOV R8, R18 ;  /* 0x0000001200084202 */ /* 0x000fe20000000f00 */
[----:B------:R-:W-:Y:S01]  /*08c0*/  @P2 IMAD.MOV.U32 R10, RZ, RZ, R18 ;  /* 0x000000ffff0a2224 */ /* 0x000fe200078e0012 */
[----:B------:R-:W-:Y:S01]  /*08d0*/  ISETP.EQ.AND P4, PT, R11, 0x4, PT ;  /* 0x000000040b00780c */ /* 0x000fe20003f82270 */
[----:B------:R-:W-:Y:S01]  /*08e0*/  @P1 IMAD.MOV.U32 R10, RZ, RZ, R17 ;  /* 0x000000ffff0a1224 */ /* 0x000fe200078e0011 */
[----:B------:R-:W-:Y:S01]  /*08f0*/  @P2 MOV R8, R17 ;  /* 0x0000001100082202 */ /* 0x000fe20000000f00 */
[----:B------:R-:W-:Y:S01]  /*0900*/  @P0 IMAD.MOV.U32 R10, RZ, RZ, R16 ;  /* 0x000000ffff0a0224 */ /* 0x000fe200078e0010 */
[----:B------:R-:W-:-:S02]  /*0910*/  @P1 MOV R8, R16 ;  /* 0x0000001000081202 */ /* 0x000fc40000000f00 */
[----:B------:R-:W-:-:S03]  /*0920*/  @P0 MOV R8, R15 ;  /* 0x0000000f00080202 */ /* 0x000fc60000000f00 */
[----:B------:R-:W-:Y:S01]  /*0930*/  @P3 IMAD.MOV.U32 R10, RZ, RZ, R15 ;  /* 0x000000ffff0a3224 */ /* 0x000fe200078e000f */
[----:B------:R-:W-:Y:S01]  /*0940*/  @P3 MOV R8, R14 ;  /* 0x0000000e00083202 */ /* 0x000fe20000000f00 */
[----:B------:R-:W-:Y:S01]  /*0950*/  @P5 IMAD.MOV.U32 R10, RZ, RZ, R14 ;  /* 0x000000ffff0a5224 */ /* 0x000fe200078e000e */
[----:B------:R-:W-:Y:S01]  /*0960*/  @P5 MOV R8, R7 ;  /* 0x0000000700085202 */ /* 0x000fe20000000f00 */
[----:B------:R-:W-:Y:S01]  /*0970*/  @P4 IMAD.MOV.U32 R10, RZ, RZ, R7 ;  /* 0x000000ffff0a4224 */ /* 0x000fe200078e0007 */
[----:B------:R-:W-:Y:S06]  /*0980*/  @!P6 BRA `(.L_x_60) ;  /* 0x000000000028e947 */ /* 0x000fec0003800000 */
[----:B------:R-:W-:Y:S01]  /*0990*/  @P1 MOV R12, R18 ;  /* 0x00000012000c1202 */ /* 0x000fe20000000f00 */
[----:B------:R-:W-:Y:S01]  /*09a0*/  @P0 IMAD.MOV.U32 R12, RZ, RZ, R17 ;  /* 0x000000ffff0c0224 */ /* 0x000fe200078e0011 */
[----:B------:R-:W-:Y:S02]  /*09b0*/  ISETP.EQ.AND P0, PT, R11, 0x8, PT ;  /* 0x000000080b00780c */ /* 0x000fe40003f02270 */
[----:B------:R-:W-:Y:S01]  /*09c0*/  @P3 MOV R12, R16 ;  /* 0x00000010000c3202 */ /* 0x000fe20000000f00 */
[----:B------:R-:W-:Y:S01]  /*09d0*/  @P5 IMAD.MOV.U32 R12, RZ, RZ, R15 ;  /* 0x000000ffff0c5224 */ /* 0x000fe200078e000f */
[----:B------:R-:W-:Y:S02]  /*09e0*/  @P4 MOV R12, R14 ;  /* 0x0000000e000c4202 */ /* 0x000fe40000000f00 */
[----:B------:R-:W-:-:S04]  /*09f0*/  LOP3.LUT R9, R9, 0x1f, RZ, 0xc0, !PT ;  /* 0x0000001f09097812 */ /* 0x000fc800078ec0ff */
[----:B------:R-:W-:-:S03]  /*0a00*/  SHF.L.W.U32.HI R8, R10, R9, R8 ;  /* 0x000000090a087219 */ /* 0x000fc60000010e08 */
[----:B------:R-:W-:-:S05]  /*0a10*/  @P0 IMAD.MOV.U32 R12, RZ, RZ, R7 ;  /* 0x000000ffff0c0224 */ /* 0x000fca00078e0007 */
[----:B------:R-:W-:-:S07]  /*0a20*/  SHF.L.W.U32.HI R10, R12, R9, R10 ;  /* 0x000000090c0a7219 */ /* 0x000fce0000010e0a */
.L_x_60:
[----:B------:R-:W-:Y:S05]  /*0a30*/  BSYNC.RECONVERGENT B3 ;  /* 0x0000000000037941 */ /* 0x000fea0003800200 */
.L_x_59:
[C-C-:B------:R-:W-:Y:S01]  /*0a40*/  SHF.L.W.U32.HI R7, R10.reuse, 0x2, R8.reuse ;  /* 0x000000020a077819 */ /* 0x140fe20000010e08 */
[----:B------:R-:W-:Y:S01]  /*0a50*/  UMOV UR4, 0x54442d19 ;  /* 0x54442d1900047882 */ /* 0x000fe20000000000 */
[----:B------:R-:W-:Y:S01]  /*0a60*/  SHF.L.U32 R10, R10, 0x2, RZ ;  /* 0x000000020a0a7819 */ /* 0x000fe200000006ff */
[----:B------:R-:W-:Y:S01]  /*0a70*/  UMOV UR5, 0x3bf921fb ;  /* 0x3bf921fb00057882 */ /* 0x000fe20000000000 */
[----:B------:R-:W-:Y:S02]  /*0a80*/  SHF.R.S32.HI R9, RZ, 0x1f, R7 ;  /* 0x0000001fff097819 */ /* 0x000fe40000011407 */
[----:B------:R-:W-:Y:S02]  /*0a90*/  SHF.R.U32.HI R8, RZ, 0x1e, R8 ;  /* 0x0000001eff087819 */ /* 0x000fe40000011608 */
[C---:B------:R-:W-:Y:S02]  /*0aa0*/  LOP3.LUT R12, R9.reuse, R10, RZ, 0x3c, !PT ;  /* 0x0000000a090c7212 */ /* 0x040fe400078e3cff */
[----:B------:R-:W-:-:S02]  /*0ab0*/  LOP3.LUT R13, R9, R7, RZ, 0x3c, !PT ;  /* 0x00000007090d7212 */ /* 0x000fc400078e3cff */
[----:B------:R-:W-:Y:S02]  /*0ac0*/  ISETP.GE.AND P0, PT, R0, RZ, PT ;  /* 0x000000ff0000720c */ /* 0x000fe40003f06270 */
[----:B------:R-:W0:Y:S01]  /*0ad0*/  I2F.F64.S64 R10, R12 ;  /* 0x0000000c000a7312 */ /* 0x000e220000301c00 */
[C---:B------:R-:W-:Y:S02]  /*0ae0*/  LOP3.LUT R0, R7.reuse, R0, RZ, 0x3c, !PT ;  /* 0x0000000007007212 */ /* 0x040fe400078e3cff */
[----:B------:R-:W-:Y:S02]  /*0af0*/  LEA.HI R8, R7, R8, RZ, 0x1 ;  /* 0x0000000807087211 */ /* 0x000fe400078f08ff */
[----:B------:R-:W-:-:S03]  /*0b00*/  ISETP.GE.AND P1, PT, R0, RZ, PT ;  /* 0x000000ff0000720c */ /* 0x000fc60003f26270 */
[----:B------:R-:W-:-:S05]  /*0b10*/  IMAD.MOV R0, RZ, RZ, -R8 ;  /* 0x000000ffff007224 */ /* 0x000fca00078e0a08 */
[----:B------:R-:W-:Y:S01]  /*0b20*/  @!P0 MOV R8, R0 ;  /* 0x0000000000088202 */ /* 0x000fe20000000f00 */
[----:B0-----:R-:W-:-:S10]  /*0b30*/  DMUL R10, R10, UR4 ;  /* 0x000000040a0a7c28 */ /* 0x001fd40008000000 */
[----:B------:R-:W0:Y:S02]  /*0b40*/  F2F.F32.F64 R10, R10 ;  /* 0x0000000a000a7310 */ /* 0x000e240000301000 */
[----:B0-----:R-:W-:-:S07]  /*0b50*/  FSEL R9, -R10, R10, !P1 ;  /* 0x0000000a0a097208 */ /* 0x001fce0004800100 */
.L_x_57:
[----:B------:R-:W-:Y:S05]  /*0b60*/  BSYNC.RECONVERGENT B2 ;  /* 0x0000000000027941 */ /* 0x000fea0003800200 */
.L_x_56:
[----:B------:R-:W-:Y:S01]  /*0b70*/  LOP3.LUT R8, R8, 0x3, RZ, 0xc0, !PT ;  /* 0x0000000308087812 */ /* 0x000fe200078ec0ff */
[----:B------:R-:W-:Y:S02]  /*0b80*/  IMAD.MOV.U32 R7, RZ, RZ, 0x3fc90fdb ;  /* 0x3fc90fdbff077424 */ /* 0x000fe400078e00ff */
[----:B------:R-:W-:Y:S02]  /*0b90*/  HFMA2 R10, -RZ, RZ, 0.487060546875, -0.0625 ;  /* 0x37cbac00ff0a7431 */ /* 0x000fe400000001ff */
[----:B------:R-:W-:Y:S01]  /*0ba0*/  IMAD.MOV.U32 R12, RZ, RZ, 0x3c0885e4 ;  /* 0x3c0885e4ff0c7424 */ /* 0x000fe200078e00ff */
[----:B------:R-:W-:Y:S01]  /*0bb0*/  I2FP.F32.U32 R8, R8 ;  /* 0x0000000800087245 */ /* 0x000fe20000201000 */
[----:B------:R-:W0:Y:S04]  /*0bc0*/  MUFU.RSQ R11, |R6| ;  /* 0x40000006000b7308 */ /* 0x000e280000001400 */
[----:B------:R-:W-:-:S04]  /*0bd0*/  FFMA R8, R8, R7, -2.3561944961547851562 ;  /* 0xc016cbe408087423 */ /* 0x000fc80000000007 */
[----:B------:R-:W-:-:S04]  /*0be0*/  FADD R8, R8, R9 ;  /* 0x0000000908087221 */ /* 0x000fc80000000000 */
[----:B------:R-:W-:Y:S01]  /*0bf0*/  FMUL R0, R8, 0.63661974668502807617 ;  /* 0x3f22f98308007820 */ /* 0x000fe20000400000 */
[----:B0-----:R-:W-:-:S05]  /*0c00*/  FMUL R11, R11, 0.79788458347320556641 ;  /* 0x3f4c422a0b0b7820 */ /* 0x001fca0000400000 */
[----:B------:R-:W0:Y:S01]  /*0c10*/  F2I.NTZ R0, R0 ;  /* 0x0000000000007305 */ /* 0x000e220000203100 */
[----:B------:R-:W-:Y:S01]  /*0c20*/  FMUL R11, R2, R11 ;  /* 0x0000000b020b7220 */ /* 0x000fe20000400000 */
[----:B0-----:R-:W-:Y:S02]  /*0c30*/  I2FP.F32.S32 R7, R0 ;  /* 0x0000000000077245 */ /* 0x001fe40000201400 */
[C---:B------:R-:W-:Y:S02]  /*0c40*/  LOP3.LUT R9, R0.reuse, 0x1, RZ, 0xc0, !PT ;  /* 0x0000000100097812 */ /* 0x040fe400078ec0ff */
[----:B------:R-:W-:Y:S01]  /*0c50*/  IADD3 R0, PT, PT, R0, 0x1, RZ ;  /* 0x0000000100007810 */ /* 0x000fe20007ffe0ff */
[----:B------:R-:W-:Y:S01]  /*0c60*/  FFMA R8, R7, -1.5707962512969970703, R8 ;  /* 0xbfc90fda07087823 */ /* 0x000fe20000000008 */
[----:B------:R-:W-:Y:S02]  /*0c70*/  ISETP.NE.U32.AND P0, PT, R9, 0x1, PT ;  /* 0x000000010900780c */ /* 0x000fe40003f05070 */
[----:B------:R-:W-:Y:S01]  /*0c80*/  LOP3.LUT P1, RZ, R0, 0x2, RZ, 0xc0, !PT ;  /* 0x0000000200ff7812 */ /* 0x000fe2000782c0ff */
[----:B------:R-:W-:Y:S01]  /*0c90*/  FFMA R8, R7, -7.5497894158615963534e-08, R8 ;  /* 0xb3a2216807087823 */ /* 0x000fe20000000008 */
[----:B------:R-:W-:-:S03]  /*0ca0*/  FSEL R12, R12, 0.041666727513074874878, !P0 ;  /* 0x3d2aaabb0c0c7808 */ /* 0x000fc60004000000 */
[C---:B------:R-:W-:Y:S01]  /*0cb0*/  FMUL R7, R8.reuse, R8 ;  /* 0x0000000808077220 */ /* 0x040fe20000400000 */
[----:B------:R-:W-:-:S03]  /*0cc0*/  FSEL R0, R8, 1, !P0 ;  /* 0x3f80000008007808 */ /* 0x000fc60004000000 */
[----:B------:R-:W-:-:S05]  /*0cd0*/  FFMA R9, R7, R10, -0.0013887860113754868507 ;  /* 0xbab607ed07097423 */ /* 0x000fca000000000a */
[----:B------:R-:W-:Y:S01]  /*0ce0*/  FSEL R10, R9, -0.00019574658654164522886, P0 ;  /* 0xb94d4153090a7808 */ /* 0x000fe20000000000 */
[----:B------:R-:W-:-:S04]  /*0cf0*/  IMAD.MOV.U32 R9, RZ, RZ, 0x3e2aaaa8 ;  /* 0x3e2aaaa8ff097424 */ /* 0x000fc800078e00ff */
[----:B------:R-:W-:Y:S01]  /*0d00*/  FFMA R10, R7, R10, R12 ;  /* 0x0000000a070a7223 */ /* 0x000fe2000000000c */
[----:B------:R-:W-:-:S05]  /*0d10*/  FSEL R9, -R9, -0.4999999701976776123, !P0 ;  /* 0xbeffffff09097808 */ /* 0x000fca0004000100 */
[C---:B------:R-:W-:Y:S01]  /*0d20*/  FFMA R9, R7.reuse, R10, R9 ;  /* 0x0000000a07097223 */ /* 0x040fe20000000009 */
[----:B------:R-:W-:-:S04]  /*0d30*/  FFMA R7, R7, R0, RZ ;  /* 0x0000000007077223 */ /* 0x000fc800000000ff */
[----:B------:R-:W-:-:S04]  /*0d40*/  FFMA R0, R7, R9, R0 ;  /* 0x0000000907007223 */ /* 0x000fc80000000000 */
[----:B------:R-:W-:-:S04]  /*0d50*/  @P1 FADD R0, RZ, -R0 ;  /* 0x80000000ff001221 */ /* 0x000fc80000000000 */
[----:B------:R-:W-:-:S07]  /*0d60*/  FMUL R8, R0, R11 ;  /* 0x0000000b00087220 */ /* 0x000fce0000400000 */
.L_x_55:
[----:B------:R-:W-:Y:S05]  /*0d70*/  BSYNC.RECONVERGENT B1 ;  /* 0x0000000000017941 */ /* 0x000fea0003800200 */
.L_x_53:
[C---:B------:R-:W-:Y:S01]  /*0d80*/  IADD3 R0, PT, PT, R3.reuse, -0x3f2aaaab, RZ ;  /* 0xc0d5555503007810 */ /* 0x040fe20007ffe0ff */
[----:B------:R-:W0:Y:S01]  /*0d90*/  MUFU.RCP R9, |R6| ;  /* 0x4000000600097308 */ /* 0x000e220000001000 */
[----:B------:R-:W-:Y:S01]  /*0da0*/  MOV R10, 0x3e055027 ;  /* 0x3e055027000a7802 */ /* 0x000fe20000000f00 */
[----:B------:R-:W-:Y:S01]  /*0db0*/  UMOV UR4, 0x3f800000 ;  /* 0x3f80000000047882 */ /* 0x000fe20000000000 */
[----:B------:R-:W-:Y:S01]  /*0dc0*/  LOP3.LUT R0, R0, 0xff800000, RZ, 0xc0, !PT ;  /* 0xff80000000007812 */ /* 0x000fe200078ec0ff */
[----:B------:R-:W-:Y:S01]  /*0dd0*/  IMAD.U32 R13, RZ, RZ, UR4 ;  /* 0x00000004ff0d7e24 */ /* 0x000fe2000f8e00ff */
[C---:B------:R-:W-:Y:S01]  /*0de0*/  ISETP.GT.U32.AND P0, PT, R3.reuse, 0x7f7fffff, PT ;  /* 0x7f7fffff0300780c */ /* 0x040fe20003f04070 */
[----:B------:R-:W-:Y:S01]  /*0df0*/  BSSY.RECONVERGENT B1, `(.L_x_61) ;  /* 0x0000020000017945 */ /* 0x000fe20003800200 */
[----:B------:R-:W-:Y:S01]  /*0e00*/  MOV R11, 0x7f800000 ;  /* 0x7f800000000b7802 */ /* 0x000fe20000000f00 */
[----:B------:R-:W-:Y:S01]  /*0e10*/  IMAD.IADD R2, R3, 0x1, -R0 ;  /* 0x0000000103027824 */ /* 0x000fe200078e0a00 */
[----:B------:R-:W1:Y:S01]  /*0e20*/  FCHK P1, -R13, |R6| ;  /* 0x400000060d007302 */ /* 0x000e620000020100 */
[----:B------:R-:W-:-:S02]  /*0e30*/  I2FP.F32.S32 R0, R0 ;  /* 0x0000000000007245 */ /* 0x000fc40000201400 */
[----:B------:R-:W-:Y:S01]  /*0e40*/  FADD R7, R2, -1 ;  /* 0xbf80000002077421 */ /* 0x000fe20000000000 */
[----:B------:R-:W-:Y:S02]  /*0e50*/  FSETP.GEU.AND P2, PT, |R6|, 1.000000003171076851e-30, PT ;  /* 0x0da242600600780b */ /* 0x000fe40003f4e200 */
[----:B------:R-:W-:Y:S01]  /*0e60*/  FFMA R0, R0, 1.1920928955078125e-07, RZ ;  /* 0x3400000000007823 */ /* 0x000fe200000000ff */
[C---:B------:R-:W-:Y:S01]  /*0e70*/  FFMA R2, R7.reuse, -R10, 0.14084610342979431152 ;  /* 0x3e1039f607027423 */ /* 0x040fe2000000080a */
[----:B0-----:R-:W-:Y:S01]  /*0e80*/  FFMA R12, -|R6|, R9, 1 ;  /* 0x3f800000060c7423 */ /* 0x001fe20000000309 */
[----:B------:R-:W-:Y:S02]  /*0e90*/  FSEL R8, |R8|, R8, !P2 ;  /* 0x0000000808087208 */ /* 0x000fe40005000200 */
[----:B------:R-:W-:-:S04]  /*0ea0*/  FFMA R2, R7, R2, -0.12148627638816833496 ;  /* 0xbdf8cdcc07027423 */ /* 0x000fc80000000002 */
[----:B------:R-:W-:-:S04]  /*0eb0*/  FFMA R2, R7, R2, 0.13980610668659210205 ;  /* 0x3e0f295507027423 */ /* 0x000fc80000000002 */
[----:B------:R-:W-:-:S04]  /*0ec0*/  FFMA R2, R7, R2, -0.16684235632419586182 ;  /* 0xbe2ad8b907027423 */ /* 0x000fc80000000002 */
[----:B------:R-:W-:-:S04]  /*0ed0*/  FFMA R2, R7, R2, 0.20012299716472625732 ;  /* 0x3e4ced0b07027423 */ /* 0x000fc80000000002 */
[----:B------:R-:W-:-:S04]  /*0ee0*/  FFMA R2, R7, R2, -0.24999669194221496582 ;  /* 0xbe7fff2207027423 */ /* 0x000fc80000000002 */
[----:B------:R-:W-:-:S04]  /*0ef0*/  FFMA R2, R7, R2, 0.33333182334899902344 ;  /* 0x3eaaaa7807027423 */ /* 0x000fc80000000002 */
[----:B------:R-:W-:-:S04]  /*0f00*/  FFMA R2, R7, R2, -0.5 ;  /* 0xbf00000007027423 */ /* 0x000fc80000000002 */
[----:B------:R-:W-:Y:S01]  /*0f10*/  FMUL R10, R7, R2 ;  /* 0x00000002070a7220 */ /* 0x000fe20000400000 */
[----:B------:R-:W-:-:S03]  /*0f20*/  FFMA R2, R9, R12, R9 ;  /* 0x0000000c09027223 */ /* 0x000fc60000000009 */
[----:B------:R-:W-:Y:S01]  /*0f30*/  FFMA R7, R7, R10, R7 ;  /* 0x0000000a07077223 */ /* 0x000fe20000000007 */
[----:B------:R-:W-:-:S03]  /*0f40*/  FFMA R9, R2, -1, RZ ;  /* 0xbf80000002097823 */ /* 0x000fc600000000ff */
[----:B------:R-:W-:Y:S01]  /*0f50*/  FFMA R7, R0, 0.69314718246459960938, R7 ;  /* 0x3f31721800077823 */ /* 0x000fe20000000007 */
[C---:B------:R-:W-:Y:S01]  /*0f60*/  FFMA R0, -|R6|.reuse, R9, -1 ;  /* 0xbf80000006007423 */ /* 0x040fe20000000309 */
[----:B------:R-:W-:-:S03]  /*0f70*/  @P0 FFMA R7, |R6|, R11, +INF ;  /* 0x7f80000006070423 */ /* 0x000fc6000000020b */
[----:B------:R-:W-:Y:S01]  /*0f80*/  FFMA R9, R2, R0, R9 ;  /* 0x0000000002097223 */ /* 0x000fe20000000009 */
[----:B------:R-:W-:Y:S01]  /*0f90*/  FMUL R2, R6, R6 ;  /* 0x0000000606027220 */ /* 0x000fe20000400000 */
[----:B-1----:R-:W-:Y:S06]  /*0fa0*/  @!P1 BRA `(.L_x_62) ;  /* 0x0000000000109947 */ /* 0x002fec0003800000 */
[----:B------:R-:W-:Y:S01]  /*0fb0*/  IMAD.MOV.U32 R0, RZ, RZ, -0x40800000 ;  /* 0xbf800000ff007424 */ /* 0x000fe200078e00ff */
[----:B------:R-:W-:-:S07]  /*0fc0*/  MOV R10, 0xfe0 ;  /* 0x00000fe0000a7802 */ /* 0x000fce0000000f00 */
[----:B------:R-:W-:Y:S05]  /*0fd0*/  CALL.REL.NOINC `($__internal_2_$__cuda_sm3x_div_rn_noftz_f32_slowpath) ;  /* 0x0000000c00707944 */ /* 0x000fea0003c00000 */
[----:B------:R-:W-:-:S07]  /*0fe0*/  MOV R9, R0 ;  /* 0x0000000000097202 */ /* 0x000fce0000000f00 */
.L_x_62:
[----:B------:R-:W-:Y:S05]  /*0ff0*/  BSYNC.RECONVERGENT B1 ;  /* 0x0000000000017941 */ /* 0x000fea0003800200 */
.L_x_61:
[----:B------:R-:W-:Y:S02]  /*1000*/  IMAD.MOV.U32 R3, RZ, RZ, 0x321462cc ;  /* 0x321462ccff037424 */ /* 0x000fe400078e00ff */
[----:B------:R-:W-:Y:S02]  /*1010*/  FFMA R7, R8, R7, R9 ;  /* 0x0000000708077223 */ /* 0x000fe40000000009 */
[C---:B------:R-:W-:Y:S02]  /*1020*/  FFMA R3, R2.reuse, R3, -9.9208705250930506736e-07 ;  /* 0xb58527da02037423 */ /* 0x040fe40000000003 */
[----:B------:R-:W-:Y:S02]  /*1030*/  FMUL R7, R7, 0.63661974668502807617 ;  /* 0x3f22f98307077820 */ /* 0x000fe40000400000 */
[----:B------:R-:W-:-:S04]  /*1040*/  FFMA R3, R2, R3, 7.1642141847405582666e-05 ;  /* 0x38963e9502037423 */ /* 0x000fc80000000003 */
[----:B------:R-:W-:-:S04]  /*1050*/  FFMA R3, R2, R3, -0.0029553051572293043137 ;  /* 0xbb41adcb02037423 */ /* 0x000fc80000000003 */
[----:B------:R-:W-:-:S04]  /*1060*/  FFMA R3, R2, R3, 0.054348688572645187378 ;  /* 0x3d5e9cbb02037423 */ /* 0x000fc80000000003 */
[----:B------:R-:W-:-:S04]  /*1070*/  FFMA R3, R2, R3, -0.19605709612369537354 ;  /* 0xbe48c33102037423 */ /* 0x000fc80000000003 */
[----:B------:R-:W-:Y:S01]  /*1080*/  FFMA R0, |R6|, R3, R7 ;  /* 0x0000000306007223 */ /* 0x000fe20000000207 */
[----:B------:R-:W-:Y:S06]  /*1090*/  BRA `(.L_x_51) ;  /* 0x0000000c001c7947 */ /* 0x000fec0003800000 */
.L_x_52:
[----:B------:R-:W-:-:S13]  /*10a0*/  FSETP.GTU.AND P0, PT, |R6|, 3.8134112358093261719, PT ;  /* 0x40740eee0600780b */ /* 0x000fda0003f0c200 */
[----:B------:R-:W-:Y:S05]  /*10b0*/  @P0 BRA `(.L_x_63) ;  /* 0x0000000000380947 */ /* 0x000fea0003800000 */
[----:B------:R-:W-:Y:S02]  /*10c0*/  HFMA2 R3, -RZ, RZ, 0.470947265625, -846.5 ;  /* 0x3789e29dff037431 */ /* 0x000fe400000001ff */
[----:B------:R-:W-:-:S04]  /*10d0*/  FADD R0, |R6|, -2.1971414089202880859 ;  /* 0xc00c9df706007421 */ /* 0x000fc80000000200 */
[----:B------:R-:W-:-:S04]  /*10e0*/  FADD R0, R0, 8.2889272334796260111e-08 ;  /* 0x33b200dc00007421 */ /* 0x000fc80000000000 */
[----:B------:R-:W-:-:S04]  /*10f0*/  FFMA R3, R0, -R3, 0.00012807000894099473953 ;  /* 0x39064a8800037423 */ /* 0x000fc80000000803 */
[----:B------:R-:W-:-:S04]  /*1100*/  FFMA R3, R0, R3, -0.00045903809950686991215 ;  /* 0xb9f0ab0d00037423 */ /* 0x000fc80000000003 */
[----:B------:R-:W-:-:S04]  /*1110*/  FFMA R3, R0, R3, 0.0010938944760710000992 ;  /* 0x3a8f610200037423 */ /* 0x000fc80000000003 */
[----:B------:R-:W-:-:S04]  /*1120*/  FFMA R3, R0, R3, -0.002631203504279255867 ;  /* 0xbb2c704500037423 */ /* 0x000fc80000000003 */
[----:B------:R-:W-:-:S04]  /*1130*/  FFMA R3, R0, R3, 0.0074269729666411876678 ;  /* 0x3bf35df700037423 */ /* 0x000fc80000000003 */
[----:B------:R-:W-:-:S04]  /*1140*/  FFMA R3, R0, R3, -0.0047923903912305831909 ;  /* 0xbb9d097c00037423 */ /* 0x000fc80000000003 */
[----:B------:R-:W-:-:S04]  /*1150*/  FFMA R3, R0, R3, -0.032858408987522125244 ;  /* 0xbd06968a00037423 */ /* 0x000fc80000000003 */
[----:B------:R-:W-:-:S04]  /*1160*/  FFMA R3, R0, R3, -0.11851476877927780151 ;  /* 0xbdf2b7df00037423 */ /* 0x000fc80000000003 */
[----:B------:R-:W-:-:S04]  /*1170*/  FFMA R3, R0, R3, 0.52078640460968017578 ;  /* 0x3f05524200037423 */ /* 0x000fc80000000003 */
[----:B------:R-:W-:Y:S01]  /*1180*/  FMUL R0, R0, R3 ;  /* 0x0000000300007220 */ /* 0x000fe20000400000 */
[----:B------:R-:W-:Y:S06]  /*1190*/  BRA `(.L_x_51) ;  /* 0x0000000800dc7947 */ /* 0x000fec0003800000 */
.L_x_63:
[----:B------:R-:W-:-:S13]  /*11a0*/  FSETP.GTU.AND P0, PT, |R6|, 7.0128436088562011719, PT ;  /* 0x40e069370600780b */ /* 0x000fda0003f0c200 */
[----:B------:R-:W-:Y:S05]  /*11b0*/  @P0 BRA `(.L_x_64) ;  /* 0x0000000000380947 */ /* 0x000fea0003800000 */
[----:B------:R-:W-:Y:S01]  /*11c0*/  FADD R0, |R6|, -5.4296808242797851562 ;  /* 0xc0adbff206007421 */ /* 0x000fe20000000200 */
[----:B------:R-:W-:-:S03]  /*11d0*/  IMAD.MOV.U32 R3, RZ, RZ, 0x32be57d0 ;  /* 0x32be57d0ff037424 */ /* 0x000fc600078e00ff */
[----:B------:R-:W-:-:S04]  /*11e0*/  FADD R0, R0, -2.1651435133662744192e-07 ;  /* 0xb4687b0300007421 */ /* 0x000fc80000000000 */
[----:B------:R-:W-:-:S04]  /*11f0*/  FFMA R3, R0, R3, -5.0902724524348741397e-07 ;  /* 0xb508a41600037423 */ /* 0x000fc80000000003 */
[----:B------:R-:W-:-:S04]  /*1200*/  FFMA R3, R0, R3, -2.8541589927044697106e-06 ;  /* 0xb63f8a1400037423 */ /* 0x000fc80000000003 */
[----:B------:R-:W-:-:S04]  /*1210*/  FFMA R3, R0, R3, 4.6370558266062289476e-05 ;  /* 0x38427e0200037423 */ /* 0x000fc80000000003 */
[----:B------:R-:W-:-:S04]  /*1220*/  FFMA R3, R0, R3, 0.0001466092071495950222 ;  /* 0x3919bb1c00037423 */ /* 0x000fc80000000003 */
[----:B------:R-:W-:-:S04]  /*1230*/  FFMA R3, R0, R3, -0.0021659128833562135696 ;  /* 0xbb0df1fd00037423 */ /* 0x000fc80000000003 */
[----:B------:R-:W-:-:S04]  /*1240*/  FFMA R3, R0, R3, -0.0041601103730499744415 ;  /* 0xbb88518900037423 */ /* 0x000fc80000000003 */
[----:B------:R-:W-:-:S04]  /*1250*/  FFMA R3, R0, R3, 0.050947908312082290649 ;  /* 0x3d50aec100037423 */ /* 0x000fc80000000003 */
[----:B------:R-:W-:-:S04]  /*1260*/  FFMA R3, R0, R3, 0.031338676810264587402 ;  /* 0x3d005cfc00037423 */ /* 0x000fc80000000003 */
[----:B------:R-:W-:-:S04]  /*1270*/  FFMA R3, R0, R3, -0.3403180539608001709 ;  /* 0xbeae3e2b00037423 */ /* 0x000fc80000000003 */
[----:B------:R-:W-:Y:S01]  /*1280*/  FMUL R0, R0, R3 ;  /* 0x0000000300007220 */ /* 0x000fe20000400000 */
[----:B------:R-:W-:Y:S06]  /*1290*/  BRA `(.L_x_51) ;  /* 0x00000008009c7947 */ /* 0x000fec0003800000 */
.L_x_64:
[----:B------:R-:W-:-:S13]  /*12a0*/  FSETP.GTU.AND P0, PT, |R6|, 10.172579765319824219, PT ;  /* 0x4122c2e30600780b */ /* 0x000fda0003f0c200 */
[----:B------:R-:W-:Y:S05]  /*12b0*/  @P0 BRA `(.L_x_65) ;  /* 0x0000000000340947 */ /* 0x000fea0003800000 */
[----:B------:R-:W-:Y:S01]  /*12c0*/  FADD R0, |R6|, -8.5960054397583007812 ;  /* 0xc109893d06007421 */ /* 0x000fe20000000200 */
[----:B------:R-:W-:-:S03]  /*12d0*/  MOV R3, 0x350cf383 ;  /* 0x350cf38300037802 */ /* 0x000fc60000000f00 */
[----:B------:R-:W-:-:S04]  /*12e0*/  FADD R0, R0, -4.2857286075559386518e-07 ;  /* 0xb4e6169b00007421 */ /* 0x000fc80000000000 */
[----:B------:R-:W-:-:S04]  /*12f0*/  FFMA R3, R0, R3, 1.9455433175608050078e-06 ;  /* 0x3602902e00037423 */ /* 0x000fc80000000003 */
[----:B------:R-:W-:-:S04]  /*1300*/  FFMA R3, R0, R3, -4.3719486711779609323e-05 ;  /* 0xb8375f7100037423 */ /* 0x000fc80000000003 */
[----:B------:R-:W-:-:S04]  /*1310*/  FFMA R3, R0, R3, -0.00010394054697826504707 ;  /* 0xb8d9faa800037423 */ /* 0x000fc80000000003 */
[----:B------:R-:W-:-:S04]  /*1320*/  FFMA R3, R0, R3, 0.0020113945938646793365 ;  /* 0x3b03d19a00037423 */ /* 0x000fc80000000003 */
[----:B------:R-:W-:-:S04]  /*1330*/  FFMA R3, R0, R3, 0.0024177685845643281937 ;  /* 0x3b1e736d00037423 */ /* 0x000fc80000000003 */
[----:B------:R-:W-:-:S04]  /*1340*/  FFMA R3, R0, R3, -0.043406385928392410278 ;  /* 0xbd31cae500037423 */ /* 0x000fc80000000003 */
[----:B------:R-:W-:-:S04]  /*1350*/  FFMA R3, R0, R3, -0.015789847820997238159 ;  /* 0xbc8159b600037423 */ /* 0x000fc80000000003 */
[----:B------:R-:W-:-:S04]  /*1360*/  FFMA R3, R0, R3, 0.27145987749099731445 ;  /* 0x3e8afcca00037423 */ /* 0x000fc80000000003 */
[----:B------:R-:W-:Y:S01]  /*1370*/  FMUL R0, R0, R3 ;  /* 0x0000000300007220 */ /* 0x000fe20000400000 */
[----:B------:R-:W-:Y:S06]  /*1380*/  BRA `(.L_x_51) ;  /* 0x0000000800607947 */ /* 0x000fec0003800000 */
.L_x_65:
[----:B------:R-:W-:Y:S01]  /*1390*/  FSETP.NEU.AND P0, PT, |R6|, +INF , PT ;  /* 0x7f8000000600780b */ /* 0x000fe20003f0d200 */
[----:B------:R-:W-:-:S12]  /*13a0*/  IMAD.MOV.U32 R0, RZ, RZ, RZ ;  /* 0x000000ffff007224 */ /* 0x000fd800078e00ff */
[----:B------:R-:W-:Y:S05]  /*13b0*/  @!P0 BRA `(.L_x_51) ;  /* 0x0000000800548947 */ /* 0x000fea0003800000 */
[----:B------:R-:W0:Y:S01]  /*13c0*/  MUFU.RCP R7, |R6| ;  /* 0x4000000600077308 */ /* 0x000e220000001000 */
[----:B------:R-:W-:Y:S02]  /*13d0*/  HFMA2 R0, -RZ, RZ, 1.97265625, -725.5 ;  /* 0x3fe4e1abff007431 */ /* 0x000fe400000001ff */
[----:B------:R-:W-:Y:S01]  /*13e0*/  IMAD.MOV.U32 R2, RZ, RZ, 0x3f267f60 ;  /* 0x3f267f60ff027424 */ /* 0x000fe200078e00ff */
[----:B------:R-:W-:Y:S04]  /*13f0*/  BSSY.RECONVERGENT B1, `(.L_x_66) ;  /* 0x0000074000017945 */ /* 0x000fe80003800200 */
[----:B------:R-:W1:Y:S01]  /*1400*/  MUFU.RSQ R10, |R6| ;  /* 0x40000006000a7308 */ /* 0x000e620000001400 */
[----:B0-----:R-:W-:-:S04]  /*1410*/  FMUL R9, R7, R7 ;  /* 0x0000000707097220 */ /* 0x001fc80000400000 */
[C---:B------:R-:W-:Y:S01]  /*1420*/  FFMA R0, R9.reuse, -R0, 0.3661168515682220459 ;  /* 0x3ebb73ab09007423 */ /* 0x040fe20000000800 */
[----:B------:R-:W-:-:S03]  /*1430*/  FFMA R2, R9, R2, -0.19206070899963378906 ;  /* 0xbe44ab9009027423 */ /* 0x000fc60000000002 */
[C---:B------:R-:W-:Y:S01]  /*1440*/  FFMA R0, R9.reuse, R0, -0.16404506564140319824 ;  /* 0xbe27fb6e09007423 */ /* 0x040fe20000000000 */
[----:B------:R-:W-:-:S03]  /*1450*/  FFMA R2, R9, R2, 0.1874952167272567749 ;  /* 0x3e3ffebf09027423 */ /* 0x000fc60000000002 */
[C---:B------:R-:W-:Y:S01]  /*1460*/  FFMA R3, R9.reuse, R0, 0.3749999701976776123 ;  /* 0x3ebfffff09037423 */ /* 0x040fe20000000000 */
[----:B------:R-:W-:Y:S01]  /*1470*/  FFMA R2, R9, R2, 1 ;  /* 0x3f80000009027423 */ /* 0x000fe20000000002 */
[----:B-1----:R-:W-:Y:S02]  /*1480*/  FMUL R9, R10, 0.79788458347320556641 ;  /* 0x3f4c422a0a097820 */ /* 0x002fe40000400000 */
[----:B------:R-:W-:Y:S02]  /*1490*/  FFMA R0, R7, R3, |R6| ;  /* 0x0000000307007223 */ /* 0x000fe40000000406 */
[----:B------:R-:W-:Y:S02]  /*14a0*/  FMUL R2, R9, R2 ;  /* 0x0000000209027220 */ /* 0x000fe40000400000 */
[C---:B------:R-:W-:Y:S01]  /*14b0*/  FMUL R3, R0.reuse, 0.63661974668502807617 ;  /* 0x3f22f98300037820 */ /* 0x040fe20000400000 */
[----:B------:R-:W-:-:S05]  /*14c0*/  FSETP.GE.AND P0, PT, |R0|, 105615, PT ;  /* 0x47ce47800000780b */ /* 0x000fca0003f06200 */
[----:B------:R-:W0:Y:S02]  /*14d0*/  F2I.NTZ R3, R3 ;  /* 0x0000000300037305 */ /* 0x000e240000203100 */
[----:B0-----:R-:W-:-:S05]  /*14e0*/  I2FP.F32.S32 R7, R3 ;  /* 0x0000000300077245 */ /* 0x001fca0000201400 */
[----:B------:R-:W-:-:S04]  /*14f0*/  FFMA R8, R7, -1.5707962512969970703, R0 ;  /* 0xbfc90fda07087823 */ /* 0x000fc80000000000 */
[----:B------:R-:W-:-:S04]  /*1500*/  FFMA R8, R7, -7.5497894158615963534e-08, R8 ;  /* 0xb3a2216807087823 */ /* 0x000fc80000000008 */
[----:B------:R-:W-:Y:S01]  /*1510*/  FFMA R7, R7, -5.3903029534742383927e-15, R8 ;  /* 0xa7c234c507077823 */ /* 0x000fe20000000008 */
[----:B------:R-:W-:Y:S06]  /*1520*/  @!P0 BRA `(.L_x_67) ;  /* 0x0000000400808947 */ /* 0x000fec0003800000 */
[----:B------:R-:W-:-:S13]  /*1530*/  FSETP.NEU.AND P0, PT, |R0|, +INF , PT ;  /* 0x7f8000000000780b */ /* 0x000fda0003f0d200 */
[----:B------:R-:W-:Y:S01]  /*1540*/  @!P0 FMUL R7, RZ, R0 ;  /* 0x00000000ff078220 */ /* 0x000fe20000400000 */
[----:B------:R-:W-:Y:S01]  /*1550*/  @!P0 MOV R3, RZ ;  /* 0x000000ff00038202 */ /* 0x000fe20000000f00 */
[----:B------:R-:W-:Y:S06]  /*1560*/  @!P0 BRA `(.L_x_67) ;  /* 0x0000000400708947 */ /* 0x000fec0003800000 */
[----:B------:R-:W-:Y:S01]  /*1570*/  IMAD.SHL.U32 R7, R0, 0x100, RZ ;  /* 0x0000010000077824 */ /* 0x000fe200078e00ff */
[----:B------:R-:W-:Y:S01]  /*1580*/  MOV R3, RZ ;  /* 0x000000ff00037202 */ /* 0x000fe20000000f00 */
[----:B------:R-:W-:Y:S01]  /*1590*/  IMAD.MOV.U32 R12, RZ, RZ, RZ ;  /* 0x000000ffff0c7224 */ /* 0x000fe200078e00ff */
[----:B------:R-:W0:Y:S02]  /*15a0*/  LDCU.64 UR8, c[0x4][URZ] ;  /* 0x01000000ff0877ac */ /* 0x000e240008000a00 */
[----:B------:R-:W-:Y:S01]  /*15b0*/  LOP3.LUT R7, R7, 0x80000000, RZ, 0xfc, !PT ;  /* 0x8000000007077812 */ /* 0x000fe200078efcff */
[----:B------:R-:W-:Y:S01]  /*15c0*/  UMOV UR4, URZ ;  /* 0x000000ff00047c82 */ /* 0x000fe20008000000 */
[----:B------:R-:W-:-:S05]  /*15d0*/  UMOV UR5, URZ ;  /* 0x000000ff00057c82 */ /* 0x000fca0008000000 */
.L_x_68:
[----:B0-----:R-:W-:Y:S01]  /*15e0*/  MOV R10, UR8 ;  /* 0x00000008000a7c02 */ /* 0x001fe20008000f00 */
[----:B------:R-:W-:-:S05]  /*15f0*/  IMAD.U32 R11, RZ, RZ, UR9 ;  /* 0x00000009ff0b7e24 */ /* 0x000fca000f8e00ff */
        /* <DEDUP_REMOVED lines=10> */
[C---:B------:R-:W-:Y:S02]  /*16a0*/  ISETP.EQ.AND P5, PT, R12.reuse, 0x14, PT ;  /* 0x000000140c00780c */ /* 0x040fe40003fa2270 */
[----:B------:R-:W-:Y:S01]  /*16b0*/  IADD3 R12, PT, PT, R12, 0x4, RZ ;  /* 0x000000040c0c7810 */ /* 0x000fe20007ffe0ff */
        /* <DEDUP_REMOVED lines=13> */
[----:B------:R-:W-:-:S03]  /*1790*/  LOP3.LUT P6, RZ, R7, 0x1f, RZ, 0xc0, !PT ;  /* 0x0000001f07ff7812 */ /* 0x000fc600078cc0ff */
[----:B------:R-:W-:-:S05]  /*17a0*/  VIADD R8, R8, 0xffffff80 ;  /* 0xffffff8008087836 */ /* 0x000fca0000000000 */
[----:B------:R-:W-:-:S04]  /*17b0*/  SHF.R.U32.HI R8, RZ, 0x5, R8 ;  /* 0x00000005ff087819 */ /* 0x000fc80000011608 */
[----:B------:R-:W-:-:S04]  /*17c0*/  LEA R10, -R8, RZ, 0x2 ;  /* 0x000000ff080a7211 */ /* 0x000fc800078e11ff */
[C---:B------:R-:W-:Y:S02]  /*17d0*/  ISETP.EQ.AND P3, PT, R10.reuse, -0x18, PT ;  /* 0xffffffe80a00780c */ /* 0x040fe40003f62270 */
[C---:B------:R-:W-:Y:S02]  /*17e0*/  ISETP.EQ.AND P4, PT, R10.reuse, -0x14, PT ;  /* 0xffffffec0a00780c */ /* 0x040fe40003f82270 */
[C---:B------:R-:W-:Y:S02]  /*17f0*/  ISETP.EQ.AND P2, PT, R10.reuse, -0x10, PT ;  /* 0xfffffff00a00780c */ /* 0x040fe40003f42270 */
[C---:B------:R-:W-:Y:S02]  /*1800*/  ISETP.EQ.AND P1, PT, R10.reuse, -0xc, PT ;  /* 0xfffffff40a00780c */ /* 0x040fe40003f22270 */
[C---:B------:R-:W-:Y:S02]  /*1810*/  ISETP.EQ.AND P0, PT, R10.reuse, -0x8, PT ;  /* 0xfffffff80a00780c */ /* 0x040fe40003f02270 */
[----:B------:R-:W-:-:S03]  /*1820*/  ISETP.EQ.AND P5, PT, R10, RZ, PT ;  /* 0x000000ff0a00720c */ /* 0x000fc60003fa2270 */
[----:B------:R-:W-:Y:S01]  /*1830*/  @P3 IMAD.MOV.U32 R8, RZ, RZ, R13 ;  /* 0x000000ffff083224 */ /* 0x000fe200078e000d */
        /* <DEDUP_REMOVED lines=8> */
[----:B------:R-:W-:Y:S02]  /*18c0*/  @P1 MOV R9, R15 ;  /* 0x0000000f00091202 */ /* 0x000fe40000000f00 */
[----:B------:R-:W-:-:S03]  /*18d0*/  @P0 MOV R9, R16 ;  /* 0x0000001000090202 */ /* 0x000fc60000000f00 */
[----:B------:R-:W-:Y:S01]  /*18e0*/  @P3 IMAD.MOV.U32 R8, RZ, RZ, R18 ;  /* 0x000000ffff083224 */ /* 0x000fe200078e0012 */
[----:B------:R-:W-:Y:S01]  /*18f0*/  @P3 MOV R9, R17 ;  /* 0x0000001100093202 */ /* 0x000fe20000000f00 */
[----:B------:R-:W-:Y:S01]  /*1900*/  @P5 IMAD.MOV.U32 R8, RZ, RZ, R3 ;  /* 0x000000ffff085224 */ /* 0x000fe200078e0003 */
[----:B------:R-:W-:Y:S02]  /*1910*/  @P5 MOV R9, R18 ;  /* 0x0000001200095202 */ /* 0x000fe40000000f00 */
[----:B------:R-:W-:Y:S01]  /*1920*/  @P4 MOV R9, R3 ;  /* 0x0000000300094202 */ /* 0x000fe20000000f00 */
[----:B------:R-:W-:Y:S01]  /*1930*/  IMAD.MOV.U32 R12, RZ, RZ, R8 ;  /* 0x000000ffff0c7224 */ /* 0x000fe200078e0008 */
[----:B------:R-:W-:Y:S06]  /*1940*/  @!P6 BRA `(.L_x_70) ;  /* 0x00000000002ce947 */ /* 0x000fec0003800000 */
[----:B------:R-:W-:Y:S01]  /*1950*/  @P2 MOV R8, R13 ;  /* 0x0000000d00082202 */ /* 0x000fe20000000f00 */
[----:B------:R-:W-:Y:S01]  /*1960*/  @P1 IMAD.MOV.U32 R8, RZ, RZ, R14 ;  /* 0x000000ffff081224 */ /* 0x000fe200078e000e */
[----:B------:R-:W-:Y:S01]  /*1970*/  @P0 MOV R8, R15 ;  /* 0x0000000f00080202 */ /* 0x000fe20000000f00 */
[----:B------:R-:W-:Y:S01]  /*1980*/  @P3 IMAD.MOV.U32 R8, RZ, RZ, R16 ;  /* 0x000000ffff083224 */ /* 0x000fe200078e0010 */
[----:B------:R-:W-:Y:S02]  /*1990*/  ISETP.EQ.AND P0, PT, R10, 0x8, PT ;  /* 0x000000080a00780c */ /* 0x000fe40003f02270 */
[----:B------:R-:W-:Y:S01]  /*19a0*/  @P5 MOV R8, R17 ;  /* 0x0000001100085202 */ /* 0x000fe20000000f00 */
[----:B------:R-:W-:Y:S01]  /*19b0*/  @P4 IMAD.MOV.U32 R8, RZ, RZ, R18 ;  /* 0x000000ffff084224 */ /* 0x000fe200078e0012 */
[----:B------:R-:W-:-:S04]  /*19c0*/  LOP3.LUT R7, R7, 0x1f, RZ, 0xc0, !PT ;  /* 0x0000001f07077812 */ /* 0x000fc800078ec0ff */
[----:B------:R-:W-:-:S05]  /*19d0*/  SHF.L.W.U32.HI R12, R9, R7, R12 ;  /* 0x00000007090c7219 */ /* 0x000fca0000010e0c */
[----:B------:R-:W-:-:S04]  /*19e0*/  @P0 MOV R8, R3 ;  /* 0x0000000300080202 */ /* 0x000fc80000000f00 */
[----:B------:R-:W-:-:S07]  /*19f0*/  SHF.L.W.U32.HI R9, R8, R7, R9 ;  /* 0x0000000708097219 */ /* 0x000fce0000010e09 */
.L_x_70:
[----:B------:R-:W-:Y:S05]  /*1a00*/  BSYNC.RECONVERGENT B2 ;  /* 0x0000000000027941 */ /* 0x000fea0003800200 */
.L_x_69:
[C---:B------:R-:W-:Y:S01]  /*1a10*/  SHF.L.W.U32.HI R7, R9.reuse, 0x2, R12 ;  /* 0x0000000209077819 */ /* 0x040fe20000010e0c */
[----:B------:R-:W-:Y:S01]  /*1a20*/  IMAD.SHL.U32 R9, R9, 0x4, RZ ;  /* 0x0000000409097824 */ /* 0x000fe200078e00ff */
[----:B------:R-:W-:Y:S01]  /*1a30*/  UMOV UR4, 0x54442d19 ;  /* 0x54442d1900047882 */ /* 0x000fe20000000000 */
[----:B------:R-:W-:Y:S01]  /*1a40*/  UMOV UR5, 0x3bf921fb ;  /* 0x3bf921fb00057882 */ /* 0x000fe20000000000 */
[----:B------:R-:W-:Y:S02]  /*1a50*/  SHF.R.S32.HI R8, RZ, 0x1f, R7 ;  /* 0x0000001fff087819 */ /* 0x000fe40000011407 */
[----:B------:R-:W-:Y:S02]  /*1a60*/  ISETP.GE.AND P0, PT, R0, RZ, PT ;  /* 0x000000ff0000720c */ /* 0x000fe40003f06270 */
[C---:B------:R-:W-:Y:S02]  /*1a70*/  LOP3.LUT R10, R8.reuse, R9, RZ, 0x3c, !PT ;  /* 0x00000009080a7212 */ /* 0x040fe400078e3cff */
[----:B------:R-:W-:-:S02]  /*1a80*/  LOP3.LUT R11, R8, R7, RZ, 0x3c, !PT ;  /* 0x00000007080b7212 */ /* 0x000fc400078e3cff */
[----:B------:R-:W-:Y:S02]  /*1a90*/  SHF.R.U32.HI R3, RZ, 0x1e, R12 ;  /* 0x0000001eff037819 */ /* 0x000fe4000001160c */
[----:B------:R-:W0:Y:S01]  /*1aa0*/  I2F.F64.S64 R8, R10 ;  /* 0x0000000a00087312 */ /* 0x000e220000301c00 */
[C---:B------:R-:W-:Y:S02]  /*1ab0*/  LOP3.LUT R0, R7.reuse, R0, RZ, 0x3c, !PT ;  /* 0x0000000007007212 */ /* 0x040fe400078e3cff */
[----:B------:R-:W-:Y:S02]  /*1ac0*/  LEA.HI R3, R7, R3, RZ, 0x1 ;  /* 0x0000000307037211 */ /* 0x000fe400078f08ff */
[----:B------:R-:W-:Y:S02]  /*1ad0*/  ISETP.GE.AND P1, PT, R0, RZ, PT ;  /* 0x000000ff0000720c */ /* 0x000fe40003f26270 */
[----:B------:R-:W-:-:S05]  /*1ae0*/  IADD3 R0, PT, PT, -R3, RZ, RZ ;  /* 0x000000ff03007210 */ /* 0x000fca0007ffe1ff */
[----:B------:R-:W-:Y:S01]  /*1af0*/  @!P0 IMAD.MOV.U32 R3, RZ, RZ, R0 ;  /* 0x000000ffff038224 */ /* 0x000fe200078e0000 */
[----:B0-----:R-:W-:-:S10]  /*1b00*/  DMUL R8, R8, UR4 ;  /* 0x0000000408087c28 */ /* 0x001fd40008000000 */
[----:B------:R-:W0:Y:S02]  /*1b10*/  F2F.F32.F64 R8, R8 ;  /* 0x0000000800087310 */ /* 0x000e240000301000 */
[----:B0-----:R-:W-:-:S07]  /*1b20*/  FSEL R7, -R8, R8, !P1 ;  /* 0x0000000808077208 */ /* 0x001fce0004800100 */
.L_x_67:
[----:B------:R-:W-:Y:S05]  /*1b30*/  BSYNC.RECONVERGENT B1 ;  /* 0x0000000000017941 */ /* 0x000fea0003800200 */
.L_x_66:
[----:B------:R-:W-:Y:S01]  /*1b40*/  LOP3.LUT R3, R3, 0x3, RZ, 0xc0, !PT ;  /* 0x0000000303037812 */ /* 0x000fe200078ec0ff */
[----:B------:R-:W-:Y:S01]  /*1b50*/  HFMA2 R9, -RZ, RZ, 1.0078125, -8.98838043212890625e-05 ;  /* 0x3c0885e4ff097431 */ /* 0x000fe200000001ff */
[----:B------:R-:W-:Y:S01]  /*1b60*/  MOV R0, 0x3fc90fdb ;  /* 0x3fc90fdb00007802 */ /* 0x000fe20000000f00 */
[----:B------:R-:W-:Y:S01]  /*1b70*/  IMAD.MOV.U32 R10, RZ, RZ, 0x37cbac00 ;  /* 0x37cbac00ff0a7424 */ /* 0x000fe200078e00ff */
[----:B------:R-:W-:Y:S01]  /*1b80*/  I2FP.F32.U32 R3, R3 ;  /* 0x0000000300037245 */ /* 0x000fe20000201000 */
[----:B------:R-:W-:-:S04]  /*1b90*/  IMAD.MOV.U32 R11, RZ, RZ, 0x3e2aaaa8 ;  /* 0x3e2aaaa8ff0b7424 */ /* 0x000fc800078e00ff */
[----:B------:R-:W-:-:S04]  /*1ba0*/  FFMA R0, R3, R0, -3.9269907474517822266 ;  /* 0xc07b53d103007423 */ /* 0x000fc80000000000 */
[----:B------:R-:W-:-:S04]  /*1bb0*/  FADD R0, R0, R7 ;  /* 0x0000000700007221 */ /* 0x000fc80000000000 */
[----:B------:R-:W-:-:S06]  /*1bc0*/  FMUL R3, R0, 0.63661974668502807617 ;  /* 0x3f22f98300037820 */ /* 0x000fcc0000400000 */
[----:B------:R-:W0:Y:S02]  /*1bd0*/  F2I.NTZ R3, R3 ;  /* 0x0000000300037305 */ /* 0x000e240000203100 */
[----:B0-----:R-:W-:Y:S02]  /*1be0*/  I2FP.F32.S32 R7, R3 ;  /* 0x0000000300077245 */ /* 0x001fe40000201400 */
[C---:B------:R-:W-:Y:S02]  /*1bf0*/  LOP3.LUT R8, R3.reuse, 0x1, RZ, 0xc0, !PT ;  /* 0x0000000103087812 */ /* 0x040fe400078ec0ff */
[----:B------:R-:W-:Y:S01]  /*1c00*/  IADD3 R3, PT, PT, R3, 0x1, RZ ;  /* 0x0000000103037810 */ /* 0x000fe20007ffe0ff */
[----:B------:R-:W-:Y:S01]  /*1c10*/  FFMA R0, R7, -1.5707962512969970703, R0 ;  /* 0xbfc90fda07007823 */ /* 0x000fe20000000000 */
[----:B------:R-:W-:Y:S02]  /*1c20*/  ISETP.NE.U32.AND P0, PT, R8, 0x1, PT ;  /* 0x000000010800780c */ /* 0x000fe40003f05070 */
[----:B------:R-:W-:Y:S01]  /*1c30*/  LOP3.LUT P1, RZ, R3, 0x2, RZ, 0xc0, !PT ;  /* 0x0000000203ff7812 */ /* 0x000fe2000782c0ff */
[----:B------:R-:W-:-:S04]  /*1c40*/  FFMA R0, R7, -7.5497894158615963534e-08, R0 ;  /* 0xb3a2216807007823 */ /* 0x000fc80000000000 */
[C---:B------:R-:W-:Y:S01]  /*1c50*/  FMUL R7, R0.reuse, R0 ;  /* 0x0000000000077220 */ /* 0x040fe20000400000 */
[----:B------:R-:W-:-:S03]  /*1c60*/  FSEL R0, R0, 1, !P0 ;  /* 0x3f80000000007808 */ /* 0x000fc60004000000 */
[----:B------:R-:W-:Y:S01]  /*1c70*/  FFMA R8, R7, R10, -0.0013887860113754868507 ;  /* 0xbab607ed07087423 */ /* 0x000fe2000000000a */
[----:B------:R-:W-:Y:S01]  /*1c80*/  FSEL R10, R9, 0.041666727513074874878, !P0 ;  /* 0x3d2aaabb090a7808 */ /* 0x000fe20004000000 */
[----:B------:R-:W-:Y:S01]  /*1c90*/  FFMA R3, R7, R0, RZ ;  /* 0x0000000007037223 */ /* 0x000fe200000000ff */
[----:B------:R-:W-:Y:S02]  /*1ca0*/  FSEL R9, -R11, -0.4999999701976776123, !P0 ;  /* 0xbeffffff0b097808 */ /* 0x000fe40004000100 */
[----:B------:R-:W-:-:S05]  /*1cb0*/  FSEL R8, R8, -0.00019574658654164522886, P0 ;  /* 0xb94d415308087808 */ /* 0x000fca0000000000 */
[----:B------:R-:W-:-:S04]  /*1cc0*/  FFMA R8, R7, R8, R10 ;  /* 0x0000000807087223 */ /* 0x000fc8000000000a */
[----:B------:R-:W-:-:S04]  /*1cd0*/  FFMA R8, R7, R8, R9 ;  /* 0x0000000807087223 */ /* 0x000fc80000000009 */
[----:B------:R-:W-:-:S04]  /*1ce0*/  FFMA R3, R3, R8, R0 ;  /* 0x0000000803037223 */ /* 0x000fc80000000000 */
[----:B------:R-:W-:-:S04]  /*1cf0*/  @P1 FADD R3, RZ, -R3 ;  /* 0x80000003ff031221 */ /* 0x000fc80000000000 */
[----:B------:R-:W-:-:S07]  /*1d00*/  FMUL R0, R2, R3 ;  /* 0x0000000302007220 */ /* 0x000fce0000400000 */
.L_x_51:
[----:B------:R-:W-:Y:S05]  /*1d10*/  BSYNC.RECONVERGENT B0 ;  /* 0x0000000000007941 */ /* 0x000fea0003800200 */
.L_x_47:
[----:B------:R-:W0:Y:S01]  /*1d20*/  LDCU.64 UR4, c[0x0][0x388] ;  /* 0x00007100ff0477ac */ /* 0x000e220008000a00 */
[----:B------:R-:W-:-:S04]  /*1d30*/  FSETP.GEU.AND P0, PT, R6, RZ, PT ;  /* 0x000000ff0600720b */ /* 0x000fc80003f0e000 */
[----:B------:R-:W-:-:S04]  /*1d40*/  FSEL R0, R0, +QNAN , P0 ;  /* 0x7fffffff00007808 */ /* 0x000fc80000000000 */
[----:B------:R-:W1:Y:S01]  /*1d50*/  F2F.F64.F32 R2, R0 ;  /* 0x0000000000027310 */ /* 0x000e620000201800 */
[----:B0-----:R-:W-:-:S04]  /*1d60*/  IADD3 R4, P0, PT, R4, UR4, RZ ;  /* 0x0000000404047c10 */ /* 0x001fc8000ff1e0ff */
[----:B------:R-:W-:-:S05]  /*1d70*/  IADD3.X R5, PT, PT, R5, UR5, RZ, P0, !PT ;  /* 0x0000000505057c10 */ /* 0x000fca00087fe4ff */
[----:B-1----:R-:W-:Y:S01]  /*1d80*/  STG.E.64 desc[UR6][R4.64], R2 ;  /* 0x0000000204007986 */ /* 0x002fe2000c101b06 */
[----:B------:R-:W-:Y:S05]  /*1d90*/  EXIT ;  /* 0x000000000000794d */ /* 0x000fea0003800000 */
        .weak           $__internal_2_$__cuda_sm3x_div_rn_noftz_f32_slowpath
        .type           $__internal_2_$__cuda_sm3x_div_rn_noftz_f32_slowpath,@function
        .size           $__internal_2_$__cuda_sm3x_div_rn_noftz_f32_slowpath,(.L_x_262 - $__internal_2_$__cuda_sm3x_div_rn_noftz_f32_slowpath)
$__internal_2_$__cuda_sm3x_div_rn_noftz_f32_slowpath:
[----:B------:R-:W-:Y:S01]  /*1da0*/  SHF.R.U32.HI R11, RZ, 0x17, R3 ;  /* 0x00000017ff0b7819 */ /* 0x000fe20000011603 */
[----:B------:R-:W-:Y:S01]  /*1db0*/  BSSY.RECONVERGENT B2, `(.L_x_71) ;  /* 0x0000062000027945 */ /* 0x000fe20003800200 */
[----:B------:R-:W-:Y:S02]  /*1dc0*/  SHF.R.U32.HI R9, RZ, 0x17, R0 ;  /* 0x00000017ff097819 */ /* 0x000fe40000011600 */
[----:B------:R-:W-:Y:S02]  /*1dd0*/  LOP3.LUT R11, R11, 0xff, RZ, 0xc0, !PT ;  /* 0x000000ff0b0b7812 */ /* 0x000fe400078ec0ff */
[----:B------:R-:W-:-:S03]  /*1de0*/  LOP3.LUT R14, R9, 0xff, RZ, 0xc0, !PT ;  /* 0x000000ff090e7812 */ /* 0x000fc600078ec0ff */
[----:B------:R-:W-:Y:S01]  /*1df0*/  VIADD R13, R11, 0xffffffff ;  /* 0xffffffff0b0d7836 */ /* 0x000fe20000000000 */
[----:B------:R-:W-:-:S04]  /*1e00*/  IADD3 R12, PT, PT, R14, -0x1, RZ ;  /* 0xffffffff0e0c7810 */ /* 0x000fc80007ffe0ff */
        /* <DEDUP_REMOVED lines=22> */
[----:B------:R-:W-:Y:S01]  /*1f70*/  @P0 MOV R9, RZ ;  /* 0x000000ff00090202 */ /* 0x000fe20000000f00 */
[----:B------:R-:W-:Y:S02]  /*1f80*/  @!P0 IMAD.MOV.U32 R9, RZ, RZ, -0x40 ;  /* 0xffffffc0ff098424 */ /* 0x000fe400078e00ff */
[----:B------:R-:W-:Y:S01]  /*1f90*/  @!P0 FFMA R0, R0, 1.84467440737095516160e+19, RZ ;  /* 0x5f80000000008823 */ /* 0x000fe200000000ff */
[----:B------:R-:W-:Y:S02]  /*1fa0*/  @!P1 FFMA R3, R3, 1.84467440737095516160e+19, RZ ;  /* 0x5f80000003039823 */ /* 0x000fe400000000ff */
[----:B------:R-:W-:-:S07]  /*1fb0*/  @!P1 IADD3 R9, PT, PT, R9, 0x40, RZ ;  /* 0x0000004009099810 */ /* 0x000fce0007ffe0ff */
.L_x_72:
[----:B------:R-:W-:Y:S01]  /*1fc0*/  LEA R12, R11, 0xc0800000, 0x17 ;  /* 0xc08000000b0c7811 */ /* 0x000fe200078eb8ff */
[----:B------:R-:W-:Y:S04]  /*1fd0*/  BSSY.RECONVERGENT B3, `(.L_x_77) ;  /* 0x0000036000037945 */ /* 0x000fe80003800200 */
[----:B------:R-:W-:Y:S01]  /*1fe0*/  IMAD.IADD R12, R3, 0x1, -R12 ;  /* 0x00000001030c7824 */ /* 0x000fe200078e0a0c */
[----:B------:R-:W-:-:S03]  /*1ff0*/  IADD3 R3, PT, PT, R14, -0x7f, RZ ;  /* 0xffffff810e037810 */ /* 0x000fc60007ffe0ff */
[----:B------:R0:W1:Y:S01]  /*2000*/  MUFU.RCP R13, R12 ;  /* 0x0000000c000d7308 */ /* 0x0000620000001000 */
[----:B------:R-:W-:Y:S01]  /*2010*/  FADD.FTZ R15, -R12, -RZ ;  /* 0x800000ff0c0f7221 */ /* 0x000fe20000010100 */
[C---:B------:R-:W-:Y:S01]  /*2020*/  IMAD R0, R3.reuse, -0x800000, R0 ;  /* 0xff80000003007824 */ /* 0x040fe200078e0200 */
[----:B0-----:R-:W-:-:S05]  /*2030*/  IADD3 R12, PT, PT, R3, 0x7f, -R11 ;  /* 0x0000007f030c7810 */ /* 0x001fca0007ffe80b */
[----:B------:R-:W-:Y:S02]  /*2040*/  IMAD.IADD R12, R12, 0x1, R9 ;  /* 0x000000010c0c7824 */ /* 0x000fe400078e0209 */
[----:B-1----:R-:W-:-:S04]  /*2050*/  FFMA R14, R13, R15, 1 ;  /* 0x3f8000000d0e7423 */ /* 0x002fc8000000000f */
[----:B------:R-:W-:-:S04]  /*2060*/  FFMA R16, R13, R14, R13 ;  /* 0x0000000e0d107223 */ /* 0x000fc8000000000d */
[----:B------:R-:W-:-:S04]  /*2070*/  FFMA R13, R0, R16, RZ ;  /* 0x00000010000d7223 */ /* 0x000fc800000000ff */
[----:B------:R-:W-:-:S04]  /*2080*/  FFMA R14, R15, R13, R0 ;  /* 0x0000000d0f0e7223 */ /* 0x000fc80000000000 */
[----:B------:R-:W-:-:S04]  /*2090*/  FFMA R13, R16, R14, R13 ;  /* 0x0000000e100d7223 */ /* 0x000fc8000000000d */
[----:B------:R-:W-:-:S04]  /*20a0*/  FFMA R14, R15, R13, R0 ;  /* 0x0000000d0f0e7223 */ /* 0x000fc80000000000 */
[----:B------:R-:W-:-:S05]  /*20b0*/  FFMA R0, R16, R14, R13 ;  /* 0x0000000e10007223 */ /* 0x000fca000000000d */
[----:B------:R-:W-:-:S04]  /*20c0*/  SHF.R.U32.HI R3, RZ, 0x17, R0 ;  /* 0x00000017ff037819 */ /* 0x000fc80000011600 */
[----:B------:R-:W-:-:S04]  /*20d0*/  LOP3.LUT R3, R3, 0xff, RZ, 0xc0, !PT ;  /* 0x000000ff03037812 */ /* 0x000fc800078ec0ff */
[----:B------:R-:W-:-:S05]  /*20e0*/  IADD3 R11, PT, PT, R3, R12, RZ ;  /* 0x0000000c030b7210 */ /* 0x000fca0007ffe0ff */
        /* <DEDUP_REMOVED lines=10> */
[CCC-:B------:R-:W-:Y:S01]  /*2190*/  FFMA.RZ R3, R16.reuse, R14.reuse, R13.reuse ;  /* 0x0000000e10037223 */ /* 0x1c0fe2000000c00d */
[CCC-:B------:R-:W-:Y:S01]  /*21a0*/  FFMA.RM R12, R16.reuse, R14.reuse, R13.reuse ;  /* 0x0000000e100c7223 */ /* 0x1c0fe2000000400d */
[C---:B------:R-:W-:Y:S02]  /*21b0*/  ISETP.NE.AND P2, PT, R11.reuse, RZ, PT ;  /* 0x000000ff0b00720c */ /* 0x040fe40003f45270 */
[----:B------:R-:W-:Y:S02]  /*21c0*/  ISETP.NE.AND P1, PT, R11, RZ, PT ;  /* 0x000000ff0b00720c */ /* 0x000fe40003f25270 */
[----:B------:R-:W-:Y:S01]  /*21d0*/  LOP3.LUT R9, R3, 0x7fffff, RZ, 0xc0, !PT ;  /* 0x007fffff03097812 */ /* 0x000fe200078ec0ff */
[----:B------:R-:W-:Y:S01]  /*21e0*/  FFMA.RP R3, R16, R14, R13 ;  /* 0x0000000e10037223 */ /* 0x000fe2000000800d */
[----:B------:R-:W-:Y:S01]  /*21f0*/  IADD3 R14, PT, PT, R11, 0x20, RZ ;  /* 0x000000200b0e7810 */ /* 0x000fe20007ffe0ff */
[----:B------:R-:W-:Y:S01]  /*2200*/  IMAD.MOV R11, RZ, RZ, -R11 ;  /* 0x000000ffff0b7224 */ /* 0x000fe200078e0a0b */
[----:B------:R-:W-:-:S02]  /*2210*/  LOP3.LUT R9, R9, 0x800000, RZ, 0xfc, !PT ;  /* 0x0080000009097812 */ /* 0x000fc400078efcff */
        /* <DEDUP_REMOVED lines=9> */
[----:B------:R-:W-:-:S04]  /*22b0*/  LOP3.LUT R3, R3, R12, RZ, 0xc0, !PT ;  /* 0x0000000c03037212 */ /* 0x000fc800078ec0ff */
[----:B------:R-:W-:-:S04]  /*22c0*/  IADD3 R3, PT, PT, R14, R3, RZ ;  /* 0x000000030e037210 */ /* 0x000fc80007ffe0ff */
[----:B------:R-:W-:Y:S01]  /*22d0*/  LOP3.LUT R0, R3, R0, RZ, 0xfc, !PT ;  /* 0x0000000003007212 */ /* 0x000fe200078efcff */
[----:B------:R-:W-:Y:S06]  /*22e0*/  BRA `(.L_x_80) ;  /* 0x0000000000107947 */ /* 0x000fec0003800000 */
.L_x_79:
[----:B------:R-:W-:-:S04]  /*22f0*/  LOP3.LUT R0, R0, 0x80000000, RZ, 0xc0, !PT ;  /* 0x8000000000007812 */ /* 0x000fc800078ec0ff */
[----:B------:R-:W-:Y:S01]  /*2300*/  LOP3.LUT R0, R0, 0x7f800000, RZ, 0xfc, !PT ;  /* 0x7f80000000007812 */ /* 0x000fe200078efcff */
[----:B------:R-:W-:Y:S06]  /*2310*/  BRA `(.L_x_80) ;  /* 0x0000000000047947 */ /* 0x000fec0003800000 */
.L_x_78:
[----:B------:R-:W-:-:S07]  /*2320*/  IMAD R0, R12, 0x800000, R0 ;  /* 0x008000000c007824 */ /* 0x000fce00078e0200 */
.L_x_80:
[----:B------:R-:W-:Y:S05]  /*2330*/  BSYNC.RECONVERGENT B3 ;  /* 0x0000000000037941 */ /* 0x000fea0003800200 */
.L_x_77:
[----:B------:R-:W-:Y:S05]  /*2340*/  BRA `(.L_x_81) ;  /* 0x0000000000207947 */ /* 0x000fea0003800000 */
.L_x_76:
[----:B------:R-:W-:-:S04]  /*2350*/  LOP3.LUT R0, R3, 0x80000000, R0, 0x48, !PT ;  /* 0x8000000003007812 */ /* 0x000fc800078e4800 */
[----:B------:R-:W-:Y:S01]  /*2360*/  LOP3.LUT R0, R0, 0x7f800000, RZ, 0xfc, !PT ;  /* 0x7f80000000007812 */ /* 0x000fe200078efcff */
[----:B------:R-:W-:Y:S06]  /*2370*/  BRA `(.L_x_81) ;  /* 0x0000000000147947 */ /* 0x000fec0003800000 */
.L_x_75:
[----:B------:R-:W-:Y:S01]  /*2380*/  LOP3.LUT R0, R3, 0x80000000, R0, 0x48, !PT ;  /* 0x8000000003007812 */ /* 0x000fe200078e4800 */
[----:B------:R-:W-:Y:S06]  /*2390*/  BRA `(.L_x_81) ;  /* 0x00000000000c7947 */ /* 0x000fec0003800000 */
.L_x_74:
[----:B------:R-:W0:Y:S01]  /*23a0*/  MUFU.RSQ R0, -QNAN ;  /* 0xffc0000000007908 */ /* 0x000e220000001400 */
[----:B------:R-:W-:Y:S05]  /*23b0*/  BRA `(.L_x_81) ;  /* 0x0000000000047947 */ /* 0x000fea0003800000 */
.L_x_73:
[----:B------:R-:W-:-:S07]  /*23c0*/  FADD.FTZ R0, R0, R3 ;  /* 0x0000000300007221 */ /* 0x000fce0000010000 */
.L_x_81:
[----:B------:R-:W-:Y:S05]  /*23d0*/  BSYNC.RECONVERGENT B2 ;  /* 0x0000000000027941 */ /* 0x000fea0003800200 */
.L_x_71:
[----:B------:R-:W-:-:S04]  /*23e0*/  HFMA2 R11, -RZ, RZ, 0, 0 ;  /* 0x00000000ff0b7431 */ /* 0x000fc800000001ff */
[----:B0-----:R-:W-:Y:S05]  /*23f0*/  RET.REL.NODEC R10 `(vec_y1) ;  /* 0xffffffdc0a007950 */ /* 0x001fea0003c3ffff */
.L_x_82:
        /* <DEDUP_REMOVED lines=16> */
.L_x_262:


//--------------------- .text.vec_y0              --------------------------
	.section	.text.vec_y0,"ax",@progbits
	.align	128
        .global         vec_y0
        .type           vec_y0,@function
        .size           vec_y0,(.L_x_278 - vec_y0)
        .other          vec_y0,@"STO_CUDA_ENTRY STV_DEFAULT"
vec_y0:
.text.vec_y0:
        /* <DEDUP_REMOVED lines=11> */
[C---:B------:R-:W-:Y:S02]  /*00b0*/  SHF.L.U32 R2, R3.reuse, 0x3, RZ ;  /* 0x0000000303027819 */ /* 0x040fe400000006ff */
[----:B------:R-:W-:Y:S01]  /*00c0*/  SHF.L.U64.HI R3, R3, 0x3, R0 ;  /* 0x0000000303037819 */ /* 0x000fe20000010200 */
[----:B------:R-:W1:Y:S01]  /*00d0*/  LDCU.64 UR6, c[0x0][0x358] ;  /* 0x00006b00ff0677ac */ /* 0x000e620008000a00 */
[----:B0-----:R-:W-:-:S04]  /*00e0*/  IADD3 R6, P0, PT, R2, UR4, RZ ;  /* 0x0000000402067c10 */ /* 0x001fc8000ff1e0ff */
[----:B------:R-:W-:-:S05]  /*00f0*/  IADD3.X R7, PT, PT, R3, UR5, RZ, P0, !PT ;  /* 0x0000000503077c10 */ /* 0x000fca00087fe4ff */
[----:B-1----:R-:W2:Y:S01]  /*0100*/  LDG.E.64 R4, desc[UR6][R6.64] ;  /* 0x0000000606047981 */ /* 0x002ea2000c1e1b00 */
[----:B------:R-:W-:Y:S01]  /*0110*/  BSSY.RECONVERGENT B0, `(.L_x_83) ;  /* 0x00001ae000007945 */ /* 0x000fe20003800200 */
[----:B--2---:R-:W0:Y:S02]  /*0120*/  F2F.F32.F64 R4, R4 ;  /* 0x0000000400047310 */ /* 0x004e240000301000 */
[----:B0-----:R-:W-:-:S13]  /*0130*/  FSETP.GTU.AND P0, PT, |R4|, 0.44678848981857299805, PT ;  /* 0x3ee4c1760400780b */ /* 0x001fda0003f0c200 */
[----:B------:R-:W-:Y:S05]  /*0140*/  @P0 BRA `(.L_x_84) ;  /* 0x0000000c00700947 */ /* 0x000fea0003800000 */
[C---:B------:R-:W-:Y:S01]  /*0150*/  FSETP.GTU.AND P0, PT, |R4|.reuse, 8, PT ;  /* 0x410000000400780b */ /* 0x040fe20003f0c200 */
[----:B------:R-:W-:Y:S01]  /*0160*/  BSSY.RECONVERGENT B1, `(.L_x_85) ;  /* 0x00000b6000017945 */ /* 0x000fe20003800200 */
[----:B------:R-:W-:-:S11]  /*0170*/  FMUL R5, R4, R4 ;  /* 0x0000000404057220 */ /* 0x000fd60000400000 */
[----:B------:R-:W-:Y:S05]  /*0180*/  @P0 BRA `(.L_x_86) ;  /* 0x0000000000600947 */ /* 0x000fea0003800000 */
[C---:B------:R-:W-:Y:S01]  /*0190*/  FADD R0, |R4|.reuse, -2.4048254489898681641 ;  /* 0xc019e8a904007421 */ /* 0x040fe20000000200 */
[----:B------:R-:W-:Y:S02]  /*01a0*/  IMAD.MOV.U32 R7, RZ, RZ, 0x26b3b8e7 ;  /* 0x26b3b8e7ff077424 */ /* 0x000fe400078e00ff */
[C---:B------:R-:W-:Y:S01]  /*01b0*/  FADD R6, |R4|.reuse, -5.5200781822204589844 ;  /* 0xc0b0a47b04067421 */ /* 0x040fe20000000200 */
[----:B------:R-:W-:Y:S01]  /*01c0*/  FADD R8, |R4|, -8.6537275314331054688 ;  /* 0xc10a75ab04087421 */ /* 0x000fe20000000200 */
[----:B------:R-:W-:Y:S02]  /*01d0*/  FADD R0, R0, -1.0870589761680093943e-07 ;  /* 0xb3e971b300007421 */ /* 0x000fe40000000000 */
[----:B------:R-:W-:Y:S01]  /*01e0*/  FADD R6, R6, 7.1934145751129108248e-08 ;  /* 0x339a7a3706067421 */ /* 0x000fe20000000000 */
[----:B------:R-:W-:Y:S01]  /*01f0*/  FADD R9, R8, -3.8147791769915784243e-07 ;  /* 0xb4cccded08097421 */ /* 0x000fe20000000000 */
[----:B------:R-:W-:-:S04]  /*0200*/  FFMA R7, R0, -R7, -7.6677725312831318538e-14 ;  /* 0xa9aca9b300077423 */ /* 0x000fc80000000807 */
[----:B------:R-:W-:-:S04]  /*0210*/  FFMA R7, R0, R7, 2.71505561089124825e-12 ;  /* 0x2c3f0e1800077423 */ /* 0x000fc80000000007 */
[----:B------:R-:W-:-:S04]  /*0220*/  FFMA R7, R0, R7, -6.0280118570343876883e-12 ;  /* 0xacd4178100077423 */ /* 0x000fc80000000007 */
[----:B------:R-:W-:-:S04]  /*0230*/  FFMA R7, R0, R7, -4.2393266674878304912e-10 ;  /* 0xafe90f3800077423 */ /* 0x000fc80000000007 */
[----:B------:R-:W-:-:S04]  /*0240*/  FFMA R7, R0, R7, 5.8276378167576581291e-10 ;  /* 0x3020305b00077423 */ /* 0x000fc80000000007 */
[----:B------:R-:W-:-:S04]  /*0250*/  FFMA R7, R0, R7, 5.8077841202930358122e-08 ;  /* 0x3379714300077423 */ /* 0x000fc80000000007 */
[----:B------:R-:W-:-:S04]  /*0260*/  FFMA R7, R0, R7, 1.8003311064163085575e-09 ;  /* 0x30f76f8500077423 */ /* 0x000fc80000000007 */
[----:B------:R-:W-:-:S04]  /*0270*/  FFMA R7, R0, R7, -5.4500733313034288585e-06 ;  /* 0xb6b6dfc600077423 */ /* 0x000fc80000000007 */
[----:B------:R-:W-:-:S04]  /*0280*/  FFMA R7, R0, R7, -7.3432206590950954705e-06 ;  /* 0xb6f665c900077423 */ /* 0x000fc80000000007 */
[----:B------:R-:W-:-:S04]  /*0290*/  FFMA R7, R0, R7, 0.00030170319951139390469 ;  /* 0x399e2deb00077423 */ /* 0x000fc80000000007 */
[----:B------:R-:W-:-:S04]  /*02a0*/  FFMA R7, R0, R7, 0.00077395443804562091827 ;  /* 0x3a4ae33400077423 */ /* 0x000fc80000000007 */
[----:B------:R-:W-:-:S04]  /*02b0*/  FFMA R7, R0, R7, -0.0072834617458283901215 ;  /* 0xbbeeaa1b00077423 */ /* 0x000fc80000000007 */
[----:B------:R-:W-:-:S04]  /*02c0*/  FFMA R7, R0, R7, -0.026668203994631767273 ;  /* 0xbcda774700077423 */ /* 0x000fc80000000007 */
[----:B------:R-:W-:-:S04]  /*02d0*/  FMUL R7, R0, R7 ;  /* 0x0000000700077220 */ /* 0x000fc80000400000 */
[----:B------:R-:W-:-:S04]  /*02e0*/  FMUL R6, R7, R6 ;  /* 0x0000000607067220 */ /* 0x000fc80000400000 */
[----:B------:R-:W-:Y:S01]  /*02f0*/  FMUL R6, R6, R9 ;  /* 0x0000000906067220 */ /* 0x000fe20000400000 */
[----:B------:R-:W-:Y:S06]  /*0300*/  BRA `(.L_x_87) ;  /* 0x00000008006c7947 */ /* 0x000fec0003800000 */
.L_x_86:
[----:B------:R-:W-:Y:S01]  /*0310*/  FSETP.NEU.AND P0, PT, |R4|, +INF , PT ;  /* 0x7f8000000400780b */ /* 0x000fe20003f0d200 */
[----:B------:R-:W-:-:S12]  /*0320*/  HFMA2 R6, -RZ, RZ, 0, 0 ;  /* 0x00000000ff067431 */ /* 0x000fd800000001ff */
[----:B------:R-:W-:Y:S05]  /*0330*/  @!P0 BRA `(.L_x_87) ;  /* 0x0000000800608947 */ /* 0x000fea0003800000 */
[----:B------:R-:W0:Y:S01]  /*0340*/  MUFU.RCP R7, |R4| ;  /* 0x4000000400077308 */ /* 0x000e220000001000 */
[----:B------:R-:W-:Y:S01]  /*0350*/  IMAD.MOV.U32 R9, RZ, RZ, 0x3f91e009 ;  /* 0x3f91e009ff097424 */ /* 0x000fe200078e00ff */
[----:B------:R-:W-:Y:S01]  /*0360*/  FSETP.GEU.AND P0, PT, |R4|, 1.175494350822287508e-38, PT ;  /* 0x008000000400780b */ /* 0x000fe20003f0e200 */
[----:B------:R-:W-:Y:S01]  /*0370*/  BSSY.RECONVERGENT B2, `(.L_x_88) ;  /* 0x0000077000027945 */ /* 0x000fe20003800200 */
[----:B0-----:R-:W-:-:S04]  /*0380*/  FMUL R6, R7, R7 ;  /* 0x0000000707067220 */ /* 0x001fc80000400000 */
[----:B------:R-:W-:-:S04]  /*0390*/  FFMA R9, R6, R9, -0.20532675087451934814 ;  /* 0xbe52412d06097423 */ /* 0x000fc80000000009 */
[----:B------:R-:W-:-:S04]  /*03a0*/  FFMA R9, R6, R9, 0.06509173661470413208 ;  /* 0x3d854ed106097423 */ /* 0x000fc80000000009 */
[----:B------:R-:W-:-:S04]  /*03b0*/  FFMA R0, R6, R9, -0.12499999254941940308 ;  /* 0xbdffffff06007423 */ /* 0x000fc80000000009 */
[----:B------:R-:W-:Y:S01]  /*03c0*/  FFMA R0, R7, R0, |R4| ;  /* 0x0000000007007223 */ /* 0x000fe20000000404 */
[----:B------:R-:W-:-:S03]  /*03d0*/  FMUL R7, |R4|, 16777216 ;  /* 0x4b80000004077820 */ /* 0x000fc60000400200 */
[----:B------:R-:W-:Y:S02]  /*03e0*/  FMUL R10, R0, 0.63661974668502807617 ;  /* 0x3f22f983000a7820 */ /* 0x000fe40000400000 */
[----:B------:R-:W-:Y:S02]  /*03f0*/  FSEL R8, R7, |R4|, !P0 ;  /* 0x4000000407087208 */ /* 0x000fe40004000000 */
[----:B------:R-:W0:Y:S01]  /*0400*/  F2I.NTZ R14, R10 ;  /* 0x0000000a000e7305 */ /* 0x000e220000203100 */
[----:B------:R-:W-:-:S05]  /*0410*/  MOV R7, 0x4056fe93 ;  /* 0x4056fe9300077802 */ /* 0x000fca0000000f00 */
[C---:B------:R-:W-:Y:S02]  /*0420*/  FFMA R7, R6.reuse, R7, -0.51452267169952392578 ;  /* 0xbf03b7c206077423 */ /* 0x040fe40000000007 */
[----:B------:R-:W1:Y:S02]  /*0430*/  MUFU.RSQ R9, R8 ;  /* 0x0000000800097308 */ /* 0x000e640000001400 */
[----:B------:R-:W-:-:S04]  /*0440*/  FFMA R7, R6, R7, 0.10337056964635848999 ;  /* 0x3dd3b3f306077423 */ /* 0x000fc80000000007 */
[----:B------:R-:W-:Y:S01]  /*0450*/  FFMA R7, R6, R7, -0.062499724328517913818 ;  /* 0xbd7fffb606077423 */ /* 0x000fe20000000007 */
[----:B0-----:R-:W-:-:S03]  /*0460*/  I2FP.F32.S32 R11, R14 ;  /* 0x0000000e000b7245 */ /* 0x001fc60000201400 */
[----:B------:R-:W-:Y:S02]  /*0470*/  FFMA R6, R6, R7, 1 ;  /* 0x3f80000006067423 */ /* 0x000fe40000000007 */
[----:B------:R-:W-:-:S04]  /*0480*/  FFMA R12, R11, -1.5707962512969970703, R0 ;  /* 0xbfc90fda0b0c7823 */ /* 0x000fc80000000000 */
[----:B------:R-:W-:Y:S01]  /*0490*/  FFMA R12, R11, -7.5497894158615963534e-08, R12 ;  /* 0xb3a221680b0c7823 */ /* 0x000fe2000000000c */
[----:B-1----:R-:W-:Y:S01]  /*04a0*/  @!P0 FMUL R9, R9, 4096 ;  /* 0x4580000009098820 */ /* 0x002fe20000400000 */
[----:B------:R-:W-:Y:S02]  /*04b0*/  FSETP.GE.AND P0, PT, |R0|, 105615, PT ;  /* 0x47ce47800000780b */ /* 0x000fe40003f06200 */
[----:B------:R-:W-:Y:S01]  /*04c0*/  FFMA R12, R11, -5.3903029534742383927e-15, R12 ;  /* 0xa7c234c50b0c7823 */ /* 0x000fe2000000000c */
[----:B------:R-:W-:-:S04]  /*04d0*/  FMUL R9, R9, 0.79788458347320556641 ;  /* 0x3f4c422a09097820 */ /* 0x000fc80000400000 */
[----:B------:R-:W-:-:S06]  /*04e0*/  FMUL R6, R6, R9 ;  /* 0x0000000906067220 */ /* 0x000fcc0000400000 */
[----:B------:R-:W-:Y:S05]  /*04f0*/  @!P0 BRA `(.L_x_89) ;  /* 0x0000000400788947 */ /* 0x000fea0003800000 */
[----:B------:R-:W-:-:S13]  /*0500*/  FSETP.NEU.AND P0, PT, |R0|, +INF , PT ;  /* 0x7f8000000000780b */ /* 0x000fda0003f0d200 */
[----:B------:R-:W-:Y:S01]  /*0510*/  @!P0 FMUL R12, RZ, R0 ;  /* 0x00000000ff0c8220 */ /* 0x000fe20000400000 */
[----:B------:R-:W-:Y:S01]  /*0520*/  @!P0 IMAD.MOV.U32 R14, RZ, RZ, RZ ;  /* 0x000000ffff0e8224 */ /* 0x000fe200078e00ff */
[----:B------:R-:W-:Y:S06]  /*0530*/  @!P0 BRA `(.L_x_89) ;  /* 0x0000000400688947 */ /* 0x000fec0003800000 */
[----:B------:R-:W-:Y:S01]  /*0540*/  SHF.L.U32 R8, R0, 0x8, RZ ;  /* 0x0000000800087819 */ /* 0x000fe200000006ff */
[----:B------:R-:W-:Y:S01]  /*0550*/  IMAD.MOV.U32 R7, RZ, RZ, RZ ;  /* 0x000000ffff077224 */ /* 0x000fe200078e00ff */
[----:B------:R-:W-:Y:S01]  /*0560*/  MOV R19, RZ ;  /* 0x000000ff00137202 */ /* 0x000fe20000000f00 */
[----:B------:R-:W0:Y:S01]  /*0570*/  LDCU.64 UR8, c[0x4][URZ] ;  /* 0x01000000ff0877ac */ /* 0x000e220008000a00 */
[----:B------:R-:W-:Y:S01]  /*0580*/  LOP3.LUT R13, R8, 0x80000000, RZ, 0xfc, !PT ;  /* 0x80000000080d7812 */ /* 0x000fe200078efcff */
[----:B------:R-:W-:Y:S01]  /*0590*/  UMOV UR5, URZ ;  /* 0x000000ff00057c82 */ /* 0x000fe20008000000 */
[----:B------:R-:W-:-:S05]  /*05a0*/  UMOV UR4, URZ ;  /* 0x000000ff00047c82 */ /* 0x000fca0008000000 */
.L_x_90:
        /* <DEDUP_REMOVED lines=64> */
.L_x_92:
[----:B------:R-:W-:Y:S05]  /*09b0*/  BSYNC.RECONVERGENT B3 ;  /* 0x0000000000037941 */ /* 0x000fea0003800200 */
.L_x_91:
        /* <DEDUP_REMOVED lines=18> */
.L_x_89:
[----:B------:R-:W-:Y:S05]  /*0ae0*/  BSYNC.RECONVERGENT B2 ;  /* 0x0000000000027941 */ /* 0x000fea0003800200 */
.L_x_88:
[----:B------:R-:W-:Y:S01]  /*0af0*/  HFMA2 R7, -RZ, RZ, 1.9462890625, 0.0004794597625732421875 ;  /* 0x3fc90fdbff077431 */ /* 0x000fe200000001ff */
[----:B------:R-:W-:Y:S01]  /*0b00*/  LOP3.LUT R14, R14, 0x3, RZ, 0xc0, !PT ;  /* 0x000000030e0e7812 */ /* 0x000fe200078ec0ff */
[----:B------:R-:W-:Y:S01]  /*0b10*/  IMAD.MOV.U32 R10, RZ, RZ, 0x37cbac00 ;  /* 0x37cbac00ff0a7424 */ /* 0x000fe200078e00ff */
[----:B------:R-:W-:Y:S02]  /*0b20*/  MOV R11, 0x3c0885e4 ;  /* 0x3c0885e4000b7802 */ /* 0x000fe40000000f00 */
[----:B------:R-:W-:-:S05]  /*0b30*/  I2FP.F32.U32 R14, R14 ;  /* 0x0000000e000e7245 */ /* 0x000fca0000201000 */
[----:B------:R-:W-:-:S04]  /*0b40*/  FFMA R7, R14, R7, -0.78539818525314331055 ;  /* 0xbf490fdb0e077423 */ /* 0x000fc80000000007 */
[----:B------:R-:W-:Y:S01]  /*0b50*/  FADD R7, R7, R12 ;  /* 0x0000000c07077221 */ /* 0x000fe20000000000 */
[----:B------:R-:W-:-:S03]  /*0b60*/  HFMA2 R12, -RZ, RZ, 1.541015625, -0.052001953125 ;  /* 0x3e2aaaa8ff0c7431 */ /* 0x000fc600000001ff */
[----:B------:R-:W-:-:S06]  /*0b70*/  FMUL R0, R7, 0.63661974668502807617 ;  /* 0x3f22f98307007820 */ /* 0x000fcc0000400000 */
[----:B------:R-:W0:Y:S02]  /*0b80*/  F2I.NTZ R0, R0 ;  /* 0x0000000000007305 */ /* 0x000e240000203100 */
[----:B0-----:R-:W-:-:S05]  /*0b90*/  I2FP.F32.S32 R8, R0 ;  /* 0x0000000000087245 */ /* 0x001fca0000201400 */
[----:B------:R-:W-:-:S04]  /*0ba0*/  FFMA R7, R8, -1.5707962512969970703, R7 ;  /* 0xbfc90fda08077823 */ /* 0x000fc80000000007 */
[----:B------:R-:W-:Y:S01]  /*0bb0*/  FFMA R7, R8, -7.5497894158615963534e-08, R7 ;  /* 0xb3a2216808077823 */ /* 0x000fe20000000007 */
[C---:B------:R-:W-:Y:S01]  /*0bc0*/  LOP3.LUT R8, R0.reuse, 0x1, RZ, 0xc0, !PT ;  /* 0x0000000100087812 */ /* 0x040fe200078ec0ff */
[----:B------:R-:W-:Y:S02]  /*0bd0*/  VIADD R0, R0, 0x1 ;  /* 0x0000000100007836 */ /* 0x000fe40000000000 */
[----:B------:R-:W-:Y:S01]  /*0be0*/  FMUL R9, R7, R7 ;  /* 0x0000000707097220 */ /* 0x000fe20000400000 */
[----:B------:R-:W-:Y:S02]  /*0bf0*/  ISETP.NE.U32.AND P0, PT, R8, 0x1, PT ;  /* 0x000000010800780c */ /* 0x000fe40003f05070 */
[----:B------:R-:W-:Y:S01]  /*0c00*/  LOP3.LUT P1, RZ, R0, 0x2, RZ, 0xc0, !PT ;  /* 0x0000000200ff7812 */ /* 0x000fe2000782c0ff */
[----:B------:R-:W-:Y:S01]  /*0c10*/  FFMA R8, R9, R10, -0.0013887860113754868507 ;  /* 0xbab607ed09087423 */ /* 0x000fe2000000000a */
[----:B------:R-:W-:Y:S02]  /*0c20*/  FSEL R10, R11, 0.041666727513074874878, !P0 ;  /* 0x3d2aaabb0b0a7808 */ /* 0x000fe40004000000 */
[----:B------:R-:W-:-:S02]  /*0c30*/  FSEL R0, R7, 1, !P0 ;  /* 0x3f80000007007808 */ /* 0x000fc40004000000 */
[----:B------:R-:W-:Y:S02]  /*0c40*/  FSEL R8, R8, -0.00019574658654164522886, P0 ;  /* 0xb94d415308087808 */ /* 0x000fe40000000000 */
[----:B------:R-:W-:Y:S01]  /*0c50*/  FSEL R11, -R12, -0.4999999701976776123, !P0 ;  /* 0xbeffffff0c0b7808 */ /* 0x000fe20004000100 */
[C---:B------:R-:W-:Y:S02]  /*0c60*/  FFMA R7, R9.reuse, R0, RZ ;  /* 0x0000000009077223 */ /* 0x040fe400000000ff */
[----:B------:R-:W-:-:S04]  /*0c70*/  FFMA R8, R9, R8, R10 ;  /* 0x0000000809087223 */ /* 0x000fc8000000000a */
[----:B------:R-:W-:-:S04]  /*0c80*/  FFMA R8, R9, R8, R11 ;  /* 0x0000000809087223 */ /* 0x000fc8000000000b */
[----:B------:R-:W-:-:S04]  /*0c90*/  FFMA R7, R7, R8, R0 ;  /* 0x0000000807077223 */ /* 0x000fc80000000000 */
[----:B------:R-:W-:-:S04]  /*0ca0*/  @P1 FADD R7, RZ, -R7 ;  /* 0x80000007ff071221 */ /* 0x000fc80000000000 */
[----:B------:R-:W-:-:S07]  /*0cb0*/  FMUL R6, R6, R7 ;  /* 0x0000000706067220 */ /* 0x000fce0000400000 */
.L_x_87:
[----:B------:R-:W-:Y:S05]  /*0cc0*/  BSYNC.RECONVERGENT B1 ;  /* 0x0000000000017941 */ /* 0x000fea0003800200 */
.L_x_85:
[C---:B------:R-:W-:Y:S01]  /*0cd0*/  FMUL R7, |R4|.reuse, 8388608 ;  /* 0x4b00000004077820 */ /* 0x040fe20000400200 */
[----:B------:R-:W-:Y:S01]  /*0ce0*/  FSETP.GEU.AND P0, PT, |R4|, 1.175494350822287508e-38, PT ;  /* 0x008000000400780b */ /* 0x000fe20003f0e200 */
[----:B------:R-:W-:Y:S01]  /*0cf0*/  IMAD.MOV.U32 R9, RZ, RZ, 0x3e055027 ;  /* 0x3e055027ff097424 */ /* 0x000fe200078e00ff */
[----:B------:R-:W-:Y:S02]  /*0d00*/  MOV R12, 0x33dbe5ac ;  /* 0x33dbe5ac000c7802 */ /* 0x000fe40000000f00 */
[----:B------:R-:W-:Y:S02]  /*0d10*/  FSEL R0, R7, |R4|, !P0 ;  /* 0x4000000407007208 */ /* 0x000fe40004000000 */
[----:B------:R-:W-:Y:S01]  /*0d20*/  FSEL R10, RZ, -23, P0 ;  /* 0xc1b80000ff0a7808 */ /* 0x000fe20000000000 */
[C---:B------:R-:W-:Y:S01]  /*0d30*/  FFMA R12, R5.reuse, R12, -9.4943006843095645308e-06 ;  /* 0xb71f49b6050c7423 */ /* 0x040fe2000000000c */
[C---:B------:R-:W-:Y:S02]  /*0d40*/  IADD3 R7, PT, PT, R0.reuse, -0x3f2aaaab, RZ ;  /* 0xc0d5555500077810 */ /* 0x040fe40007ffe0ff */
[----:B------:R-:W-:Y:S01]  /*0d50*/  ISETP.GT.U32.AND P0, PT, R0, 0x7f7fffff, PT ;  /* 0x7f7fffff0000780c */ /* 0x000fe20003f04070 */
[----:B------:R-:W-:Y:S01]  /*0d60*/  FFMA R12, R5, R12, 0.00053860247135162353516 ;  /* 0x3a0d3100050c7423 */ /* 0x000fe2000000000c */
[----:B------:R-:W-:-:S02]  /*0d70*/  LOP3.LUT R7, R7, 0xff800000, RZ, 0xc0, !PT ;  /* 0xff80000007077812 */ /* 0x000fc400078ec0ff */
[----:B------:R-:W-:Y:S01]  /*0d80*/  MOV R11, 0x7f800000 ;  /* 0x7f800000000b7802 */ /* 0x000fe20000000f00 */
[C---:B------:R-:W-:Y:S01]  /*0d90*/  FFMA R12, R5.reuse, R12, -0.016073968261480331421 ;  /* 0xbc83ad8e050c7423 */ /* 0x040fe2000000000c */
[-C--:B------:R-:W-:Y:S02]  /*0da0*/  IADD3 R8, PT, PT, R0, -R7.reuse, RZ ;  /* 0x8000000700087210 */ /* 0x080fe40007ffe0ff */
[----:B------:R-:W-:Y:S01]  /*0db0*/  I2FP.F32.S32 R7, R7 ;  /* 0x0000000700077245 */ /* 0x000fe20000201400 */
[----:B------:R-:W-:Y:S02]  /*0dc0*/  FFMA R12, R5, R12, 0.17760601639747619629 ;  /* 0x3e35de5a050c7423 */ /* 0x000fe4000000000c */
[----:B------:R-:W-:Y:S02]  /*0dd0*/  FADD R8, R8, -1 ;  /* 0xbf80000008087421 */ /* 0x000fe40000000000 */
[----:B------:R-:W-:Y:S01]  /*0de0*/  FFMA R10, R7, 1.1920928955078125e-07, R10 ;  /* 0x34000000070a7823 */ /* 0x000fe2000000000a */
[----:B------:R-:W-:Y:S01]  /*0df0*/  FFMA R7, R0, R11, +INF ;  /* 0x7f80000000077423 */ /* 0x000fe2000000000b */
[----:B------:R-:W-:Y:S01]  /*0e00*/  FFMA R9, R8, -R9, 0.14084610342979431152 ;  /* 0x3e1039f608097423 */ /* 0x000fe20000000809 */
[----:B------:R-:W-:-:S03]  /*0e10*/  FFMA R12, R5, R12, -0.073804296553134918213 ;  /* 0xbd9726b5050c7423 */ /* 0x000fc6000000000c */
[----:B------:R-:W-:-:S04]  /*0e20*/  FFMA R9, R8, R9, -0.12148627638816833496 ;  /* 0xbdf8cdcc08097423 */ /* 0x000fc80000000009 */
[----:B------:R-:W-:-:S04]  /*0e30*/  FFMA R9, R8, R9, 0.13980610668659210205 ;  /* 0x3e0f295508097423 */ /* 0x000fc80000000009 */
[----:B------:R-:W-:-:S04]  /*0e40*/  FFMA R9, R8, R9, -0.16684235632419586182 ;  /* 0xbe2ad8b908097423 */ /* 0x000fc80000000009 */
[----:B------:R-:W-:-:S04]  /*0e50*/  FFMA R9, R8, R9, 0.20012299716472625732 ;  /* 0x3e4ced0b08097423 */ /* 0x000fc80000000009 */
[----:B------:R-:W-:-:S04]  /*0e60*/  FFMA R9, R8, R9, -0.24999669194221496582 ;  /* 0xbe7fff2208097423 */ /* 0x000fc80000000009 */
[----:B------:R-:W-:-:S04]  /*0e70*/  FFMA R9, R8, R9, 0.33333182334899902344 ;  /* 0x3eaaaa7808097423 */ /* 0x000fc80000000009 */
[----:B------:R-:W-:-:S04]  /*0e80*/  FFMA R9, R8, R9, -0.5 ;  /* 0xbf00000008097423 */ /* 0x000fc80000000009 */
[----:B------:R-:W-:-:S04]  /*0e90*/  FMUL R9, R8, R9 ;  /* 0x0000000908097220 */ /* 0x000fc80000400000 */
[----:B------:R-:W-:-:S04]  /*0ea0*/  FFMA R9, R8, R9, R8 ;  /* 0x0000000908097223 */ /* 0x000fc80000000008 */
[----:B------:R-:W-:Y:S01]  /*0eb0*/  @!P0 FFMA R7, R10, 0.69314718246459960938, R9 ;  /* 0x3f3172180a078823 */ /* 0x000fe20000000009 */
[----:B------:R-:W-:-:S03]  /*0ec0*/  FSETP.NEU.AND P0, PT, R0, RZ, PT ;  /* 0x000000ff0000720b */ /* 0x000fc60003f0d000 */
[----:B------:R-:W-:-:S05]  /*0ed0*/  FMUL R7, R7, 0.63661974668502807617 ;  /* 0x3f22f98307077820 */ /* 0x000fca0000400000 */
[----:B------:R-:W-:-:S05]  /*0ee0*/  FSEL R7, R7, -INF , P0 ;  /* 0xff80000007077808 */ /* 0x000fca0000000000 */
[----:B------:R-:W-:Y:S01]  /*0ef0*/  FFMA R5, R7, R6, R12 ;  /* 0x0000000607057223 */ /* 0x000fe2000000000c */
[----:B------:R-:W-:Y:S06]  /*0f00*/  BRA `(.L_x_93) ;  /* 0x0000000c00387947 */ /* 0x000fec0003800000 */
.L_x_84:
[----:B------:R-:W-:-:S13]  /*0f10*/  FSETP.GTU.AND P0, PT, |R4|, 1.9256277084350585938, PT ;  /* 0x3ff67af80400780b */ /* 0x000fda0003f0c200 */
[----:B------:R-:W-:Y:S05]  /*0f20*/  @P0 BRA `(.L_x_94) ;  /* 0x0000000000440947 */ /* 0x000fea0003800000 */
[----:B------:R-:W-:Y:S01]  /*0f30*/  FADD R0, |R4|, -0.89357697963714599609 ;  /* 0xbf64c17604007421 */ /* 0x000fe20000000200 */
[----:B------:R-:W-:-:S03]  /*0f40*/  IMAD.MOV.U32 R5, RZ, RZ, 0x3cddc8b3 ;  /* 0x3cddc8b3ff057424 */ /* 0x000fc600078e00ff */
[----:B------:R-:W-:-:S04]  /*0f50*/  FADD R0, R0, 1.3357978723149699363e-08 ;  /* 0x32657d0300007421 */ /* 0x000fc80000000000 */
[----:B------:R-:W-:-:S04]  /*0f60*/  FFMA R5, R0, R5, -0.12728613615036010742 ;  /* 0xbe02574c00057423 */ /* 0x000fc80000000005 */
[----:B------:R-:W-:-:S04]  /*0f70*/  FFMA R5, R0, R5, 0.24919427931308746338 ;  /* 0x3e7f2cc900057423 */ /* 0x000fc80000000005 */
[----:B------:R-:W-:-:S04]  /*0f80*/  FFMA R5, R0, R5, -0.27333530783653259277 ;  /* 0xbe8bf29b00057423 */ /* 0x000fc80000000005 */
[----:B------:R-:W-:-:S04]  /*0f90*/  FFMA R5, R0, R5, 0.21465520560741424561 ;  /* 0x3e5bce9300057423 */ /* 0x000fc80000000005 */
[----:B------:R-:W-:-:S04]  /*0fa0*/  FFMA R5, R0, R5, -0.18043898046016693115 ;  /* 0xbe38c4ff00057423 */ /* 0x000fc80000000005 */
[----:B------:R-:W-:-:S04]  /*0fb0*/  FFMA R5, R0, R5, 0.18990822136402130127 ;  /* 0x3e42774d00057423 */ /* 0x000fc80000000005 */
[----:B------:R-:W-:-:S04]  /*0fc0*/  FFMA R5, R0, R5, -0.20543172955513000488 ;  /* 0xbe525cb200057423 */ /* 0x000fc80000000005 */
[----:B------:R-:W-:-:S04]  /*0fd0*/  FFMA R5, R0, R5, 0.21968169510364532471 ;  /* 0x3e60f43d00057423 */ /* 0x000fc80000000005 */
[----:B------:R-:W-:-:S04]  /*0fe0*/  FFMA R5, R0, R5, -0.22614009678363800049 ;  /* 0xbe67914500057423 */ /* 0x000fc80000000005 */
[----:B------:R-:W-:-:S04]  /*0ff0*/  FFMA R5, R0, R5, 0.22052875161170959473 ;  /* 0x3e61d24a00057423 */ /* 0x000fc80000000005 */
[----:B------:R-:W-:-:S04]  /*1000*/  FFMA R5, R0, R5, -0.49207821488380432129 ;  /* 0xbefbf1ad00057423 */ /* 0x000fc80000000005 */
[----:B------:R-:W-:-:S04]  /*1010*/  FFMA R5, R0, R5, 0.87942093610763549805 ;  /* 0x3f6121bb00057423 */ /* 0x000fc80000000005 */
[----:B------:R-:W-:Y:S01]  /*1020*/  FMUL R5, R0, R5 ;  /* 0x0000000500057220 */ /* 0x000fe20000400000 */
[----:B------:R-:W-:Y:S06]  /*1030*/  BRA `(.L_x_93) ;  /* 0x0000000800ec7947 */ /* 0x000fec0003800000 */
.L_x_94:
[----:B------:R-:W-:-:S13]  /*1040*/  FSETP.GTU.AND P0, PT, |R4|, 5.5218648910522460938, PT ;  /* 0x40b0b31e0400780b */ /* 0x000fda0003f0c200 */
[----:B------:R-:W-:Y:S05]  /*1050*/  @P0 BRA `(.L_x_95) ;  /* 0x0000000000380947 */ /* 0x000fea0003800000 */
[----:B------:R-:W-:Y:S02]  /*1060*/  HFMA2 R5, -RZ, RZ, 0.267822265625, -335.75 ;  /* 0x3449dd3fff057431 */ /* 0x000fe400000001ff */
[----:B------:R-:W-:-:S04]  /*1070*/  FADD R0, |R4|, -3.9576783180236816406 ;  /* 0xc07d4a9a04007421 */ /* 0x000fc80000000200 */
[----:B------:R-:W-:-:S04]  /*1080*/  FADD R0, R0, -1.0129117811175092356e-07 ;  /* 0xb3d9856a00007421 */ /* 0x000fc80000000000 */
[----:B------:R-:W-:-:S04]  /*1090*/  FFMA R5, R0, -R5, -2.0689195423528872197e-07 ;  /* 0xb45e260700057423 */ /* 0x000fc80000000805 */
[----:B------:R-:W-:-:S04]  /*10a0*/  FFMA R5, R0, R5, -3.9767928683431819081e-06 ;  /* 0xb685706400057423 */ /* 0x000fc80000000005 */
[----:B------:R-:W-:-:S04]  /*10b0*/  FFMA R5, R0, R5, 5.0848408136516809464e-05 ;  /* 0x3855461000057423 */ /* 0x000fc80000000005 */
[----:B------:R-:W-:-:S04]  /*10c0*/  FFMA R5, R0, R5, 0.00019341275037731975317 ;  /* 0x394aced700057423 */ /* 0x000fc80000000005 */
[----:B------:R-:W-:-:S04]  /*10d0*/  FFMA R5, R0, R5, -0.0021835593506693840027 ;  /* 0xbb0f1a0c00057423 */ /* 0x000fc80000000005 */
[----:B------:R-:W-:-:S04]  /*10e0*/  FFMA R5, R0, R5, -0.0068510985001921653748 ;  /* 0xbbe07f2e00057423 */ /* 0x000fc80000000005 */
[----:B------:R-:W-:-:S04]  /*10f0*/  FFMA R5, R0, R5, 0.058523852378129959106 ;  /* 0x3d6fb6b500057423 */ /* 0x000fc80000000005 */
[----:B------:R-:W-:-:S04]  /*1100*/  FFMA R5, R0, R5, 0.050855580717325210571 ;  /* 0x3d504df100057423 */ /* 0x000fc80000000005 */
[----:B------:R-:W-:-:S04]  /*1110*/  FFMA R5, R0, R5, -0.40254268050193786621 ;  /* 0xbece1a1300057423 */ /* 0x000fc80000000005 */
[----:B------:R-:W-:Y:S01]  /*1120*/  FMUL R5, R0, R5 ;  /* 0x0000000500057220 */ /* 0x000fe20000400000 */
[----:B------:R-:W-:Y:S06]  /*1130*/  BRA `(.L_x_93) ;  /* 0x0000000800ac7947 */ /* 0x000fec0003800000 */
.L_x_95:
[----:B------:R-:W-:-:S13]  /*1140*/  FSETP.GTU.AND P0, PT, |R4|, 8.65419769287109375, PT ;  /* 0x410a77980400780b */ /* 0x000fda0003f0c200 */
[----:B------:R-:W-:Y:S05]  /*1150*/  @P0 BRA `(.L_x_96) ;  /* 0x0000000000340947 */ /* 0x000fea0003800000 */
[----:B------:R-:W-:Y:S01]  /*1160*/  FADD R0, |R4|, -7.0860509872436523438 ;  /* 0xc0e2c0ee04007421 */ /* 0x000fe20000000200 */
[----:B------:R-:W-:-:S03]  /*1170*/  MOV R5, 0x3510cebe ;  /* 0x3510cebe00057802 */ /* 0x000fc60000000f00 */
[----:B------:R-:W-:-:S04]  /*1180*/  FADD R0, R0, -7.3058117777691222727e-08 ;  /* 0xb39ce42000007421 */ /* 0x000fc80000000000 */
[----:B------:R-:W-:-:S04]  /*1190*/  FFMA R5, R0, R5, 2.5310100681963376701e-06 ;  /* 0x3629da6c00057423 */ /* 0x000fc80000000005 */
[----:B------:R-:W-:-:S04]  /*11a0*/  FFMA R5, R0, R5, -4.5855296775698661804e-05 ;  /* 0xb84054c000057423 */ /* 0x000fc80000000005 */
[----:B------:R-:W-:-:S04]  /*11b0*/  FFMA R5, R0, R5, -0.00014028201985638588667 ;  /* 0xb91318ab00057423 */ /* 0x000fc80000000005 */
[----:B------:R-:W-:-:S04]  /*11c0*/  FFMA R5, R0, R5, 0.0021758752409368753433 ;  /* 0x3b0e992100057423 */ /* 0x000fc80000000005 */
[----:B------:R-:W-:-:S04]  /*11d0*/  FFMA R5, R0, R5, 0.0033181209582835435867 ;  /* 0x3b5974d500057423 */ /* 0x000fc80000000005 */
[----:B------:R-:W-:-:S04]  /*11e0*/  FFMA R5, R0, R5, -0.048024024814367294312 ;  /* 0xbd44b4d700057423 */ /* 0x000fc80000000005 */
[----:B------:R-:W-:-:S04]  /*11f0*/  FFMA R5, R0, R5, -0.021175192669034004211 ;  /* 0xbcad779900057423 */ /* 0x000fc80000000005 */
[----:B------:R-:W-:-:S04]  /*1200*/  FFMA R5, R0, R5, 0.30009761452674865723 ;  /* 0x3e99a66500057423 */ /* 0x000fc80000000005 */
[----:B------:R-:W-:Y:S01]  /*1210*/  FMUL R5, R0, R5 ;  /* 0x0000000500057220 */ /* 0x000fe20000400000 */
[----:B------:R-:W-:Y:S06]  /*1220*/  BRA `(.L_x_93) ;  /* 0x0000000800707947 */ /* 0x000fec0003800000 */
.L_x_96:
[----:B------:R-:W-:Y:S01]  /*1230*/  FSETP.NEU.AND P0, PT, |R4|, +INF , PT ;  /* 0x7f8000000400780b */ /* 0x000fe20003f0d200 */
[----:B------:R-:W-:-:S12]  /*1240*/  IMAD.MOV.U32 R5, RZ, RZ, RZ ;  /* 0x000000ffff057224 */ /* 0x000fd800078e00ff */
[----:B------:R-:W-:Y:S05]  /*1250*/  @!P0 BRA `(.L_x_93) ;  /* 0x0000000800648947 */ /* 0x000fea0003800000 */
[----:B------:R-:W0:Y:S01]  /*1260*/  MUFU.RCP R7, |R4| ;  /* 0x4000000400077308 */ /* 0x000e220000001000 */
[----:B------:R-:W-:Y:S01]  /*1270*/  HFMA2 R0, -RZ, RZ, 1.88671875, -21.515625 ;  /* 0x3f8ccd61ff007431 */ /* 0x000fe200000001ff */
[----:B------:R-:W-:Y:S01]  /*1280*/  FSETP.GEU.AND P0, PT, |R4|, 1.175494350822287508e-38, PT ;  /* 0x008000000400780b */ /* 0x000fe20003f0e200 */
[----:B------:R-:W-:Y:S01]  /*1290*/  BSSY.RECONVERGENT B1, `(.L_x_97) ;  /* 0x0000078000017945 */ /* 0x000fe20003800200 */
[----:B0-----:R-:W-:-:S04]  /*12a0*/  FMUL R9, R7, R7 ;  /* 0x0000000707097220 */ /* 0x001fc80000400000 */
[----:B------:R-:W-:-:S04]  /*12b0*/  FFMA R0, R9, R0, -0.20393031835556030273 ;  /* 0xbe50d31c09007423 */ /* 0x000fc80000000000 */
[----:B------:R-:W-:-:S04]  /*12c0*/  FFMA R0, R9, R0, 0.065077804028987884521 ;  /* 0x3d85478309007423 */ /* 0x000fc80000000000 */
[----:B------:R-:W-:-:S04]  /*12d0*/  FFMA R5, R9, R0, -0.12499996274709701538 ;  /* 0xbdfffffb09057423 */ /* 0x000fc80000000000 */
[----:B------:R-:W-:Y:S01]  /*12e0*/  FFMA R0, R7, R5, |R4| ;  /* 0x0000000507007223 */ /* 0x000fe20000000404 */
[----:B------:R-:W-:-:S03]  /*12f0*/  FMUL R5, |R4|, 16777216 ;  /* 0x4b80000004057820 */ /* 0x000fc60000400200 */
[----:B------:R-:W-:Y:S02]  /*1300*/  FMUL R6, R0, 0.63661974668502807617 ;  /* 0x3f22f98300067820 */ /* 0x000fe40000400000 */
[----:B------:R-:W-:Y:S02]  /*1310*/  FSEL R11, R5, |R4|, !P0 ;  /* 0x40000004050b7208 */ /* 0x000fe40004000000 */
[----:B------:R-:W0:Y:S01]  /*1320*/  F2I.NTZ R10, R6 ;  /* 0x00000006000a7305 */ /* 0x000e220000203100 */
[----:B------:R-:W-:-:S05]  /*1330*/  MOV R5, 0x3ecc69f3 ;  /* 0x3ecc69f300057802 */ /* 0x000fca0000000f00 */
[C---:B------:R-:W-:Y:S02]  /*1340*/  FFMA R5, R9.reuse, -R5, 0.10197055339813232422 ;  /* 0x3dd0d5f009057423 */ /* 0x040fe40000000805 */
[----:B------:R-:W1:Y:S02]  /*1350*/  MUFU.RSQ R12, R11 ;  /* 0x0000000b000c7308 */ /* 0x000e640000001400 */
[----:B------:R-:W-:-:S04]  /*1360*/  FFMA R5, R9, R5, -0.062492687255144119263 ;  /* 0xbd7ff85509057423 */ /* 0x000fc80000000005 */
[----:B------:R-:W-:Y:S01]  /*1370*/  FFMA R5, R9, R5, 1 ;  /* 0x3f80000009057423 */ /* 0x000fe20000000005 */
[----:B0-----:R-:W-:-:S05]  /*1380*/  I2FP.F32.S32 R7, R10 ;  /* 0x0000000a00077245 */ /* 0x001fca0000201400 */
[----:B------:R-:W-:-:S04]  /*1390*/  FFMA R8, R7, -1.5707962512969970703, R0 ;  /* 0xbfc90fda07087823 */ /* 0x000fc80000000000 */
[C---:B------:R-:W-:Y:S01]  /*13a0*/  FFMA R8, R7.reuse, -7.5497894158615963534e-08, R8 ;  /* 0xb3a2216807087823 */ /* 0x040fe20000000008 */
        /* <DEDUP_REMOVED lines=17> */
.L_x_99:
[----:B0-----:R-:W-:Y:S02]  /*14c0*/  MOV R10, UR8 ;  /* 0x00000008000a7c02 */ /* 0x001fe40008000f00 */
        /* <DEDUP_REMOVED lines=18> */
[----:B------:R-:W-:Y:S01]  /*15f0*/  @P3 IMAD.MOV.U32 R15, RZ, RZ, R8 ;  /* 0x000000ffff0f3224 */ /* 0x000fe200078e0008 */
[-C--:B------:R-:W-:Y:S02]  /*1600*/  @P2 MOV R14, R8.reuse ;  /* 0x00000008000e2202 */ /* 0x080fe40000000f00 */
[-C--:B------:R-:W-:Y:S02]  /*1610*/  @P4 MOV R16, R8.reuse ;  /* 0x0000000800104202 */ /* 0x080fe40000000f00 */
[----:B------:R-:W-:Y:S01]  /*1620*/  @P5 MOV R17, R8 ;  /* 0x0000000800115202 */ /* 0x000fe20000000f00 */
[----:B------:R-:W-:Y:S06]  /*1630*/  BRA.U UP0, `(.L_x_99) ;  /* 0xfffffffd00a07547 */ /* 0x000fec000b83ffff */
[----:B------:R-:W-:Y:S01]  /*1640*/  SHF.R.U32.HI R7, RZ, 0x17, R0 ;  /* 0x00000017ff077819 */ /* 0x000fe20000011600 */
[----:B------:R-:W-:Y:S03]  /*1650*/  BSSY.RECONVERGENT B2, `(.L_x_100) ;  /* 0x0000029000027945 */ /* 0x000fe60003800200 */
[C---:B------:R-:W-:Y:S02]  /*1660*/  LOP3.LUT R8, R7.reuse, 0xe0, RZ, 0xc0, !PT ;  /* 0x000000e007087812 */ /* 0x040fe400078ec0ff */
[----:B------:R-:W-:Y:S02]  /*1670*/  LOP3.LUT P6, RZ, R7, 0x1f, RZ, 0xc0, !PT ;  /* 0x0000001f07ff7812 */ /* 0x000fe400078cc0ff */
[----:B------:R-:W-:-:S04]  /*1680*/  IADD3 R8, PT, PT, R8, -0x80, RZ ;  /* 0xffffff8008087810 */ /* 0x000fc80007ffe0ff */
        /* <DEDUP_REMOVED lines=9> */
[C---:B------:R-:W-:Y:S02]  /*1720*/  ISETP.EQ.AND P3, PT, R11.reuse, -0x4, PT ;  /* 0xfffffffc0b00780c */ /* 0x040fe40003f62270 */
[----:B------:R-:W-:Y:S01]  /*1730*/  @P4 MOV R9, R12 ;  /* 0x0000000c00094202 */ /* 0x000fe20000000f00 */
[----:B------:R-:W-:Y:S01]  /*1740*/  @P2 IMAD.MOV.U32 R9, RZ, RZ, R13 ;  /* 0x000000ffff092224 */ /* 0x000fe200078e000d */
[----:B------:R-:W-:Y:S02]  /*1750*/  @P4 MOV R8, R13 ;  /* 0x0000000d00084202 */ /* 0x000fe40000000f00 */
[----:B------:R-:W-:Y:S02]  /*1760*/  ISETP.EQ.AND P4, PT, R11, 0x4, PT ;  /* 0x000000040b00780c */ /* 0x000fe40003f82270 */
[----:B------:R-:W-:Y:S01]  /*1770*/  @P2 MOV R8, R14 ;  /* 0x0000000e00082202 */ /* 0x000fe20000000f00 */
[----:B------:R-:W-:Y:S01]  /*1780*/  @P1 IMAD.MOV.U32 R8, RZ, RZ, R15 ;  /* 0x000000ffff081224 */ /* 0x000fe200078e000f */
[----:B------:R-:W-:-:S02]  /*1790*/  @P0 MOV R8, R16 ;  /* 0x0000001000080202 */ /* 0x000fc40000000f00 */
[----:B------:R-:W-:Y:S02]  /*17a0*/  @P1 MOV R9, R14 ;  /* 0x0000000e00091202 */ /* 0x000fe40000000f00 */
[----:B------:R-:W-:Y:S01]  /*17b0*/  @P3 MOV R8, R17 ;  /* 0x0000001100083202 */ /* 0x000fe20000000f00 */
[----:B------:R-:W-:Y:S01]  /*17c0*/  @P5 IMAD.MOV.U32 R8, RZ, RZ, R6 ;  /* 0x000000ffff085224 */ /* 0x000fe200078e0006 */
[----:B------:R-:W-:Y:S01]  /*17d0*/  @P0 MOV R9, R15 ;  /* 0x0000000f00090202 */ /* 0x000fe20000000f00 */
[----:B------:R-:W-:Y:S01]  /*17e0*/  @P3 IMAD.MOV.U32 R9, RZ, RZ, R16 ;  /* 0x000000ffff093224 */ /* 0x000fe200078e0010 */
[----:B------:R-:W-:Y:S02]  /*17f0*/  @P5 MOV R9, R17 ;  /* 0x0000001100095202 */ /* 0x000fe40000000f00 */
[----:B------:R-:W-:Y:S02]  /*1800*/  @P4 MOV R9, R6 ;  /* 0x0000000600094202 */ /* 0x000fe40000000f00 */
[----:B------:R-:W-:Y:S01]  /*1810*/  MOV R10, R8 ;  /* 0x00000008000a7202 */ /* 0x000fe20000000f00 */
[----:B------:R-:W-:Y:S06]  /*1820*/  @!P6 BRA `(.L_x_101) ;  /* 0x00000000002ce947 */ /* 0x000fec0003800000 */
[----:B------:R-:W-:Y:S01]  /*1830*/  @P2 IMAD.MOV.U32 R8, RZ, RZ, R12 ;  /* 0x000000ffff082224 */ /* 0x000fe200078e000c */
[----:B------:R-:W-:Y:S02]  /*1840*/  @P1 MOV R8, R13 ;  /* 0x0000000d00081202 */ /* 0x000fe40000000f00 */
[----:B------:R-:W-:Y:S01]  /*1850*/  @P0 MOV R8, R14 ;  /* 0x0000000e00080202 */ /* 0x000fe20000000f00 */
[----:B------:R-:W-:Y:S01]  /*1860*/  @P3 IMAD.MOV.U32 R8, RZ, RZ, R15 ;  /* 0x000000ffff083224 */ /* 0x000fe200078e000f */
[----:B------:R-:W-:Y:S02]  /*1870*/  ISETP.EQ.AND P0, PT, R11, 0x8, PT ;  /* 0x000000080b00780c */ /* 0x000fe40003f02270 */
[----:B------:R-:W-:Y:S02]  /*1880*/  @P5 MOV R8, R16 ;  /* 0x0000001000085202 */ /* 0x000fe40000000f00 */
[----:B------:R-:W-:Y:S02]  /*1890*/  @P4 MOV R8, R17 ;  /* 0x0000001100084202 */ /* 0x000fe40000000f00 */
[----:B------:R-:W-:-:S04]  /*18a0*/  LOP3.LUT R7, R7, 0x1f, RZ, 0xc0, !PT ;  /* 0x0000001f07077812 */ /* 0x000fc800078ec0ff */
[----:B------:R-:W-:-:S03]  /*18b0*/  SHF.L.W.U32.HI R10, R9, R7, R10 ;  /* 0x00000007090a7219 */ /* 0x000fc60000010e0a */
[----:B------:R-:W-:-:S05]  /*18c0*/  @P0 IMAD.MOV.U32 R8, RZ, RZ, R6 ;  /* 0x000000ffff080224 */ /* 0x000fca00078e0006 */
[----:B------:R-:W-:-:S07]  /*18d0*/  SHF.L.W.U32.HI R9, R8, R7, R9 ;  /* 0x0000000708097219 */ /* 0x000fce0000010e09 */
.L_x_101:
[----:B------:R-:W-:Y:S05]  /*18e0*/  BSYNC.RECONVERGENT B2 ;  /* 0x0000000000027941 */ /* 0x000fea0003800200 */
.L_x_100:
[C---:B------:R-:W-:Y:S01]  /*18f0*/  SHF.L.W.U32.HI R11, R9.reuse, 0x2, R10 ;  /* 0x00000002090b7819 */ /* 0x040fe20000010e0a */
[----:B------:R-:W-:Y:S01]  /*1900*/  UMOV UR4, 0x54442d19 ;  /* 0x54442d1900047882 */ /* 0x000fe20000000000 */
[----:B------:R-:W-:Y:S01]  /*1910*/  SHF.L.U32 R9, R9, 0x2, RZ ;  /* 0x0000000209097819 */ /* 0x000fe200000006ff */
        /* <DEDUP_REMOVED lines=15> */
.L_x_98:
[----:B------:R-:W-:Y:S05]  /*1a10*/  BSYNC.RECONVERGENT B1 ;  /* 0x0000000000017941 */ /* 0x000fea0003800200 */
.L_x_97:
[----:B------:R-:W-:Y:S02]  /*1a20*/  LOP3.LUT R10, R10, 0x3, RZ, 0xc0, !PT ;  /* 0x000000030a0a7812 */ /* 0x000fe400078ec0ff */
[----:B------:R-:W-:Y:S02]  /*1a30*/  MOV R7, 0x3fc90fdb ;  /* 0x3fc90fdb00077802 */ /* 0x000fe40000000f00 */
[----:B------:R-:W-:Y:S02]  /*1a40*/  I2FP.F32.U32 R10, R10 ;  /* 0x0000000a000a7245 */ /* 0x000fe40000201000 */
[----:B------:R-:W-:-:S03]  /*1a50*/  MOV R11, 0x3e2aaaa8 ;  /* 0x3e2aaaa8000b7802 */ /* 0x000fc60000000f00 */
[----:B------:R-:W-:Y:S01]  /*1a60*/  FFMA R7, R10, R7, -2.3561944961547851562 ;  /* 0xc016cbe40a077423 */ /* 0x000fe20000000007 */
[----:B------:R-:W-:-:S03]  /*1a70*/  IMAD.MOV.U32 R10, RZ, RZ, 0x3c0885e4 ;  /* 0x3c0885e4ff0a7424 */ /* 0x000fc600078e00ff */
[----:B------:R-:W-:Y:S01]  /*1a80*/  FADD R7, R7, R8 ;  /* 0x0000000807077221 */ /* 0x000fe20000000000 */
[----:B------:R-:W-:-:S03]  /*1a90*/  HFMA2 R8, -RZ, RZ, 0.487060546875, -0.0625 ;  /* 0x37cbac00ff087431 */ /* 0x000fc600000001ff */
[----:B------:R-:W-:-:S06]  /*1aa0*/  FMUL R0, R7, 0.63661974668502807617 ;  /* 0x3f22f98307007820 */ /* 0x000fcc0000400000 */
[----:B------:R-:W0:Y:S02]  /*1ab0*/  F2I.NTZ R0, R0 ;  /* 0x0000000000007305 */ /* 0x000e240000203100 */
[----:B0-----:R-:W-:-:S05]  /*1ac0*/  I2FP.F32.S32 R6, R0 ;  /* 0x0000000000067245 */ /* 0x001fca0000201400 */
[----:B------:R-:W-:-:S04]  /*1ad0*/  FFMA R7, R6, -1.5707962512969970703, R7 ;  /* 0xbfc90fda06077823 */ /* 0x000fc80000000007 */
[----:B------:R-:W-:Y:S01]  /*1ae0*/  FFMA R7, R6, -7.5497894158615963534e-08, R7 ;  /* 0xb3a2216806077823 */ /* 0x000fe20000000007 */
[C---:B------:R-:W-:Y:S02]  /*1af0*/  LOP3.LUT R6, R0.reuse, 0x1, RZ, 0xc0, !PT ;  /* 0x0000000100067812 */ /* 0x040fe400078ec0ff */
[----:B------:R-:W-:Y:S01]  /*1b00*/  IADD3 R0, PT, PT, R0, 0x1, RZ ;  /* 0x0000000100007810 */ /* 0x000fe20007ffe0ff */
        /* <DEDUP_REMOVED lines=14> */
.L_x_93:
[----:B------:R-:W-:Y:S05]  /*1bf0*/  BSYNC.RECONVERGENT B0 ;  /* 0x0000000000007941 */ /* 0x000fea0003800200 */
.L_x_83:
[----:B------:R-:W0:Y:S01]  /*1c00*/  LDCU.64 UR4, c[0x0][0x388] ;  /* 0x00007100ff0477ac */ /* 0x000e220008000a00 */
[----:B------:R-:W-:-:S04]  /*1c10*/  FSETP.GEU.AND P0, PT, R4, RZ, PT ;  /* 0x000000ff0400720b */ /* 0x000fc80003f0e000 */
[----:B------:R-:W-:-:S06]  /*1c20*/  FSEL R5, R5, +QNAN , P0 ;  /* 0x7fffffff05057808 */ /* 0x000fcc0000000000 */
[----:B------:R-:W1:Y:S01]  /*1c30*/  F2F.F64.F32 R4, R5 ;  /* 0x0000000500047310 */ /* 0x000e620000201800 */
[----:B0-----:R-:W-:-:S04]  /*1c40*/  IADD3 R2, P0, PT, R2, UR4, RZ ;  /* 0x0000000402027c10 */ /* 0x001fc8000ff1e0ff */
[----:B------:R-:W-:-:S05]  /*1c50*/  IADD3.X R3, PT, PT, R3, UR5, RZ, P0, !PT ;  /* 0x0000000503037c10 */ /* 0x000fca00087fe4ff */
[----:B-1----:R-:W-:Y:S01]  /*1c60*/  STG.E.64 desc[UR6][R2.64], R4 ;  /* 0x0000000402007986 */ /* 0x002fe2000c101b06 */
[----:B------:R-:W-:Y:S05]  /*1c70*/  EXIT ;  /* 0x000000000000794d */ /* 0x000fea0003800000 */
.L_x_102:
        /* <DEDUP_REMOVED lines=16> */
.L_x_278:


//--------------------- .text.vec_trunc           --------------------------
	.section	.text.vec_trunc,"ax",@progbits
	.align	128
        .global         vec_trunc
        .type           vec_trunc,@function
        .size           vec_trunc,(.L_x_279 - vec_trunc)
        .other          vec_trunc,@"STO_CUDA_ENTRY STV_DEFAULT"
vec_trunc:
.text.vec_trunc:
        /* <DEDUP_REMOVED lines=15> */
[----:B------:R-:W-:Y:S01]  /*00f0*/  IADD3.X R3, PT, PT, R7, UR7, RZ, P0, !PT ;  /* 0x0000000707037c10 */ /* 0x000fe200087fe4ff */
[----:B------:R-:W0:Y:S05]  /*0100*/  LDCU.64 UR6, c[0x0][0x388] ;  /* 0x00007100ff0677ac */ /* 0x000e2a0008000a00 */
[----:B-1----:R-:W2:Y:S01]  /*0110*/  LDG.E.64 R2, desc[UR4][R2.64] ;  /* 0x0000000402027981 */ /* 0x002ea2000c1e1b00 */
[----:B0-----:R-:W-:-:S04]  /*0120*/  IADD3 R6, P0, PT, R6, UR6, RZ ;  /* 0x0000000606067c10 */ /* 0x001fc8000ff1e0ff */
[----:B------:R-:W-:Y:S01]  /*0130*/  IADD3.X R7, PT, PT, R7, UR7, RZ, P0, !PT ;  /* 0x0000000707077c10 */ /* 0x000fe200087fe4ff */
[----:B--2---:R-:W0:Y:S08]  /*0140*/  F2F.F32.F64 R0, R2 ;  /* 0x0000000200007310 */ /* 0x004e300000301000 */
[----:B0-----:R-:W0:Y:S08]  /*0150*/  FRND.TRUNC R0, R0 ;  /* 0x0000000000007307 */ /* 0x001e30000020d000 */
[----:B0-----:R-:W0:Y:S02]  /*0160*/  F2F.F64.F32 R4, R0 ;  /* 0x0000000000047310 */ /* 0x001e240000201800 */
[----:B0-----:R-:W-:Y:S01]  /*0170*/  STG.E.64 desc[UR4][R6.64], R4 ;  /* 0x0000000406007986 */ /* 0x001fe2000c101b04 */
[----:B------:R-:W-:Y:S05]  /*0180*/  EXIT ;  /* 0x000000000000794d */ /* 0x000fea0003800000 */
.L_x_103:
        /* <DEDUP_REMOVED lines=15> */
.L_x_279:


//--------------------- .text.vec_tgamma          --------------------------
	.section	.text.vec_tgamma,"ax",@progbits
	.align	128
        .global         vec_tgamma
        .type           vec_tgamma,@function
        .size           vec_tgamma,(.L_x_280 - vec_tgamma)
        .other          vec_tgamma,@"STO_CUDA_ENTRY STV_DEFAULT"
vec_tgamma:
.text.vec_tgamma:
        /* <DEDUP_REMOVED lines=15> */
[----:B------:R-:W-:-:S06]  /*00f0*/  IADD3.X R7, PT, PT, R3, UR7, RZ, P0, !PT ;  /* 0x0000000703077c10 */ /* 0x000fcc00087fe4ff */
[----:B-1----:R-:W2:Y:S01]  /*0100*/  LDG.E.64 R6, desc[UR4][R6.64] ;  /* 0x0000000406067981 */ /* 0x002ea2000c1e1b00 */
[----:B------:R-:W-:Y:S01]  /*0110*/  BSSY.RECONVERGENT B0, `(.L_x_104) ;  /* 0x00000a6000007945 */ /* 0x000fe20003800200 */
[----:B--2---:R-:W0:Y:S02]  /*0120*/  F2F.F32.F64 R5, R6 ;  /* 0x0000000600057310 */ /* 0x004e240000301000 */
[----:B0-----:R-:W-:-:S13]  /*0130*/  FSETP.GE.AND P0, PT, |R5|, 1.5, PT ;  /* 0x3fc000000500780b */ /* 0x001fda0003f06200 */
[----:B------:R-:W-:Y:S05]  /*0140*/  @!P0 BRA `(.L_x_105) ;  /* 0x0000000400f08947 */ /* 0x000fea0003800000 */
[----:B------:R-:W-:Y:S01]  /*0150*/  FSETP.GT.AND P0, PT, |R5|, 41.09999847412109375, PT ;  /* 0x422466660500780b */ /* 0x000fe20003f04200 */
[----:B------:R-:W-:-:S03]  /*0160*/  HFMA2 R13, -RZ, RZ, 0.771484375, 0.21533203125 ;  /* 0x3a2c32e4ff0d7431 */ /* 0x000fc600000001ff */
[----:B------:R-:W-:-:S04]  /*0170*/  FSEL R6, R5, 41.09999847412109375, !P0 ;  /* 0x4224666605067808 */ /* 0x000fc80004000000 */
[C---:B------:R-:W-:Y:S01]  /*0180*/  FSETP.GEU.AND P0, PT, |R6|.reuse, 1.175494350822287508e-38, PT ;  /* 0x008000000600780b */ /* 0x040fe20003f0e200 */
[----:B------:R-:W-:-:S05]  /*0190*/  FMUL R7, |R6|, 16777216 ;  /* 0x4b80000006077820 */ /* 0x000fca0000400200 */
[----:B------:R-:W-:-:S04]  /*01a0*/  FSEL R7, R7, |R6|, !P0 ;  /* 0x4000000607077208 */ /* 0x000fc80004000000 */
[----:B------:R-:W-:-:S04]  /*01b0*/  IADD3 R0, PT, PT, R7, -0x3f3504f3, RZ ;  /* 0xc0cafb0d07007810 */ /* 0x000fc80007ffe0ff */
[----:B------:R-:W-:Y:S02]  /*01c0*/  LOP3.LUT R2, R0, 0xff800000, RZ, 0xc0, !PT ;  /* 0xff80000000027812 */ /* 0x000fe400078ec0ff */
[----:B------:R-:W-:Y:S02]  /*01d0*/  FSEL R0, RZ, -24, P0 ;  /* 0xc1c00000ff007808 */ /* 0x000fe40000000000 */
[----:B------:R-:W-:Y:S02]  /*01e0*/  IADD3 R7, PT, PT, R7, -R2, RZ ;  /* 0x8000000207077210 */ /* 0x000fe40007ffe0ff */
[----:B------:R-:W-:-:S03]  /*01f0*/  FSETP.GEU.AND P0, PT, R5, RZ, PT ;  /* 0x000000ff0500720b */ /* 0x000fc60003f0e000 */
[C---:B------:R-:W-:Y:S01]  /*0200*/  FADD R9, R7.reuse, 1 ;  /* 0x3f80000007097421 */ /* 0x040fe20000000000 */
[----:B------:R-:W-:Y:S01]  /*0210*/  FADD R8, R7, -1 ;  /* 0xbf80000007087421 */ /* 0x000fe20000000000 */
[----:B------:R-:W-:-:S03]  /*0220*/  I2FP.F32.S32 R7, R2 ;  /* 0x0000000200077245 */ /* 0x000fc60000201400 */
[----:B------:R-:W-:Y:S01]  /*0230*/  FADD R10, R8, R8 ;  /* 0x00000008080a7221 */ /* 0x000fe20000000000 */
[----:B------:R-:W0:Y:S01]  /*0240*/  MUFU.RCP R9, R9 ;  /* 0x0000000900097308 */ /* 0x000e220000001000 */
[----:B------:R-:W-:-:S03]  /*0250*/  FFMA R0, R7, 1.1920928955078125e-07, R0 ;  /* 0x3400000007007823 */ /* 0x000fc60000000000 */
[----:B------:R-:W-:Y:S01]  /*0260*/  @!P0 FSETP.GT.AND P1, PT, |R6|, 33, PT ;  /* 0x420400000600880b */ /* 0x000fe20003f24200 */
[----:B0-----:R-:W-:-:S04]  /*0270*/  FMUL R11, R9, R10 ;  /* 0x0000000a090b7220 */ /* 0x001fc80000400000 */
[----:B------:R-:W-:Y:S01]  /*0280*/  FADD R7, R8, -R11 ;  /* 0x8000000b08077221 */ /* 0x000fe20000000000 */
[C---:B------:R-:W-:Y:S01]  /*0290*/  FMUL R2, R11.reuse, R11 ;  /* 0x0000000b0b027220 */ /* 0x040fe20000400000 */
[----:B------:R-:W-:Y:S02]  /*02a0*/  FFMA R15, R11, 1.4426950216293334961, R0 ;  /* 0x3fb8aa3b0b0f7823 */ /* 0x000fe40000000000 */
[----:B------:R-:W-:Y:S01]  /*02b0*/  FADD R7, R7, R7 ;  /* 0x0000000707077221 */ /* 0x000fe20000000000 */
[----:B------:R-:W-:Y:S01]  /*02c0*/  FFMA R13, R2, R13, 0.0032181653659790754318 ;  /* 0x3b52e7db020d7423 */ /* 0x000fe2000000000d */
[----:B------:R-:W-:Y:S02]  /*02d0*/  FADD R0, R0, -R15 ;  /* 0x8000000f00007221 */ /* 0x000fe40000000000 */
[----:B------:R-:W-:Y:S01]  /*02e0*/  FFMA R8, R8, -R11, R7 ;  /* 0x8000000b08087223 */ /* 0x000fe20000000007 */
[----:B------:R-:W-:Y:S01]  /*02f0*/  FFMA R13, R2, R13, 0.018033718690276145935 ;  /* 0x3c93bb73020d7423 */ /* 0x000fe2000000000d */
[----:B------:R-:W-:-:S02]  /*0300*/  FFMA R7, R11, 1.4426950216293334961, R0 ;  /* 0x3fb8aa3b0b077823 */ /* 0x000fc40000000000 */
[----:B------:R-:W-:Y:S01]  /*0310*/  FMUL R8, R9, R8 ;  /* 0x0000000809087220 */ /* 0x000fe20000400000 */
[----:B------:R-:W-:Y:S01]  /*0320*/  FFMA R13, R2, R13, 0.12022458761930465698 ;  /* 0x3df6384f020d7423 */ /* 0x000fe2000000000d */
[----:B------:R-:W-:Y:S02]  /*0330*/  FADD R9, |R6|, -0.5 ;  /* 0xbf00000006097421 */ /* 0x000fe40000000200 */
[----:B------:R-:W-:Y:S01]  /*0340*/  FFMA R8, R8, 1.4426950216293334961, R7 ;  /* 0x3fb8aa3b08087823 */ /* 0x000fe20000000007 */
[----:B------:R-:W-:Y:S01]  /*0350*/  FMUL R2, R2, R13 ;  /* 0x0000000d02027220 */ /* 0x000fe20000400000 */
[C---:B------:R-:W-:Y:S02]  /*0360*/  FMUL R13, |R6|.reuse, 1.4426950216293334961 ;  /* 0x3fb8aa3b060d7820 */ /* 0x040fe40000400200 */
[----:B------:R-:W-:Y:S02]  /*0370*/  FFMA R7, R11, 1.9251366722983220825e-08, R8 ;  /* 0x32a55e340b077823 */ /* 0x000fe40000000008 */
[----:B------:R-:W-:-:S02]  /*0380*/  FFMA R17, |R6|, 1.4426950216293334961, -R13 ;  /* 0x3fb8aa3b06117823 */ /* 0x000fc40000000a0d */
[----:B------:R-:W-:Y:S02]  /*0390*/  FFMA R2, R11, R2, R7 ;  /* 0x000000020b027223 */ /* 0x000fe40000000007 */
[----:B------:R-:W-:Y:S02]  /*03a0*/  FFMA R17, |R6|, 1.925963033500011079e-08, R17 ;  /* 0x32a5706006117823 */ /* 0x000fe40000000211 */
[----:B------:R-:W-:-:S04]  /*03b0*/  FADD R8, R15, R2 ;  /* 0x000000020f087221 */ /* 0x000fc80000000000 */
[----:B------:R-:W-:Y:S01]  /*03c0*/  FMUL R11, R8, R9 ;  /* 0x00000009080b7220 */ /* 0x000fe20000400000 */
[----:B------:R-:W-:-:S03]  /*03d0*/  FADD R15, -R15, R8 ;  /* 0x000000080f0f7221 */ /* 0x000fc60000000100 */
[----:B------:R-:W-:Y:S01]  /*03e0*/  FADD R0, R11, -R13 ;  /* 0x8000000d0b007221 */ /* 0x000fe20000000000 */
[----:B------:R-:W-:Y:S01]  /*03f0*/  FADD R15, R2, -R15 ;  /* 0x8000000f020f7221 */ /* 0x000fe20000000000 */
[-C--:B------:R-:W-:Y:S02]  /*0400*/  FFMA R8, R8, R9.reuse, -R11 ;  /* 0x0000000908087223 */ /* 0x080fe4000000080b */
[----:B------:R-:W-:Y:S01]  /*0410*/  FADD R10, R13, R0 ;  /* 0x000000000d0a7221 */ /* 0x000fe20000000000 */
[C---:B------:R-:W-:Y:S01]  /*0420*/  @!P0 FADD R7, -R0.reuse, 48 ;  /* 0x4240000000078421 */ /* 0x040fe20000000100 */
[----:B------:R-:W-:Y:S02]  /*0430*/  FFMA R8, R15, R9, R8 ;  /* 0x000000090f087223 */ /* 0x000fe40000000008 */
[--C-:B------:R-:W-:Y:S01]  /*0440*/  FADD R2, R0, -R10.reuse ;  /* 0x8000000a00027221 */ /* 0x100fe20000000000 */
[----:B------:R-:W-:Y:S01]  /*0450*/  FADD R10, R11, -R10 ;  /* 0x8000000a0b0a7221 */ /* 0x000fe20000000000 */
[----:B------:R-:W-:Y:S01]  /*0460*/  @!P0 FSEL R0, R7, -R0, P1 ;  /* 0x8000000007008208 */ /* 0x000fe20000800000 */
[----:B------:R-:W-:Y:S01]  /*0470*/  FADD R17, R8, -R17 ;  /* 0x8000001108117221 */ /* 0x000fe20000000000 */
[----:B------:R-:W-:Y:S01]  /*0480*/  FADD R13, -R13, -R2 ;  /* 0x800000020d0d7221 */ /* 0x000fe20000000100 */
[----:B------:R-:W0:Y:S01]  /*0490*/  MUFU.RCP R8, |R6| ;  /* 0x4000000600087308 */ /* 0x000e220000001000 */
[----:B------:R-:W-:Y:S01]  /*04a0*/  MOV R2, 0x391fcb8e ;  /* 0x391fcb8e00027802 */ /* 0x000fe20000000f00 */
[----:B------:R-:W-:-:S02]  /*04b0*/  HFMA2 R11, -RZ, RZ, 0.56982421875, 44576 ;  /* 0x388f7971ff0b7431 */ /* 0x000fc400000001ff */
[----:B------:R-:W-:-:S04]  /*04c0*/  FADD R10, R10, R13 ;  /* 0x0000000d0a0a7221 */ /* 0x000fc80000000000 */
[----:B------:R-:W-:Y:S01]  /*04d0*/  FADD R10, R10, R17 ;  /* 0x000000110a0a7221 */ /* 0x000fe20000000000 */
[----:B------:R-:W1:Y:S03]  /*04e0*/  FRND R7, R0 ;  /* 0x0000000000077307 */ /* 0x000e660000201000 */
[----:B------:R-:W-:Y:S01]  /*04f0*/  @!P0 FADD R10, -R10, -RZ ;  /* 0x800000ff0a0a8221 */ /* 0x000fe20000000100 */
[----:B0-----:R-:W-:-:S04]  /*0500*/  FFMA R11, R8, R11, -5.0603266572579741478e-05 ;  /* 0xb8543ed8080b7423 */ /* 0x001fc8000000000b */
[C---:B------:R-:W-:Y:S01]  /*0510*/  FFMA R11, R8.reuse, R11, -0.00042276637395843863487 ;  /* 0xb9dda6be080b7423 */ /* 0x040fe2000000000b */
[C---:B-1----:R-:W-:Y:S01]  /*0520*/  FADD R9, -R7.reuse, R0 ;  /* 0x0000000007097221 */ /* 0x042fe20000000100 */
[----:B------:R-:W-:Y:S01]  /*0530*/  FSETP.GT.AND P1, PT, R7, RZ, PT ;  /* 0x000000ff0700720b */ /* 0x000fe20003f24000 */
[----:B------:R-:W0:Y:S01]  /*0540*/  F2I.NTZ R0, R0 ;  /* 0x0000000000007305 */ /* 0x000e220000203100 */
[C---:B------:R-:W-:Y:S01]  /*0550*/  FFMA R11, R8.reuse, R11, 0.00099214143119752407074 ;  /* 0x3a820abe080b7423 */ /* 0x040fe2000000000b */
[----:B------:R-:W-:Y:S01]  /*0560*/  FADD R9, R9, R10 ;  /* 0x0000000a09097221 */ /* 0x000fe20000000000 */
[----:B------:R-:W-:Y:S02]  /*0570*/  SEL R7, RZ, 0x83000000, P1 ;  /* 0x83000000ff077807 */ /* 0x000fe40000800000 */
[----:B------:R-:W-:Y:S01]  /*0580*/  FFMA R13, R8, R11, -0.00027855476946569979191 ;  /* 0xb9920afd080d7423 */ /* 0x000fe2000000000b */
[----:B------:R-:W-:Y:S01]  /*0590*/  FFMA R2, R9, R2, 0.0013391353422775864601 ;  /* 0x3aaf85ed09027423 */ /* 0x000fe20000000002 */
[----:B------:R-:W-:-:S02]  /*05a0*/  IADD3 R11, PT, PT, R7, 0x7f000000, RZ ;  /* 0x7f000000070b7810 */ /* 0x000fc40007ffe0ff */
[----:B------:R-:W-:Y:S01]  /*05b0*/  FFMA R13, R8, R13, -0.0026749009266495704651 ;  /* 0xbb2f4d64080d7423 */ /* 0x000fe2000000000d */
[----:B------:R-:W-:-:S03]  /*05c0*/  FFMA R2, R9, R2, 0.0096188392490148544312 ;  /* 0x3c1d985609027423 */ /* 0x000fc60000000002 */
[----:B------:R-:W-:Y:S01]  /*05d0*/  FFMA R13, R8, R13, 0.0034718033857643604279 ;  /* 0x3b638732080d7423 */ /* 0x000fe2000000000d */
[C---:B------:R-:W-:Y:S01]  /*05e0*/  FFMA R2, R9.reuse, R2, 0.055503588169813156128 ;  /* 0x3d6357bb09027423 */ /* 0x040fe20000000002 */
[----:B0-----:R-:W-:Y:S02]  /*05f0*/  LEA R7, R0, -R7, 0x17 ;  /* 0x8000000700077211 */ /* 0x001fe400078eb8ff */
[----:B------:R-:W-:Y:S01]  /*0600*/  FFMA R13, R8, R13, 0.083333343267440795898 ;  /* 0x3daaaaac080d7423 */ /* 0x000fe2000000000d */
[----:B------:R-:W-:-:S04]  /*0610*/  FFMA R2, R9, R2, 0.24022644758224487305 ;  /* 0x3e75fdec09027423 */ /* 0x000fc80000000002 */
[----:B------:R-:W-:-:S04]  /*0620*/  FFMA R2, R9, R2, 0.69314718246459960938 ;  /* 0x3f31721809027423 */ /* 0x000fc80000000002 */
[----:B------:R-:W-:-:S04]  /*0630*/  FFMA R2, R9, R2, 1 ;  /* 0x3f80000009027423 */ /* 0x000fc80000000002 */
[----:B------:R-:W-:-:S04]  /*0640*/  FMUL R2, R2, R11 ;  /* 0x0000000b02027220 */ /* 0x000fc80000400000 */
[----:B------:R-:W-:-:S04]  /*0650*/  FMUL R7, R2, R7 ;  /* 0x0000000702077220 */ /* 0x000fc80000400000 */
[----:B------:R-:W-:Y:S01]  /*0660*/  FMUL R7, R7, 2.5066282749176025391 ;  /* 0x40206c9907077820 */ /* 0x000fe20000400000 */
[----:B------:R-:W-:Y:S06]  /*0670*/  @P0 BRA `(.L_x_106) ;  /* 0x0000000000980947 */ /* 0x000fec0003800000 */
[--C-:B------:R-:W-:Y:S01]  /*0680*/  FADD R2, |R6|, |R6|.reuse ;  /* 0x4000000606027221 */ /* 0x100fe20000000200 */
[----:B------:R-:W-:Y:S01]  /*0690*/  MOV R14, 0x3e684e12 ;  /* 0x3e684e12000e7802 */ /* 0x000fe20000000f00 */
[----:B------:R-:W-:Y:S01]  /*06a0*/  FMUL R13, R8, R13 ;  /* 0x0000000d080d7220 */ /* 0x000fe20000400000 */
[----:B------:R-:W-:Y:S01]  /*06b0*/  MOV R12, 0x3f17acc9 ;  /* 0x3f17acc9000c7802 */ /* 0x000fe20000000f00 */
[----:B------:R-:W0:Y:S02]  /*06c0*/  FRND R9, R2 ;  /* 0x0000000200097307 */ /* 0x000e240000201000 */
[----:B------:R-:W-:-:S06]  /*06d0*/  FFMA R13, R6, R13, R6 ;  /* 0x0000000d060d7223 */ /* 0x000fcc0000000006 */
[----:B------:R-:W1:Y:S01]  /*06e0*/  F2I.NTZ R10, R2 ;  /* 0x00000002000a7305 */ /* 0x000e620000203100 */
[----:B0-----:R-:W-:-:S04]  /*06f0*/  FFMA R0, R9, -0.5, |R6| ;  /* 0xbf00000009007823 */ /* 0x001fc80000000406 */
[----:B------:R-:W-:Y:S01]  /*0700*/  FMUL R9, R0, R0 ;  /* 0x0000000000097220 */ /* 0x000fe20000400000 */
[----:B-1----:R-:W-:-:S03]  /*0710*/  LOP3.LUT R11, R10, 0x1, RZ, 0xc0, !PT ;  /* 0x000000010a0b7812 */ /* 0x002fc600078ec0ff */
[C---:B------:R-:W-:Y:S01]  /*0720*/  FFMA R14, R9.reuse, R14, -1.334560394287109375 ;  /* 0xbfaad2e0090e7423 */ /* 0x040fe2000000000e */
[----:B------:R-:W-:Y:S01]  /*0730*/  FFMA R12, R9, -R12, 2.550144195556640625 ;  /* 0x40233590090c7423 */ /* 0x000fe2000000080c */
[----:B------:R-:W-:Y:S02]  /*0740*/  LOP3.LUT P1, RZ, R10, 0x2, RZ, 0xc0, !PT ;  /* 0x000000020aff7812 */ /* 0x000fe4000782c0ff */
[----:B------:R-:W-:Y:S01]  /*0750*/  ISETP.NE.U32.AND P0, PT, R11, 0x1, PT ;  /* 0x000000010b00780c */ /* 0x000fe20003f05070 */
[C---:B------:R-:W-:Y:S01]  /*0760*/  FFMA R14, R9.reuse, R14, 4.0586924552917480469 ;  /* 0x4081e0cf090e7423 */ /* 0x040fe2000000000e */
[----:B------:R-:W-:Y:S01]  /*0770*/  FFMA R11, R0, R9, RZ ;  /* 0x00000009000b7223 */ /* 0x000fe200000000ff */
[C---:B------:R-:W-:Y:S02]  /*0780*/  FFMA R2, R9.reuse, R12, -5.1677198410034179688 ;  /* 0xc0a55df609027423 */ /* 0x040fe4000000000c */
[----:B------:R-:W-:Y:S02]  /*0790*/  FFMA R14, R9, R14, -4.9348020553588867188 ;  /* 0xc09de9e6090e7423 */ /* 0x000fe4000000000e */
[----:B------:R-:W-:-:S02]  /*07a0*/  FFMA R11, R2, R11, RZ ;  /* 0x0000000b020b7223 */ /* 0x000fc400000000ff */
[----:B------:R-:W-:Y:S01]  /*07b0*/  FFMA R14, R9, R14, 1 ;  /* 0x3f800000090e7423 */ /* 0x000fe2000000000e */
[----:B------:R-:W-:-:S03]  /*07c0*/  MOV R9, 0x4b800000 ;  /* 0x4b80000000097802 */ /* 0x000fc60000000f00 */
[----:B------:R-:W-:-:S04]  /*07d0*/  @P0 FFMA R14, R0, 3.1415927410125732422, R11 ;  /* 0x40490fdb000e0823 */ /* 0x000fc8000000000b */
[----:B------:R-:W-:-:S04]  /*07e0*/  @P1 FADD R14, RZ, -R14 ;  /* 0x8000000eff0e1221 */ /* 0x000fc80000000000 */
[----:B------:R-:W-:-:S04]  /*07f0*/  FMUL R0, R13, R14 ;  /* 0x0000000e0d007220 */ /* 0x000fc80000400000 */
[----:B------:R-:W-:Y:S01]  /*0800*/  FFMA R13, R13, R14, -R0 ;  /* 0x0000000e0d0d7223 */ /* 0x000fe20000000800 */
[----:B------:R-:W-:-:S04]  /*0810*/  FSETP.GEU.AND P0, PT, |R0|, 1.175494350822287508e-38, PT ;  /* 0x008000000000780b */ /* 0x000fc80003f0e200 */
[----:B------:R-:W-:-:S09]  /*0820*/  FSEL R9, R9, 1, !P0 ;  /* 0x3f80000009097808 */ /* 0x000fd20004000000 */
[----:B------:R-:W-:Y:S01]  /*0830*/  @!P0 FMUL R0, R0, 16777216 ;  /* 0x4b80000000008820 */ /* 0x000fe20000400000 */
[----:B------:R-:W-:-:S05]  /*0840*/  FSETP.GT.AND P0, PT, |R6|, 33, PT ;  /* 0x420400000600780b */ /* 0x000fca0003f04200 */
[----:B------:R-:W0:Y:S02]  /*0850*/  MUFU.RCP R0, R0 ;  /* 0x0000000000007308 */ /* 0x000e240000001000 */
[----:B0-----:R-:W-:-:S04]  /*0860*/  FMUL R2, R0, R9 ;  /* 0x0000000900027220 */ /* 0x001fc80000400000 */
[----:B------:R-:W-:-:S04]  /*0870*/  FMUL R8, R2, -R2 ;  /* 0x8000000202087220 */ /* 0x000fc80000400000 */
[----:B------:R-:W-:-:S04]  /*0880*/  FMUL R8, R13, R8 ;  /* 0x000000080d087220 */ /* 0x000fc80000400000 */
[----:B------:R-:W-:-:S04]  /*0890*/  FMUL R8, R7, R8 ;  /* 0x0000000807087220 */ /* 0x000fc80000400000 */
[----:B------:R-:W-:-:S04]  /*08a0*/  FFMA R8, R7, R2, R8 ;  /* 0x0000000207087223 */ /* 0x000fc80000000008 */
[----:B------:R-:W-:-:S04]  /*08b0*/  FMUL R8, R8, 0.5 ;  /* 0x3f00000008087820 */ /* 0x000fc80000400000 */
[----:B------:R-:W-:Y:S01]  /*08c0*/  @P0 FMUL R8, R8, 3.5527136788005009294e-15 ;  /* 0x2780000008080820 */ /* 0x000fe20000400000 */
[----:B------:R-:W-:Y:S06]  /*08d0*/  BRA `(.L_x_107) ;  /* 0x00000000007c7947 */ /* 0x000fec0003800000 */
.L_x_106:
[----:B------:R-:W-:-:S04]  /*08e0*/  FMUL R8, R8, R13 ;  /* 0x0000000d08087220 */ /* 0x000fc80000400000 */
[----:B------:R-:W-:Y:S01]  /*08f0*/  FFMA R7, R7, R8, R7 ;  /* 0x0000000807077223 */ /* 0x000fe20000000007 */
[----:B------:R-:W-:Y:S06]  /*0900*/  BRA `(.L_x_108) ;  /* 0x0000000000987947 */ /* 0x000fec0003800000 */
.L_x_105:
[----:B------:R-:W0:Y:S01]  /*0910*/  FRND R0, R5 ;  /* 0x0000000500007307 */ /* 0x000e220000201000 */
[C---:B------:R-:W-:Y:S02]  /*0920*/  FSETP.NEU.AND P0, PT, R5.reuse, RZ, PT ;  /* 0x000000ff0500720b */ /* 0x040fe40003f0d000 */
[----:B------:R-:W-:Y:S02]  /*0930*/  MOV R2, 0x3a8c9f66 ;  /* 0x3a8c9f6600027802 */ /* 0x000fe40000000f00 */
[C---:B------:R-:W-:Y:S01]  /*0940*/  FSETP.GTU.AND P1, PT, R5.reuse, 0.5, PT ;  /* 0x3f0000000500780b */ /* 0x040fe20003f2c000 */
[----:B0-----:R-:W-:-:S05]  /*0950*/  FADD R0, R5, -R0 ;  /* 0x8000000005007221 */ /* 0x001fca0000000000 */
[C---:B------:R-:W-:Y:S02]  /*0960*/  FSEL R7, R5.reuse, R0, !P0 ;  /* 0x0000000005077208 */ /* 0x040fe40004000000 */
[----:B------:R-:W-:Y:S02]  /*0970*/  FSETP.GEU.AND P0, PT, R5, -0.5, PT ;  /* 0xbf0000000500780b */ /* 0x000fe40003f0e000 */
[C---:B------:R-:W-:Y:S01]  /*0980*/  FSEL R9, R7.reuse, 1, !P1 ;  /* 0x3f80000007097808 */ /* 0x040fe20004800000 */
[----:B------:R-:W-:-:S04]  /*0990*/  FFMA R0, R7, -R2, 0.0071110534481704235077 ;  /* 0x3be903d707007423 */ /* 0x000fc80000000802 */
[----:B------:R-:W-:-:S04]  /*09a0*/  FFMA R0, R7, R0, -0.0096437186002731323242 ;  /* 0xbc1e00b007007423 */ /* 0x000fc80000000000 */
[----:B------:R-:W-:-:S04]  /*09b0*/  FFMA R0, R7, R0, -0.042180188000202178955 ;  /* 0xbd2cc52207007423 */ /* 0x000fc80000000000 */
[----:B------:R-:W-:-:S04]  /*09c0*/  FFMA R0, R7, R0, 0.16654090583324432373 ;  /* 0x3e2a89b307007423 */ /* 0x000fc80000000000 */
[----:B------:R-:W-:Y:S01]  /*09d0*/  FFMA R2, R7, R0, -0.04200365021824836731 ;  /* 0xbd2c0c0507027423 */ /* 0x000fe20000000000 */
[----:B------:R-:W-:-:S03]  /*09e0*/  FSEL R0, R5, 1, !P0 ;  /* 0x3f80000005007808 */ /* 0x000fc60004000000 */
[C---:B------:R-:W-:Y:S02]  /*09f0*/  FFMA R2, R7.reuse, R2, -0.65587818622589111328 ;  /* 0xbf27e7a207027423 */ /* 0x040fe40000000002 */
[----:B------:R-:W-:Y:S02]  /*0a00*/  FMUL R0, R0, R9 ;  /* 0x0000000900007220 */ /* 0x000fe40000400000 */
[----:B------:R-:W-:-:S04]  /*0a10*/  FFMA R9, R7, R2, 0.57721567153930664062 ;  /* 0x3f13c46807097423 */ /* 0x000fc80000000002 */
[----:B------:R-:W-:-:S04]  /*0a20*/  FFMA R9, R0, R9, RZ ;  /* 0x0000000900097223 */ /* 0x000fc800000000ff */
[----:B------:R-:W-:Y:S01]  /*0a30*/  FFMA R0, R7, R9, R0 ;  /* 0x0000000907007223 */ /* 0x000fe20000000000 */
[----:B------:R-:W-:-:S04]  /*0a40*/  HFMA2 R7, -RZ, RZ, 15, 0 ;  /* 0x4b800000ff077431 */ /* 0x000fc800000001ff */
[----:B------:R-:W-:-:S04]  /*0a50*/  FSETP.GEU.AND P0, PT, |R0|, 1.175494350822287508e-38, PT ;  /* 0x008000000000780b */ /* 0x000fc80003f0e200 */
[----:B------:R-:W-:-:S09]  /*0a60*/  FSEL R7, R7, 1, !P0 ;  /* 0x3f80000007077808 */ /* 0x000fd20004000000 */
[----:B------:R-:W-:Y:S01]  /*0a70*/  @!P0 FMUL R0, R0, 16777216 ;  /* 0x4b80000000008820 */ /* 0x000fe20000400000 */
[----:B------:R-:W-:-:S05]  /*0a80*/  FSETP.GEU.AND P0, PT, R5, RZ, PT ;  /* 0x000000ff0500720b */ /* 0x000fca0003f0e000 */
[----:B------:R-:W0:Y:S02]  /*0a90*/  MUFU.RCP R0, R0 ;  /* 0x0000000000007308 */ /* 0x000e240000001000 */
[----:B0-----:R-:W-:-:S06]  /*0aa0*/  FMUL R7, R0, R7 ;  /* 0x0000000700077220 */ /* 0x001fcc0000400000 */
[----:B------:R-:W-:Y:S05]  /*0ab0*/  @P0 BRA `(.L_x_108) ;  /* 0x00000000002c0947 */ /* 0x000fea0003800000 */
[----:B------:R-:W-:-:S07]  /*0ac0*/  MOV R8, R7 ;  /* 0x0000000700087202 */ /* 0x000fce0000000f00 */
.L_x_107:
[----:B------:R-:W0:Y:S01]  /*0ad0*/  FRND.TRUNC R0, R5 ;  /* 0x0000000500007307 */ /* 0x000e22000020d000 */
[----:B------:R-:W-:Y:S02]  /*0ae0*/  MOV R7, 0x7fffffff ;  /* 0x7fffffff00077802 */ /* 0x000fe40000000f00 */
[----:B0-----:R-:W-:-:S13]  /*0af0*/  FSETP.NEU.AND P0, PT, R0, R5, PT ;  /* 0x000000050000720b */ /* 0x001fda0003f0d000 */
[----:B------:R-:W-:Y:S05]  /*0b00*/  @!P0 BRA `(.L_x_108) ;  /* 0x0000000000188947 */ /* 0x000fea0003800000 */
[----:B------:R-:W-:Y:S02]  /*0b10*/  FSETP.GEU.AND P0, PT, R5, -41.09999847412109375, PT ;  /* 0xc22466660500780b */ /* 0x000fe40003f0e000 */
[----:B------:R-:W-:-:S11]  /*0b20*/  MOV R7, R8 ;  /* 0x0000000800077202 */ /* 0x000fd60000000f00 */
[----:B------:R-:W0:Y:S02]  /*0b30*/  @!P0 F2I.TRUNC.NTZ R5, R5 ;  /* 0x0000000500058305 */ /* 0x000e24000020f100 */
[----:B0-----:R-:W-:-:S04]  /*0b40*/  @!P0 LOP3.LUT R0, R5, 0x1, RZ, 0xc0, !PT ;  /* 0x0000000105008812 */ /* 0x001fc800078ec0ff */
[----:B------:R-:W-:-:S04]  /*0b50*/  @!P0 ISETP.NE.U32.AND P1, PT, R0, 0x1, PT ;  /* 0x000000010000880c */ /* 0x000fc80003f25070 */
[----:B------:R-:W-:-:S09]  /*0b60*/  @!P0 FSEL R7, R8, RZ, P1 ;  /* 0x000000ff08078208 */ /* 0x000fd20000800000 */
.L_x_108:
[----:B------:R-:W-:Y:S05]  /*0b70*/  BSYNC.RECONVERGENT B0 ;  /* 0x0000000000007941 */ /* 0x000fea0003800200 */
.L_x_104:
[----:B------:R-:W0:Y:S01]  /*0b80*/  LDCU.64 UR6, c[0x0][0x388] ;  /* 0x00007100ff0677ac */ /* 0x000e220008000a00 */
[----:B------:R-:W1:Y:S01]  /*0b90*/  F2F.F64.F32 R6, R7 ;  /* 0x0000000700067310 */ /* 0x000e620000201800 */
[----:B0-----:R-:W-:-:S04]  /*0ba0*/  IADD3 R4, P0, PT, R4, UR6, RZ ;  /* 0x0000000604047c10 */ /* 0x001fc8000ff1e0ff */
[----:B------:R-:W-:-:S05]  /*0bb0*/  IADD3.X R5, PT, PT, R3, UR7, RZ, P0, !PT ;  /* 0x0000000703057c10 */ /* 0x000fca00087fe4ff */
[----:B-1----:R-:W-:Y:S01]  /*0bc0*/  STG.E.64 desc[UR4][R4.64], R6 ;  /* 0x0000000604007986 */ /* 0x002fe2000c101b04 */
[----:B------:R-:W-:Y:S05]  /*0bd0*/  EXIT ;  /* 0x000000000000794d */ /* 0x000fea0003800000 */
.L_x_109:
        /* <DEDUP_REMOVED lines=10> */
.L_x_280:


//--------------------- .text.vec_tanh            --------------------------
	.section	.text.vec_tanh,"ax",@progbits
	.align	128
        .global         vec_tanh
        .type           vec_tanh,@function
        .size           vec_tanh,(.L_x_281 - vec_tanh)
        .other          vec_tanh,@"STO_CUDA_ENTRY STV_DEFAULT"
vec_tanh:
.text.vec_tanh:
        /* <DEDUP_REMOVED lines=16> */
[----:B------:R-:W-:Y:S01]  /*0100*/  IMAD.MOV.U32 R12, RZ, RZ, 0x3c80f082 ;  /* 0x3c80f082ff0c7424 */ /* 0x000fe200078e00ff */
[----:B------:R-:W0:Y:S04]  /*0110*/  LDCU.64 UR6, c[0x0][0x388] ;  /* 0x00007100ff0677ac */ /* 0x000e280008000a00 */
[----:B-1----:R-:W2:Y:S01]  /*0120*/  LDG.E.64 R2, desc[UR4][R2.64] ;  /* 0x0000000402027981 */ /* 0x002ea2000c1e1b00 */
[----:B------:R-:W-:Y:S01]  /*0130*/  IMAD.MOV.U32 R10, RZ, RZ, 0x3f800000 ;  /* 0x3f800000ff0a7424 */ /* 0x000fe200078e00ff */
[----:B--2---:R-:W1:Y:S01]  /*0140*/  F2F.F32.F64 R4, R2 ;  /* 0x0000000200047310 */ /* 0x004e620000301000 */
[----:B------:R-:W-:-:S04]  /*0150*/  SHF.R.U32.HI R6, RZ, 0x1f, R3 ;  /* 0x0000001fff067819 */ /* 0x000fc80000011603 */
[----:B------:R-:W-:-:S04]  /*0160*/  LOP3.LUT R6, R6, 0x1, RZ, 0xc0, !PT ;  /* 0x0000000106067812 */ /* 0x000fc800078ec0ff */
[----:B------:R-:W-:-:S04]  /*0170*/  ISETP.NE.U32.AND P0, PT, R6, 0x1, PT ;  /* 0x000000010600780c */ /* 0x000fc80003f05070 */
[----:B------:R-:W-:Y:S01]  /*0180*/  ISETP.NE.U32.AND.EX P0, PT, RZ, RZ, PT, P0 ;  /* 0x000000ffff00720c */ /* 0x000fe20003f05100 */
[C---:B-1----:R-:W-:Y:S01]  /*0190*/  FMUL R0, |R4|.reuse, 2.8853900432586669922 ;  /* 0x4038aa3b04007820 */ /* 0x042fe20000400200 */
[C---:B------:R-:W-:Y:S01]  /*01a0*/  FMUL R7, R4.reuse, R4 ;  /* 0x0000000404077220 */ /* 0x040fe20000400000 */
[C---:B------:R-:W-:Y:S02]  /*01b0*/  FSETP.GE.AND P2, PT, |R4|.reuse, 0.60000002384185791016, PT ;  /* 0x3f19999a0400780b */ /* 0x040fe40003f46200 */
[----:B------:R-:W-:Y:S01]  /*01c0*/  FSETP.GE.AND P1, PT, |R4|, 9.010913848876953125, PT ;  /* 0x41102cb40400780b */ /* 0x000fe20003f26200 */
[C---:B------:R-:W-:Y:S01]  /*01d0*/  FFMA R6, R7.reuse, R12, -0.052303962409496307373 ;  /* 0xbd563cae07067423 */ /* 0x040fe2000000000c */
[----:B------:R-:W1:Y:S02]  /*01e0*/  MUFU.EX2 R0, R0 ;  /* 0x0000000000007308 */ /* 0x000e640000000800 */
[----:B-1----:R-:W-:Y:S01]  /*01f0*/  FADD R5, R0, 1 ;  /* 0x3f80000000057421 */ /* 0x002fe20000000000 */
[----:B------:R-:W-:-:S04]  /*0200*/  FFMA R0, R7, R6, 0.1331529766321182251 ;  /* 0x3e08594107007423 */ /* 0x000fc80000000006 */
[C---:B------:R-:W-:Y:S01]  /*0210*/  FFMA R0, R7.reuse, R0, -0.33332768082618713379 ;  /* 0xbeaaa9ed07007423 */ /* 0x040fe20000000000 */
[----:B------:R-:W1:Y:S03]  /*0220*/  MUFU.RCP R5, R5 ;  /* 0x0000000500057308 */ /* 0x000e660000001000 */
[----:B------:R-:W-:Y:S01]  /*0230*/  FFMA R7, R7, R0, RZ ;  /* 0x0000000007077223 */ /* 0x000fe200000000ff */
[----:B-1----:R-:W-:-:S05]  /*0240*/  FFMA R2, R5, -2, R10 ;  /* 0xc000000005027823 */ /* 0x002fca000000000a */
[----:B------:R-:W-:-:S04]  /*0250*/  FSEL R2, R2, 1, !P1 ;  /* 0x3f80000002027808 */ /* 0x000fc80004800000 */
[----:B------:R-:W-:Y:S01]  /*0260*/  FSEL R2, -|R2|, |R2|, !P0 ;  /* 0x4000000202027208 */ /* 0x000fe20004000300 */
[----:B------:R-:W-:Y:S01]  /*0270*/  @!P2 FFMA R2, R4, R7, R4 ;  /* 0x000000070402a223 */ /* 0x000fe20000000004 */
[----:B0-----:R-:W-:-:S04]  /*0280*/  IADD3 R4, P0, PT, R8, UR6, RZ ;  /* 0x0000000608047c10 */ /* 0x001fc8000ff1e0ff */
[----:B------:R-:W-:Y:S01]  /*0290*/  IADD3.X R5, PT, PT, R9, UR7, RZ, P0, !PT ;  /* 0x0000000709057c10 */ /* 0x000fe200087fe4ff */
[----:B------:R-:W0:Y:S04]  /*02a0*/  F2F.F64.F32 R2, R2 ;  /* 0x0000000200027310 */ /* 0x000e280000201800 */
[----:B0-----:R-:W-:Y:S01]  /*02b0*/  STG.E.64 desc[UR4][R4.64], R2 ;  /* 0x0000000204007986 */ /* 0x001fe2000c101b04 */
[----:B------:R-:W-:Y:S05]  /*02c0*/  EXIT ;  /* 0x000000000000794d */ /* 0x000fea0003800000 */
.L_x_110:
        /* <DEDUP_REMOVED lines=11> */
.L_x_281:


//--------------------- .text.vec_tan             --------------------------
	.section	.text.vec_tan,"ax",@progbits
	.align	128
        .global         vec_tan
        .type           vec_tan,@function
        .size           vec_tan,(.L_x_282 - vec_tan)
        .other          vec_tan,@"STO_CUDA_ENTRY STV_DEFAULT"
vec_tan:
.text.vec_tan:
        /* <DEDUP_REMOVED lines=15> */
[----:B------:R-:W-:-:S06]  /*00f0*/  IADD3.X R5, PT, PT, R0, UR5, RZ, P0, !PT ;  /* 0x0000000500057c10 */ /* 0x000fcc00087fe4ff */
[----:B-1----:R-:W2:Y:S01]  /*0100*/  LDG.E.64 R4, desc[UR6][R4.64] ;  /* 0x0000000604047981 */ /* 0x002ea2000c1e1b00 */
[----:B------:R-:W-:Y:S01]  /*0110*/  BSSY.RECONVERGENT B0, `(.L_x_111) ;  /* 0x000006a000007945 */ /* 0x000fe20003800200 */
[----:B--2---:R-:W0:Y:S02]  /*0120*/  F2F.F32.F64 R3, R4 ;  /* 0x0000000400037310 */ /* 0x004e240000301000 */
[C---:B0-----:R-:W-:Y:S01]  /*0130*/  FMUL R6, R3.reuse, 0.63661974668502807617 ;  /* 0x3f22f98303067820 */ /* 0x041fe20000400000 */
        /* <DEDUP_REMOVED lines=11> */
[----:B------:R-:W-:Y:S01]  /*01f0*/  IMAD.SHL.U32 R5, R3, 0x100, RZ ;  /* 0x0000010003057824 */ /* 0x000fe200078e00ff */
[----:B------:R-:W0:Y:S01]  /*0200*/  LDCU.64 UR8, c[0x4][URZ] ;  /* 0x01000000ff0877ac */ /* 0x000e220008000a00 */
[----:B------:R-:W-:Y:S02]  /*0210*/  IMAD.MOV.U32 R4, RZ, RZ, RZ ;  /* 0x000000ffff047224 */ /* 0x000fe400078e00ff */
[----:B------:R-:W-:Y:S01]  /*0220*/  IMAD.MOV.U32 R16, RZ, RZ, RZ ;  /* 0x000000ffff107224 */ /* 0x000fe200078e00ff */
[----:B------:R-:W-:Y:S01]  /*0230*/  LOP3.LUT R5, R5, 0x80000000, RZ, 0xfc, !PT ;  /* 0x8000000005057812 */ /* 0x000fe200078efcff */
[----:B------:R-:W-:Y:S01]  /*0240*/  UMOV UR5, URZ ;  /* 0x000000ff00057c82 */ /* 0x000fe20008000000 */
[----:B------:R-:W-:-:S05]  /*0250*/  UMOV UR4, URZ ;  /* 0x000000ff00047c82 */ /* 0x000fca0008000000 */
.L_x_113:
[----:B0-----:R-:W-:Y:S02]  /*0260*/  IMAD.U32 R8, RZ, RZ, UR8 ;  /* 0x00000008ff087e24 */ /* 0x001fe4000f8e00ff */
        /* <DEDUP_REMOVED lines=17> */
[----:B------:R-:W-:Y:S01]  /*0380*/  @P1 MOV R11, R6 ;  /* 0x00000006000b1202 */ /* 0x000fe20000000f00 */
[--C-:B------:R-:W-:Y:S02]  /*0390*/  @P2 IMAD.MOV.U32 R12, RZ, RZ, R6.reuse ;  /* 0x000000ffff0c2224 */ /* 0x100fe400078e0006 */
[--C-:B------:R-:W-:Y:S02]  /*03a0*/  @P3 IMAD.MOV.U32 R13, RZ, RZ, R6.reuse ;  /* 0x000000ffff0d3224 */ /* 0x100fe400078e0006 */
[--C-:B------:R-:W-:Y:S02]  /*03b0*/  @P4 IMAD.MOV.U32 R14, RZ, RZ, R6.reuse ;  /* 0x000000ffff0e4224 */ /* 0x100fe400078e0006 */
[----:B------:R-:W-:Y:S01]  /*03c0*/  @P5 IMAD.MOV.U32 R15, RZ, RZ, R6 ;  /* 0x000000ffff0f5224 */ /* 0x000fe200078e0006 */
        /* <DEDUP_REMOVED lines=14> */
[--C-:B------:R-:W-:Y:S01]  /*04b0*/  @P3 IMAD.MOV.U32 R6, RZ, RZ, R10.reuse ;  /* 0x000000ffff063224 */ /* 0x100fe200078e000a */
[C---:B------:R-:W-:Y:S01]  /*04c0*/  ISETP.EQ.AND P3, PT, R9.reuse, -0x4, PT ;  /* 0xfffffffc0900780c */ /* 0x040fe20003f62270 */
[----:B------:R-:W-:Y:S02]  /*04d0*/  @P4 IMAD.MOV.U32 R7, RZ, RZ, R10 ;  /* 0x000000ffff074224 */ /* 0x000fe400078e000a */
[--C-:B------:R-:W-:Y:S01]  /*04e0*/  @P4 IMAD.MOV.U32 R6, RZ, RZ, R11.reuse ;  /* 0x000000ffff064224 */ /* 0x100fe200078e000b */
[----:B------:R-:W-:Y:S01]  /*04f0*/  ISETP.EQ.AND P4, PT, R9, 0x4, PT ;  /* 0x000000040900780c */ /* 0x000fe20003f82270 */
[----:B------:R-:W-:Y:S01]  /*0500*/  @P2 IMAD.MOV.U32 R6, RZ, RZ, R12 ;  /* 0x000000ffff062224 */ /* 0x000fe200078e000c */
[----:B------:R-:W-:Y:S01]  /*0510*/  @P1 MOV R6, R13 ;  /* 0x0000000d00061202 */ /* 0x000fe20000000f00 */
[----:B------:R-:W-:Y:S02]  /*0520*/  @P0 IMAD.MOV.U32 R6, RZ, RZ, R14 ;  /* 0x000000ffff060224 */ /* 0x000fe400078e000e */
[----:B------:R-:W-:-:S02]  /*0530*/  @P2 IMAD.MOV.U32 R7, RZ, RZ, R11 ;  /* 0x000000ffff072224 */ /* 0x000fc400078e000b */
[----:B------:R-:W-:Y:S02]  /*0540*/  @P1 IMAD.MOV.U32 R7, RZ, RZ, R12 ;  /* 0x000000ffff071224 */ /* 0x000fe400078e000c */
[----:B------:R-:W-:Y:S02]  /*0550*/  @P3 IMAD.MOV.U32 R6, RZ, RZ, R15 ;  /* 0x000000ffff063224 */ /* 0x000fe400078e000f */
[----:B------:R-:W-:Y:S02]  /*0560*/  @P5 IMAD.MOV.U32 R6, RZ, RZ, R4 ;  /* 0x000000ffff065224 */ /* 0x000fe400078e0004 */
[----:B------:R-:W-:Y:S02]  /*0570*/  @P0 IMAD.MOV.U32 R7, RZ, RZ, R13 ;  /* 0x000000ffff070224 */ /* 0x000fe400078e000d */
[----:B------:R-:W-:Y:S02]  /*0580*/  @P3 IMAD.MOV.U32 R7, RZ, RZ, R14 ;  /* 0x000000ffff073224 */ /* 0x000fe400078e000e */
[----:B------:R-:W-:Y:S01]  /*0590*/  @P5 IMAD.MOV.U32 R7, RZ, RZ, R15 ;  /* 0x000000ffff075224 */ /* 0x000fe200078e000f */
[----:B------:R-:W-:Y:S01]  /*05a0*/  @P4 MOV R7, R4 ;  /* 0x0000000400074202 */ /* 0x000fe20000000f00 */
[----:B------:R-:W-:Y:S01]  /*05b0*/  IMAD.MOV.U32 R8, RZ, RZ, R6 ;  /* 0x000000ffff087224 */ /* 0x000fe200078e0006 */
[----:B------:R-:W-:Y:S06]  /*05c0*/  @!P6 BRA `(.L_x_115) ;  /* 0x00000000002ce947 */ /* 0x000fec0003800000 */
[----:B------:R-:W-:Y:S01]  /*05d0*/  @P2 IMAD.MOV.U32 R6, RZ, RZ, R10 ;  /* 0x000000ffff062224 */ /* 0x000fe200078e000a */
[----:B------:R-:W-:Y:S01]  /*05e0*/  LOP3.LUT R5, R5, 0x1f, RZ, 0xc0, !PT ;  /* 0x0000001f05057812 */ /* 0x000fe200078ec0ff */
[----:B------:R-:W-:Y:S02]  /*05f0*/  @P1 IMAD.MOV.U32 R6, RZ, RZ, R11 ;  /* 0x000000ffff061224 */ /* 0x000fe400078e000b */
[----:B------:R-:W-:Y:S01]  /*0600*/  @P0 IMAD.MOV.U32 R6, RZ, RZ, R12 ;  /* 0x000000ffff060224 */ /* 0x000fe200078e000c */
[----:B------:R-:W-:Y:S01]  /*0610*/  ISETP.EQ.AND P0, PT, R9, 0x8, PT ;  /* 0x000000080900780c */ /* 0x000fe20003f02270 */
[----:B------:R-:W-:Y:S01]  /*0620*/  @P3 IMAD.MOV.U32 R6, RZ, RZ, R13 ;  /* 0x000000ffff063224 */ /* 0x000fe200078e000d */
[----:B------:R-:W-:Y:S01]  /*0630*/  SHF.L.W.U32.HI R8, R7, R5, R8 ;  /* 0x0000000507087219 */ /* 0x000fe20000010e08 */
[----:B------:R-:W-:Y:S01]  /*0640*/  @P5 IMAD.MOV.U32 R6, RZ, RZ, R14 ;  /* 0x000000ffff065224 */ /* 0x000fe200078e000e */
[----:B------:R-:W-:-:S09]  /*0650*/  @P4 MOV R6, R15 ;  /* 0x0000000f00064202 */ /* 0x000fd20000000f00 */
[----:B------:R-:W-:-:S05]  /*0660*/  @P0 IMAD.MOV.U32 R6, RZ, RZ, R4 ;  /* 0x000000ffff060224 */ /* 0x000fca00078e0004 */
[----:B------:R-:W-:-:S07]  /*0670*/  SHF.L.W.U32.HI R7, R6, R5, R7 ;  /* 0x0000000506077219 */ /* 0x000fce0000010e07 */
.L_x_115:
[----:B------:R-:W-:Y:S05]  /*0680*/  BSYNC.RECONVERGENT B1 ;  /* 0x0000000000017941 */ /* 0x000fea0003800200 */
.L_x_114:
        /* <DEDUP_REMOVED lines=12> */
[----:B------:R-:W-:-:S03]  /*0750*/  ISETP.GE.AND P1, PT, R3, RZ, PT ;  /* 0x000000ff0300720c */ /* 0x000fc60003f26270 */
[----:B------:R-:W-:-:S04]  /*0760*/  IMAD.MOV R3, RZ, RZ, -R9 ;  /* 0x000000ffff037224 */ /* 0x000fc800078e0a09 */
[----:B------:R-:W-:Y:S01]  /*0770*/  @!P0 IMAD.MOV.U32 R9, RZ, RZ, R3 ;  /* 0x000000ffff098224 */ /* 0x000fe200078e0003 */
[----:B0-----:R-:W-:-:S10]  /*0780*/  DMUL R4, R4, UR4 ;  /* 0x0000000404047c28 */ /* 0x001fd40008000000 */
[----:B------:R-:W0:Y:S02]  /*0790*/  F2F.F32.F64 R4, R4 ;  /* 0x0000000400047310 */ /* 0x000e240000301000 */
[----:B0-----:R-:W-:-:S07]  /*07a0*/  FSEL R7, -R4, R4, !P1 ;  /* 0x0000000404077208 */ /* 0x001fce0004800100 */
.L_x_112:
[----:B------:R-:W-:Y:S05]  /*07b0*/  BSYNC.RECONVERGENT B0 ;  /* 0x0000000000007941 */ /* 0x000fea0003800200 */
.L_x_111:
[----:B------:R-:W-:Y:S02]  /*07c0*/  IMAD.MOV.U32 R4, RZ, RZ, 0x3c190000 ;  /* 0x3c190000ff047424 */ /* 0x000fe400078e00ff */
[C---:B------:R-:W-:Y:S01]  /*07d0*/  FMUL R3, R7.reuse, R7 ;  /* 0x0000000707037220 */ /* 0x040fe20000400000 */
[----:B------:R-:W-:Y:S01]  /*07e0*/  FSETP.NEU.AND P0, PT, |R7|, 0.00049096695147454738617, PT ;  /* 0x3a00b43c0700780b */ /* 0x000fe20003f0d200 */
[----:B------:R-:W0:Y:S01]  /*07f0*/  LDCU.64 UR4, c[0x0][0x388] ;  /* 0x00007100ff0477ac */ /* 0x000e220008000a00 */
[----:B------:R-:W-:Y:S01]  /*0800*/  LOP3.LUT R9, R9, 0x1, RZ, 0xc0, !PT ;  /* 0x0000000109097812 */ /* 0x000fe200078ec0ff */
[----:B------:R-:W-:-:S03]  /*0810*/  FFMA R4, R3, R4, 0.003265380859375 ;  /* 0x3b56000003047423 */ /* 0x000fc60000000004 */
[----:B------:R-:W-:Y:S01]  /*0820*/  ISETP.NE.U32.AND P1, PT, R9, 0x1, PT ;  /* 0x000000010900780c */ /* 0x000fe20003f25070 */
[----:B------:R-:W-:-:S04]  /*0830*/  FFMA R4, R3, R4, 0.0242919921875 ;  /* 0x3cc7000003047423 */ /* 0x000fc80000000004 */
[----:B------:R-:W-:-:S04]  /*0840*/  FFMA R4, R3, R4, 0.053466796875 ;  /* 0x3d5b000003047423 */ /* 0x000fc80000000004 */
[----:B------:R-:W-:-:S04]  /*0850*/  FFMA R4, R3, R4, 0.13337790966033935547 ;  /* 0x3e08943803047423 */ /* 0x000fc80000000004 */
[C---:B------:R-:W-:Y:S01]  /*0860*/  FFMA R4, R3.reuse, R4, 0.33333230018615722656 ;  /* 0x3eaaaa8803047423 */ /* 0x040fe20000000004 */
[----:B------:R-:W-:-:S04]  /*0870*/  FMUL R3, R3, R7 ;  /* 0x0000000703037220 */ /* 0x000fc80000400000 */
[----:B------:R-:W-:Y:S01]  /*0880*/  @P0 FFMA R7, R4, R3, R7 ;  /* 0x0000000304070223 */ /* 0x000fe20000000007 */
[----:B0-----:R-:W-:-:S04]  /*0890*/  IADD3 R2, P0, PT, R2, UR4, RZ ;  /* 0x0000000402027c10 */ /* 0x001fc8000ff1e0ff */
[----:B------:R-:W-:Y:S01]  /*08a0*/  IADD3.X R3, PT, PT, R0, UR5, RZ, P0, !PT ;  /* 0x0000000500037c10 */ /* 0x000fe200087fe4ff */
[----:B------:R-:W0:Y:S08]  /*08b0*/  @!P1 MUFU.RCP R7, -R7 ;  /* 0x8000000700079308 */ /* 0x000e300000001000 */
[----:B0-----:R-:W0:Y:S02]  /*08c0*/  F2F.F64.F32 R4, R7 ;  /* 0x0000000700047310 */ /* 0x001e240000201800 */
[----:B0-----:R-:W-:Y:S01]  /*08d0*/  STG.E.64 desc[UR6][R2.64], R4 ;  /* 0x0000000402007986 */ /* 0x001fe2000c101b06 */
[----:B------:R-:W-:Y:S05]  /*08e0*/  EXIT ;  /* 0x000000000000794d */ /* 0x000fea0003800000 */
.L_x_116:
        /* <DEDUP_REMOVED lines=9> */
.L_x_282:


//--------------------- .text.vec_sqrt            --------------------------
	.section	.text.vec_sqrt,"ax",@progbits
	.align	128
        .global         vec_sqrt
        .type           vec_sqrt,@function
        .size           vec_sqrt,(.L_x_263 - vec_sqrt)
        .other          vec_sqrt,@"STO_CUDA_ENTRY STV_DEFAULT"
vec_sqrt:
.text.vec_sqrt:
        /* <DEDUP_REMOVED lines=19> */
[----:B0-----:R-:W-:-:S06]  /*0130*/  IADD3 R6, PT, PT, R0, -0xd000000, RZ ;  /* 0xf300000000067810 */ /* 0x001fcc0007ffe0ff */
[----:B------:R0:W1:Y:S01]  /*0140*/  MUFU.RSQ R7, R0 ;  /* 0x0000000000077308 */ /* 0x0000620000001400 */
[----:B------:R-:W-:-:S13]  /*0150*/  ISETP.GT.U32.AND P0, PT, R6, 0x727fffff, PT ;  /* 0x727fffff0600780c */ /* 0x000fda0003f04070 */
[----:B0-----:R-:W-:Y:S05]  /*0160*/  @!P0 BRA `(.L_x_118) ;  /* 0x0000000000108947 */ /* 0x001fea0003800000 */
[----:B------:R-:W-:-:S07]  /*0170*/  MOV R9, 0x190 ;  /* 0x0000019000097802 */ /* 0x000fce0000000f00 */
[----:B-1----:R-:W-:Y:S05]  /*0180*/  CALL.REL.NOINC `($__internal_3_$__cuda_sm20_sqrt_rn_f32_slowpath) ;  /* 0x0000000000347944 */ /* 0x002fea0003c00000 */
[----:B------:R-:W-:Y:S01]  /*0190*/  IMAD.MOV.U32 R4, RZ, RZ, R0 ;  /* 0x000000ffff047224 */ /* 0x000fe200078e0000 */
[----:B------:R-:W-:Y:S06]  /*01a0*/  BRA `(.L_x_119) ;  /* 0x0000000000107947 */ /* 0x000fec0003800000 */
.L_x_118:
[----:B-1----:R-:W-:Y:S01]  /*01b0*/  FMUL.FTZ R5, R0, R7 ;  /* 0x0000000700057220 */ /* 0x002fe20000410000 */
[----:B------:R-:W-:-:S03]  /*01c0*/  FMUL.FTZ R4, R7, 0.5 ;  /* 0x3f00000007047820 */ /* 0x000fc60000410000 */
[----:B------:R-:W-:-:S04]  /*01d0*/  FFMA R0, -R5, R5, R0 ;  /* 0x0000000505007223 */ /* 0x000fc80000000100 */
[----:B------:R-:W-:-:S07]  /*01e0*/  FFMA R4, R0, R4, R5 ;  /* 0x0000000400047223 */ /* 0x000fce0000000005 */
.L_x_119:
[----:B------:R-:W-:Y:S05]  /*01f0*/  BSYNC.RECONVERGENT B0 ;  /* 0x0000000000007941 */ /* 0x000fea0003800200 */
.L_x_117:
[----:B------:R-:W0:Y:S01]  /*0200*/  LDCU.64 UR6, c[0x0][0x388] ;  /* 0x00007100ff0677ac */ /* 0x000e220008000a00 */
[----:B------:R-:W1:Y:S01]  /*0210*/  F2F.F64.F32 R4, R4 ;  /* 0x0000000400047310 */ /* 0x000e620000201800 */
[----:B0-----:R-:W-:-:S04]  /*0220*/  IADD3 R6, P0, PT, R3, UR6, RZ ;  /* 0x0000000603067c10 */ /* 0x001fc8000ff1e0ff */
[----:B------:R-:W-:-:S05]  /*0230*/  IADD3.X R7, PT, PT, R2, UR7, RZ, P0, !PT ;  /* 0x0000000702077c10 */ /* 0x000fca00087fe4ff */
[----:B-1----:R-:W-:Y:S01]  /*0240*/  STG.E.64 desc[UR4][R6.64], R4 ;  /* 0x0000000406007986 */ /* 0x002fe2000c101b04 */
[----:B------:R-:W-:Y:S05]  /*0250*/  EXIT ;  /* 0x000000000000794d */ /* 0x000fea0003800000 */
        .weak           $__internal_3_$__cuda_sm20_sqrt_rn_f32_slowpath
        .type           $__internal_3_$__cuda_sm20_sqrt_rn_f32_slowpath,@function
        .size           $__internal_3_$__cuda_sm20_sqrt_rn_f32_slowpath,(.L_x_263 - $__internal_3_$__cuda_sm20_sqrt_rn_f32_slowpath)
$__internal_3_$__cuda_sm20_sqrt_rn_f32_slowpath:
[----:B------:R-:W-:-:S13]  /*0260*/  LOP3.LUT P0, RZ, R0, 0x7fffffff, RZ, 0xc0, !PT ;  /* 0x7fffffff00ff7812 */ /* 0x000fda000780c0ff */
[----:B------:R-:W-:Y:S01]  /*0270*/  @!P0 MOV R4, R0 ;  /* 0x0000000000048202 */ /* 0x000fe20000000f00 */
        /* <DEDUP_REMOVED lines=17> */
.L_x_120:
[----:B------:R-:W-:Y:S01]  /*0390*/  IMAD.MOV.U32 R0, RZ, RZ, R4 ;  /* 0x000000ffff007224 */ /* 0x000fe200078e0004 */
[----:B------:R-:W-:Y:S01]  /*03a0*/  MOV R4, R9 ;  /* 0x0000000900047202 */ /* 0x000fe20000000f00 */
[----:B------:R-:W-:-:S04]  /*03b0*/  IMAD.MOV.U32 R5, RZ, RZ, 0x0 ;  /* 0x00000000ff057424 */ /* 0x000fc800078e00ff */
[----:B------:R-:W-:Y:S05]  /*03c0*/  RET.REL.NODEC R4 `(vec_sqrt) ;  /* 0xfffffffc040c7950 */ /* 0x000fea0003c3ffff */
.L_x_121:
        /* <DEDUP_REMOVED lines=11> */
.L_x_263:


//--------------------- .text.vec_sinpi           --------------------------
	.section	.text.vec_sinpi,"ax",@progbits
	.align	128
        .global         vec_sinpi
        .type           vec_sinpi,@function
        .size           vec_sinpi,(.L_x_284 - vec_sinpi)
        .other          vec_sinpi,@"STO_CUDA_ENTRY STV_DEFAULT"
vec_sinpi:
.text.vec_sinpi:
        /* <DEDUP_REMOVED lines=15> */
[----:B------:R-:W-:Y:S01]  /*00f0*/  IADD3.X R3, PT, PT, R12, UR7, RZ, P0, !PT ;  /* 0x000000070c037c10 */ /* 0x000fe200087fe4ff */
[----:B------:R-:W-:Y:S01]  /*0100*/  HFMA2 R8, -RZ, RZ, 1.6015625, 24.28125 ;  /* 0x3e684e12ff087431 */ /* 0x000fe200000001ff */
[----:B------:R-:W-:Y:S01]  /*0110*/  MOV R14, 0x3f17acc9 ;  /* 0x3f17acc9000e7802 */ /* 0x000fe20000000f00 */
[----:B------:R-:W0:Y:S03]  /*0120*/  LDCU.64 UR6, c[0x0][0x388] ;  /* 0x00007100ff0677ac */ /* 0x000e260008000a00 */
[----:B-1----:R-:W2:Y:S02]  /*0130*/  LDG.E.64 R2, desc[UR4][R2.64] ;  /* 0x0000000402027981 */ /* 0x002ea4000c1e1b00 */
[----:B--2---:R-:W1:Y:S02]  /*0140*/  F2F.F32.F64 R4, R2 ;  /* 0x0000000200047310 */ /* 0x004e640000301000 */
[----:B-1----:R-:W-:-:S06]  /*0150*/  FADD R5, R4, R4 ;  /* 0x0000000404057221 */ /* 0x002fcc0000000000 */
[----:B------:R-:W1:Y:S08]  /*0160*/  FRND.TRUNC R11, R4 ;  /* 0x00000004000b7307 */ /* 0x000e70000020d000 */
[----:B------:R-:W2:Y:S01]  /*0170*/  FRND R7, R5 ;  /* 0x0000000500077307 */ /* 0x000ea20000201000 */
[----:B-1----:R-:W-:-:S07]  /*0180*/  FSETP.NEU.AND P2, PT, R11, R4, PT ;  /* 0x000000040b00720b */ /* 0x002fce0003f4d000 */
[----:B------:R-:W1:Y:S01]  /*0190*/  F2I.NTZ R6, R5 ;  /* 0x0000000500067305 */ /* 0x000e620000203100 */
[----:B--2---:R-:W-:-:S04]  /*01a0*/  FFMA R0, R7, -0.5, R4 ;  /* 0xbf00000007007823 */ /* 0x004fc80000000004 */
[----:B------:R-:W-:Y:S01]  /*01b0*/  FMUL R7, R0, R0 ;  /* 0x0000000000077220 */ /* 0x000fe20000400000 */
[----:B-1----:R-:W-:-:S03]  /*01c0*/  LOP3.LUT R9, R6, 0x1, RZ, 0xc0, !PT ;  /* 0x0000000106097812 */ /* 0x002fc600078ec0ff */
[C---:B------:R-:W-:Y:S01]  /*01d0*/  FFMA R8, R7.reuse, R8, -1.334560394287109375 ;  /* 0xbfaad2e007087423 */ /* 0x040fe20000000008 */
[----:B------:R-:W-:Y:S01]  /*01e0*/  FFMA R2, R7, -R14, 2.550144195556640625 ;  /* 0x4023359007027423 */ /* 0x000fe2000000080e */
[----:B------:R-:W-:Y:S01]  /*01f0*/  LOP3.LUT P1, RZ, R6, 0x2, RZ, 0xc0, !PT ;  /* 0x0000000206ff7812 */ /* 0x000fe2000782c0ff */
[----:B------:R-:W-:Y:S01]  /*0200*/  FFMA R3, R0, R7, RZ ;  /* 0x0000000700037223 */ /* 0x000fe200000000ff */
[----:B------:R-:W-:Y:S01]  /*0210*/  ISETP.NE.U32.AND P0, PT, R9, 0x1, PT ;  /* 0x000000010900780c */ /* 0x000fe20003f05070 */
[C---:B------:R-:W-:Y:S01]  /*0220*/  FFMA R8, R7.reuse, R8, 4.0586924552917480469 ;  /* 0x4081e0cf07087423 */ /* 0x040fe20000000008 */
[----:B------:R-:W-:-:S03]  /*0230*/  FFMA R2, R7, R2, -5.1677198410034179688 ;  /* 0xc0a55df607027423 */ /* 0x000fc60000000002 */
[----:B------:R-:W-:Y:S01]  /*0240*/  FFMA R8, R7, R8, -4.9348020553588867188 ;  /* 0xc09de9e607087423 */ /* 0x000fe20000000008 */
[----:B------:R-:W-:-:S03]  /*0250*/  FFMA R3, R2, R3, RZ ;  /* 0x0000000302037223 */ /* 0x000fc600000000ff */
[----:B------:R-:W-:-:S04]  /*0260*/  FFMA R2, R7, R8, 1 ;  /* 0x3f80000007027423 */ /* 0x000fc80000000008 */
[----:B------:R-:W-:-:S04]  /*0270*/  @P0 FFMA R2, R0, 3.1415927410125732422, R3 ;  /* 0x40490fdb00020823 */ /* 0x000fc80000000003 */
[----:B------:R-:W-:Y:S01]  /*0280*/  @P1 FADD R2, RZ, -R2 ;  /* 0x80000002ff021221 */ /* 0x000fe20000000000 */
[----:B------:R-:W-:Y:S01]  /*0290*/  @!P2 FMUL R2, RZ, R4 ;  /* 0x00000004ff02a220 */ /* 0x000fe20000400000 */
[----:B0-----:R-:W-:-:S04]  /*02a0*/  IADD3 R4, P0, PT, R10, UR6, RZ ;  /* 0x000000060a047c10 */ /* 0x001fc8000ff1e0ff */
[----:B------:R-:W-:Y:S01]  /*02b0*/  IADD3.X R5, PT, PT, R12, UR7, RZ, P0, !PT ;  /* 0x000000070c057c10 */ /* 0x000fe200087fe4ff */
[----:B------:R-:W0:Y:S04]  /*02c0*/  F2F.F64.F32 R2, R2 ;  /* 0x0000000200027310 */ /* 0x000e280000201800 */
[----:B0-----:R-:W-:Y:S01]  /*02d0*/  STG.E.64 desc[UR4][R4.64], R2 ;  /* 0x0000000204007986 */ /* 0x001fe2000c101b04 */
[----:B------:R-:W-:Y:S05]  /*02e0*/  EXIT ;  /* 0x000000000000794d */ /* 0x000fea0003800000 */
.L_x_122:
        /* <DEDUP_REMOVED lines=9> */
.L_x_284:


//--------------------- .text.vec_sinh            --------------------------
	.section	.text.vec_sinh,"ax",@progbits
	.align	128
        .global         vec_sinh
        .type           vec_sinh,@function
        .size           vec_sinh,(.L_x_285 - vec_sinh)
        .other          vec_sinh,@"STO_CUDA_ENTRY STV_DEFAULT"
vec_sinh:
.text.vec_sinh:
        /* <DEDUP_REMOVED lines=20> */
[----:B--2---:R1:W2:Y:S02]  /*0140*/  F2F.F32.F64 R5, R2 ;  /* 0x0000000200057310 */ /* 0x0042a40000301000 */
[----:B-1----:R-:W-:Y:S01]  /*0150*/  SHF.R.U32.HI R3, RZ, 0x1f, R3 ;  /* 0x0000001fff037819 */ /* 0x002fe20000011603 */
[C---:B--2---:R-:W-:Y:S01]  /*0160*/  FMUL R6, |R5|.reuse, 1.4426950216293334961 ;  /* 0x3fb8aa3b05067820 */ /* 0x044fe20000400200 */
[C---:B------:R-:W-:Y:S01]  /*0170*/  FMUL R2, R5.reuse, R5 ;  /* 0x0000000505027220 */ /* 0x040fe20000400000 */
[----:B------:R-:W-:-:S03]  /*0180*/  FSETP.GE.AND P1, PT, |R5|, 1, PT ;  /* 0x3f8000000500780b */ /* 0x000fc60003f26200 */
[C---:B------:R-:W-:Y:S01]  /*0190*/  FFMA R9, R2.reuse, R9, 0.00019836159481201320887 ;  /* 0x394fff4902097423 */ /* 0x040fe20000000009 */
[----:B------:R-:W1:Y:S03]  /*01a0*/  FRND.TRUNC R6, R6 ;  /* 0x0000000600067307 */ /* 0x000e66000020d000 */
[----:B------:R-:W-:-:S04]  /*01b0*/  FFMA R9, R2, R9, 0.0083333496004343032837 ;  /* 0x3c08889a02097423 */ /* 0x000fc80000000009 */
[----:B------:R-:W-:-:S04]  /*01c0*/  FFMA R9, R2, R9, 0.16666667163372039795 ;  /* 0x3e2aaaab02097423 */ /* 0x000fc80000000009 */
[----:B------:R-:W-:Y:S01]  /*01d0*/  FMUL R2, R2, R9 ;  /* 0x0000000902027220 */ /* 0x000fe20000400000 */
[----:B-1----:R-:W-:-:S03]  /*01e0*/  FSETP.GT.AND P0, PT, |R6|, 126, PT ;  /* 0x42fc00000600780b */ /* 0x002fc60003f04200 */
[----:B------:R-:W-:Y:S01]  /*01f0*/  FFMA R2, R5, R2, R5 ;  /* 0x0000000205027223 */ /* 0x000fe20000000005 */
[----:B------:R-:W-:-:S04]  /*0200*/  LOP3.LUT R7, R7, 0x80000000, R6, 0xb8, !PT ;  /* 0x8000000007077812 */ /* 0x000fc800078eb806 */
[----:B------:R-:W-:-:S05]  /*0210*/  FSEL R8, R7, R6, P0 ;  /* 0x0000000607087208 */ /* 0x000fca0000000000 */
[----:B------:R-:W-:-:S04]  /*0220*/  FFMA R7, R8, -0.69314718246459960938, |R5| ;  /* 0xbf31721808077823 */ /* 0x000fc80000000405 */
[C---:B------:R-:W-:Y:S01]  /*0230*/  FFMA R7, R8.reuse, 1.9046542121259335545e-09, R7 ;  /* 0x3102e30808077823 */ /* 0x040fe20000000007 */
[----:B------:R-:W-:-:S03]  /*0240*/  FADD R8, R8, 12583037 ;  /* 0x4b40007d08087421 */ /* 0x000fc60000000000 */
[----:B------:R-:W-:Y:S02]  /*0250*/  FMUL R7, R7, 1.4426950216293334961 ;  /* 0x3fb8aa3b07077820 */ /* 0x000fe40000400000 */
[----:B------:R-:W-:-:S04]  /*0260*/  SHF.L.U32 R8, R8, 0x17, RZ ;  /* 0x0000001708087819 */ /* 0x000fc800000006ff */
[----:B------:R-:W1:Y:S02]  /*0270*/  MUFU.EX2 R7, R7 ;  /* 0x0000000700077308 */ /* 0x000e640000000800 */
[----:B-1----:R-:W-:Y:S01]  /*0280*/  FMUL R8, R8, R7 ;  /* 0x0000000708087220 */ /* 0x002fe20000400000 */
[----:B------:R-:W-:-:S05]  /*0290*/  LOP3.LUT R7, R3, 0x1, RZ, 0xc0, !PT ;  /* 0x0000000103077812 */ /* 0x000fca00078ec0ff */
[----:B------:R-:W1:Y:S01]  /*02a0*/  MUFU.RCP R6, R8 ;  /* 0x0000000800067308 */ /* 0x000e620000001000 */
[----:B------:R-:W-:-:S04]  /*02b0*/  ISETP.NE.U32.AND P0, PT, R7, 0x1, PT ;  /* 0x000000010700780c */ /* 0x000fc80003f05070 */
[----:B------:R-:W-:Y:S01]  /*02c0*/  ISETP.NE.U32.AND.EX P0, PT, RZ, RZ, PT, P0 ;  /* 0x000000ffff00720c */ /* 0x000fe20003f05100 */
[----:B-1----:R-:W-:-:S04]  /*02d0*/  FMUL.FTZ R3, R6, -0.125 ;  /* 0xbe00000006037820 */ /* 0x002fc80000410000 */
[----:B------:R-:W-:-:S05]  /*02e0*/  FFMA R3, R8, 2, R3 ;  /* 0x4000000008037823 */ /* 0x000fca0000000003 */
[----:B------:R-:W-:Y:S02]  /*02f0*/  @P1 FSEL R2, -|R3|, |R3|, !P0 ;  /* 0x4000000303021208 */ /* 0x000fe40004000300 */
[----:B0-----:R-:W-:-:S04]  /*0300*/  IADD3 R4, P0, PT, R4, UR6, RZ ;  /* 0x0000000604047c10 */ /* 0x001fc8000ff1e0ff */
[----:B------:R-:W0:Y:S01]  /*0310*/  F2F.F64.F32 R2, R2 ;  /* 0x0000000200027310 */ /* 0x000e220000201800 */
[----:B------:R-:W-:-:S05]  /*0320*/  IADD3.X R5, PT, PT, R0, UR7, RZ, P0, !PT ;  /* 0x0000000700057c10 */ /* 0x000fca00087fe4ff */
[----:B0-----:R-:W-:Y:S01]  /*0330*/  STG.E.64 desc[UR4][R4.64], R2 ;  /* 0x0000000204007986 */ /* 0x001fe2000c101b04 */
[----:B------:R-:W-:Y:S05]  /*0340*/  EXIT ;  /* 0x000000000000794d */ /* 0x000fea0003800000 */
.L_x_123:
        /* <DEDUP_REMOVED lines=11> */
.L_x_285:


//--------------------- .text.vec_sin             --------------------------
	.section	.text.vec_sin,"ax",@progbits
	.align	128
        .global         vec_sin
        .type           vec_sin,@function
        .size           vec_sin,(.L_x_286 - vec_sin)
        .other          vec_sin,@"STO_CUDA_ENTRY STV_DEFAULT"
vec_sin:
.text.vec_sin:
        /* <DEDUP_REMOVED lines=38> */
.L_x_126:
        /* <DEDUP_REMOVED lines=62> */
[----:B------:R-:W-:Y:S02]  /*0640*/  @P5 IMAD.MOV.U32 R6, RZ, RZ, R14 ;  /* 0x000000ffff065224 */ /* 0x000fe400078e000e */
[----:B------:R-:W-:-:S08]  /*0650*/  @P4 IMAD.MOV.U32 R6, RZ, RZ, R15 ;  /* 0x000000ffff064224 */ /* 0x000fd000078e000f */
[----:B------:R-:W-:-:S04]  /*0660*/  @P0 MOV R6, R4 ;  /* 0x0000000400060202 */ /* 0x000fc80000000f00 */
[----:B------:R-:W-:-:S07]  /*0670*/  SHF.L.W.U32.HI R7, R6, R5, R7 ;  /* 0x0000000506077219 */ /* 0x000fce0000010e07 */
.L_x_128:
[----:B------:R-:W-:Y:S05]  /*0680*/  BSYNC.RECONVERGENT B1 ;  /* 0x0000000000017941 */ /* 0x000fea0003800200 */
.L_x_127:
        /* <DEDUP_REMOVED lines=18> */
.L_x_125:
[----:B------:R-:W-:Y:S05]  /*07b0*/  BSYNC.RECONVERGENT B0 ;  /* 0x0000000000007941 */ /* 0x000fea0003800200 */
.L_x_124:
[----:B------:R-:W-:Y:S01]  /*07c0*/  LOP3.LUT R4, R9, 0x1, RZ, 0xc0, !PT ;  /* 0x0000000109047812 */ /* 0x000fe200078ec0ff */
[----:B------:R-:W-:Y:S02]  /*07d0*/  IMAD.MOV.U32 R0, RZ, RZ, 0x37cbac00 ;  /* 0x37cbac00ff007424 */ /* 0x000fe400078e00ff */
[----:B------:R-:W-:Y:S01]  /*07e0*/  FMUL R5, R7, R7 ;  /* 0x0000000707057220 */ /* 0x000fe20000400000 */
[----:B------:R-:W-:Y:S01]  /*07f0*/  IMAD.MOV.U32 R6, RZ, RZ, 0x3effffff ;  /* 0x3effffffff067424 */ /* 0x000fe200078e00ff */
[----:B------:R-:W-:Y:S01]  /*0800*/  ISETP.NE.U32.AND P0, PT, R4, 0x1, PT ;  /* 0x000000010400780c */ /* 0x000fe20003f05070 */
[----:B------:R-:W-:Y:S02]  /*0810*/  IMAD.MOV.U32 R4, RZ, RZ, 0x3d2aaabb ;  /* 0x3d2aaabbff047424 */ /* 0x000fe400078e00ff */
[----:B------:R-:W-:Y:S01]  /*0820*/  FFMA R0, R5, R0, -0.0013887860113754868507 ;  /* 0xbab607ed05007423 */ /* 0x000fe20000000000 */
[----:B------:R-:W-:Y:S01]  /*0830*/  LOP3.LUT P1, RZ, R9, 0x2, RZ, 0xc0, !PT ;  /* 0x0000000209ff7812 */ /* 0x000fe2000782c0ff */
[----:B------:R-:W0:Y:S01]  /*0840*/  LDCU.64 UR4, c[0x0][0x388] ;  /* 0x00007100ff0477ac */ /* 0x000e220008000a00 */
[----:B------:R-:W-:-:S02]  /*0850*/  FSEL R9, -R6, -0.16666662693023681641, !P0 ;  /* 0xbe2aaaa806097808 */ /* 0x000fc40004000100 */
[----:B------:R-:W-:Y:S02]  /*0860*/  FSEL R0, R0, -0.00019574658654164522886, !P0 ;  /* 0xb94d415300007808 */ /* 0x000fe40004000000 */
[----:B------:R-:W-:-:S05]  /*0870*/  FSEL R4, R4, 0.0083327032625675201416, !P0 ;  /* 0x3c0885e404047808 */ /* 0x000fca0004000000 */
[----:B------:R-:W-:Y:S01]  /*0880*/  FFMA R4, R5, R0, R4 ;  /* 0x0000000005047223 */ /* 0x000fe20000000004 */
[----:B------:R-:W-:-:S03]  /*0890*/  FSEL R0, R7, 1, P0 ;  /* 0x3f80000007007808 */ /* 0x000fc60000000000 */
[C---:B------:R-:W-:Y:S02]  /*08a0*/  FFMA R4, R5.reuse, R4, R9 ;  /* 0x0000000405047223 */ /* 0x040fe40000000009 */
[----:B------:R-:W-:Y:S01]  /*08b0*/  FFMA R5, R5, R0, RZ ;  /* 0x0000000005057223 */ /* 0x000fe200000000ff */
[----:B0-----:R-:W-:-:S03]  /*08c0*/  IADD3 R6, P0, PT, R3, UR4, RZ ;  /* 0x0000000403067c10 */ /* 0x001fc6000ff1e0ff */
[----:B------:R-:W-:Y:S01]  /*08d0*/  FFMA R4, R5, R4, R0 ;  /* 0x0000000405047223 */ /* 0x000fe20000000000 */
[----:B------:R-:W-:-:S03]  /*08e0*/  IADD3.X R7, PT, PT, R2, UR5, RZ, P0, !PT ;  /* 0x0000000502077c10 */ /* 0x000fc600087fe4ff */
[----:B------:R-:W-:-:S06]  /*08f0*/  @P1 FADD R4, RZ, -R4 ;  /* 0x80000004ff041221 */ /* 0x000fcc0000000000 */
[----:B------:R-:W0:Y:S02]  /*0900*/  F2F.F64.F32 R4, R4 ;  /* 0x0000000400047310 */ /* 0x000e240000201800 */
[----:B0-----:R-:W-:Y:S01]  /*0910*/  STG.E.64 desc[UR6][R6.64], R4 ;  /* 0x0000000406007986 */ /* 0x001fe2000c101b06 */
[----:B------:R-:W-:Y:S05]  /*0920*/  EXIT ;  /* 0x000000000000794d */ /* 0x000fea0003800000 */
.L_x_129:
        /* <DEDUP_REMOVED lines=13> */
.L_x_286:


//--------------------- .text.vec_rsqrt           --------------------------
	.section	.text.vec_rsqrt,"ax",@progbits
	.align	128
        .global         vec_rsqrt
        .type           vec_rsqrt,@function
        .size           vec_rsqrt,(.L_x_287 - vec_rsqrt)
        .other          vec_rsqrt,@"STO_CUDA_ENTRY STV_DEFAULT"
vec_rsqrt:
.text.vec_rsqrt:
        /* <DEDUP_REMOVED lines=17> */
[----:B-1----:R-:W2:Y:S02]  /*0110*/  LDG.E.64 R2, desc[UR4][R2.64] ;  /* 0x0000000402027981 */ /* 0x002ea4000c1e1b00 */
[----:B--2---:R-:W1:Y:S02]  /*0120*/  F2F.F32.F64 R0, R2 ;  /* 0x0000000200007310 */ /* 0x004e640000301000 */
[----:B-1----:R-:W-:-:S13]  /*0130*/  FSETP.GEU.AND P0, PT, |R0|, 1.175494350822287508e-38, PT ;  /* 0x008000000000780b */ /* 0x002fda0003f0e200 */
[----:B------:R-:W-:-:S04]  /*0140*/  @!P0 FMUL R0, R0, 16777216 ;  /* 0x4b80000000008820 */ /* 0x000fc80000400000 */
[----:B------:R-:W1:Y:S02]  /*0150*/  MUFU.RSQ R4, R0 ;  /* 0x0000000000047308 */ /* 0x000e640000001400 */
[----:B-1----:R-:W-:Y:S01]  /*0160*/  @!P0 FMUL R4, R4, 4096 ;  /* 0x4580000004048820 */ /* 0x002fe20000400000 */
[----:B0-----:R-:W-:-:S04]  /*0170*/  IADD3 R6, P0, PT, R6, UR6, RZ ;  /* 0x0000000606067c10 */ /* 0x001fc8000ff1e0ff */
[----:B------:R-:W-:Y:S01]  /*0180*/  IADD3.X R7, PT, PT, R7, UR7, RZ, P0, !PT ;  /* 0x0000000707077c10 */ /* 0x000fe200087fe4ff */
[----:B------:R-:W0:Y:S04]  /*0190*/  F2F.F64.F32 R4, R4 ;  /* 0x0000000400047310 */ /* 0x000e280000201800 */
[----:B0-----:R-:W-:Y:S01]  /*01a0*/  STG.E.64 desc[UR4][R6.64], R4 ;  /* 0x0000000406007986 */ /* 0x001fe2000c101b04 */
[----:B------:R-:W-:Y:S05]  /*01b0*/  EXIT ;  /* 0x000000000000794d */ /* 0x000fea0003800000 */
.L_x_130:
        /* <DEDUP_REMOVED lines=12> */
.L_x_287:


//--------------------- .text.vec_round           --------------------------
	.section	.text.vec_round,"ax",@progbits
	.align	128
        .global         vec_round
        .type           vec_round,@function
        .size           vec_round,(.L_x_288 - vec_round)
        .other          vec_round,@"STO_CUDA_ENTRY STV_DEFAULT"
vec_round:
.text.vec_round:
        /* <DEDUP_REMOVED lines=18> */
[----:B-1----:R-:W2:Y:S02]  /*0120*/  LDG.E.64 R2, desc[UR4][R2.64] ;  /* 0x0000000402027981 */ /* 0x002ea4000c1e1b00 */
[----:B--2---:R-:W-:Y:S01]  /*0130*/  SHF.R.U32.HI R4, RZ, 0x1f, R3 ;  /* 0x0000001fff047819 */ /* 0x004fe20000011603 */
[----:B------:R-:W1:Y:S03]  /*0140*/  F2F.F32.F64 R0, R2 ;  /* 0x0000000200007310 */ /* 0x000e660000301000 */
[----:B------:R-:W-:-:S04]  /*0150*/  LOP3.LUT R4, R4, 0x1, RZ, 0xc0, !PT ;  /* 0x0000000104047812 */ /* 0x000fc800078ec0ff */
[----:B------:R-:W-:-:S04]  /*0160*/  ISETP.NE.U32.AND P0, PT, R4, 0x1, PT ;  /* 0x000000010400780c */ /* 0x000fc80003f05070 */
[----:B------:R-:W-:-:S04]  /*0170*/  ISETP.NE.U32.AND.EX P0, PT, RZ, RZ, PT, P0 ;  /* 0x000000ffff00720c */ /* 0x000fc80003f05100 */
[----:B------:R-:W-:Y:S02]  /*0180*/  FSEL R5, -R5, 0.5, !P0 ;  /* 0x3f00000005057808 */ /* 0x000fe40004000100 */
[----:B0-----:R-:W-:-:S03]  /*0190*/  IADD3 R6, P0, PT, R6, UR6, RZ ;  /* 0x0000000606067c10 */ /* 0x001fc6000ff1e0ff */
[----:B-1----:R-:W-:Y:S01]  /*01a0*/  FADD.RZ R0, R0, R5 ;  /* 0x0000000500007221 */ /* 0x002fe2000000c000 */
[----:B------:R-:W-:-:S05]  /*01b0*/  IADD3.X R7, PT, PT, R7, UR7, RZ, P0, !PT ;  /* 0x0000000707077c10 */ /* 0x000fca00087fe4ff */
[----:B------:R-:W0:Y:S08]  /*01c0*/  FRND.TRUNC R0, R0 ;  /* 0x0000000000007307 */ /* 0x000e30000020d000 */
[----:B0-----:R-:W0:Y:S02]  /*01d0*/  F2F.F64.F32 R4, R0 ;  /* 0x0000000000047310 */ /* 0x001e240000201800 */
[----:B0-----:R-:W-:Y:S01]  /*01e0*/  STG.E.64 desc[UR4][R6.64], R4 ;  /* 0x0000000406007986 */ /* 0x001fe2000c101b04 */
[----:B------:R-:W-:Y:S05]  /*01f0*/  EXIT ;  /* 0x000000000000794d */ /* 0x000fea0003800000 */
.L_x_131:
        /* <DEDUP_REMOVED lines=16> */
.L_x_288:


//--------------------- .text.vec_rint            --------------------------
	.section	.text.vec_rint,"ax",@progbits
	.align	128
        .global         vec_rint
        .type           vec_rint,@function
        .size           vec_rint,(.L_x_289 - vec_rint)
        .other          vec_rint,@"STO_CUDA_ENTRY STV_DEFAULT"
vec_rint:
.text.vec_rint:
        /* <DEDUP_REMOVED lines=21> */
[----:B0-----:R-:W0:Y:S08]  /*0150*/  FRND R0, R0 ;  /* 0x0000000000007307 */ /* 0x001e300000201000 */
[----:B0-----:R-:W0:Y:S02]  /*0160*/  F2F.F64.F32 R4, R0 ;  /* 0x0000000000047310 */ /* 0x001e240000201800 */
[----:B0-----:R-:W-:Y:S01]  /*0170*/  STG.E.64 desc[UR4][R6.64], R4 ;  /* 0x0000000406007986 */ /* 0x001fe2000c101b04 */
[----:B------:R-:W-:Y:S05]  /*0180*/  EXIT ;  /* 0x000000000000794d */ /* 0x000fea0003800000 */
.L_x_132:
        /* <DEDUP_REMOVED lines=15> */
.L_x_289:


//--------------------- .text.vec_rcbrt           --------------------------
	.section	.text.vec_rcbrt,"ax",@progbits
	.align	128
        .global         vec_rcbrt
        .type           vec_rcbrt,@function
        .size           vec_rcbrt,(.L_x_290 - vec_rcbrt)
        .other          vec_rcbrt,@"STO_CUDA_ENTRY STV_DEFAULT"
vec_rcbrt:
.text.vec_rcbrt:
        /* <DEDUP_REMOVED lines=19> */
[C---:B-1----:R-:W-:Y:S01]  /*0130*/  FMUL R5, |R0|.reuse, 16777216 ;  /* 0x4b80000000057820 */ /* 0x042fe20000400200 */
[C---:B------:R-:W-:Y:S01]  /*0140*/  FSETP.GEU.AND P0, PT, |R0|.reuse, 1.175494350822287508e-38, PT ;  /* 0x008000000000780b */ /* 0x040fe20003f0e200 */
[----:B------:R-:W-:-:S03]  /*0150*/  FADD R11, R0, R0 ;  /* 0x00000000000b7221 */ /* 0x000fc60000000000 */
[-C--:B------:R-:W-:Y:S02]  /*0160*/  FSEL R5, R5, |R0|.reuse, !P0 ;  /* 0x4000000005057208 */ /* 0x080fe40004000000 */
[----:B------:R-:W-:Y:S02]  /*0170*/  FSETP.NEU.AND P1, PT, R11, R0, PT ;  /* 0x000000000b00720b */ /* 0x000fe40003f2d000 */
[----:B------:R-:W1:Y:S05]  /*0180*/  MUFU.LG2 R4, R5 ;  /* 0x0000000500047308 */ /* 0x000e6a0000000c00 */
[----:B-1----:R-:W-:Y:S01]  /*0190*/  @!P0 FADD R4, R4, -24 ;  /* 0xc1c0000004048421 */ /* 0x002fe20000000000 */
[----:B------:R-:W-:-:S03]  /*01a0*/  FSETP.GEU.AND P0, PT, R0, RZ, PT ;  /* 0x000000ff0000720b */ /* 0x000fc60003f0e000 */
[----:B------:R-:W-:-:S04]  /*01b0*/  FMUL R4, R4, -0.3333333432674407959 ;  /* 0xbeaaaaab04047820 */ /* 0x000fc80000400000 */
[----:B------:R-:W1:Y:S02]  /*01c0*/  MUFU.EX2 R7, R4 ;  /* 0x0000000400077308 */ /* 0x000e640000000800 */
[CC--:B-1----:R-:W-:Y:S01]  /*01d0*/  FMUL R6, R7.reuse, R7.reuse ;  /* 0x0000000707067220 */ /* 0x0c2fe20000400000 */
[----:B------:R-:W-:Y:S01]  /*01e0*/  FMUL R9, |R0|, -R7 ;  /* 0x8000000700097220 */ /* 0x000fe20000400200 */
[----:B------:R-:W-:-:S03]  /*01f0*/  FMUL R2, R7, 0.3333333432674407959 ;  /* 0x3eaaaaab07027820 */ /* 0x000fc60000400000 */
[----:B------:R-:W-:-:S04]  /*0200*/  FFMA R6, R6, R9, 1 ;  /* 0x3f80000006067423 */ /* 0x000fc80000000009 */
[----:B------:R-:W-:-:S05]  /*0210*/  FFMA R2, R6, R2, R7 ;  /* 0x0000000206027223 */ /* 0x000fca0000000007 */
[----:B------:R-:W-:Y:S02]  /*0220*/  FSEL R2, -R2, R2, !P0 ;  /* 0x0000000202027208 */ /* 0x000fe40004000100 */
[----:B------:R-:W-:Y:S02]  /*0230*/  @!P1 LOP3.LUT R2, R11, 0x7f800000, RZ, 0x3c, !PT ;  /* 0x7f8000000b029812 */ /* 0x000fe400078e3cff */
[----:B0-----:R-:W-:-:S04]  /*0240*/  IADD3 R4, P0, PT, R8, UR6, RZ ;  /* 0x0000000608047c10 */ /* 0x001fc8000ff1e0ff */
[----:B------:R-:W0:Y:S01]  /*0250*/  F2F.F64.F32 R2, R2 ;  /* 0x0000000200027310 */ /* 0x000e220000201800 */
[----:B------:R-:W-:-:S05]  /*0260*/  IADD3.X R5, PT, PT, R10, UR7, RZ, P0, !PT ;  /* 0x000000070a057c10 */ /* 0x000fca00087fe4ff */
[----:B0-----:R-:W-:Y:S01]  /*0270*/  STG.E.64 desc[UR4][R4.64], R2 ;  /* 0x0000000204007986 */ /* 0x001fe2000c101b04 */
[----:B------:R-:W-:Y:S05]  /*0280*/  EXIT ;  /* 0x000000000000794d */ /* 0x000fea0003800000 */
.L_x_133:
        /* <DEDUP_REMOVED lines=15> */
.L_x_290:


//--------------------- .text.vec_normcdfinv      --------------------------
	.section	.text.vec_normcdfinv,"ax",@progbits
	.align	128
        .global         vec_normcdfinv
        .type           vec_normcdfinv,@function
        .size           vec_normcdfinv,(.L_x_291 - vec_normcdfinv)
        .other          vec_normcdfinv,@"STO_CUDA_ENTRY STV_DEFAULT"
vec_normcdfinv:
.text.vec_normcdfinv:
        /* <DEDUP_REMOVED lines=19> */
[----:B0-----:R-:W-:-:S04]  /*0130*/  FADD R0, R0, R0 ;  /* 0x0000000000007221 */ /* 0x001fc80000000000 */
[C---:B------:R-:W-:Y:S01]  /*0140*/  FADD R7, -R0.reuse, 2 ;  /* 0x4000000000077421 */ /* 0x040fe20000000100 */
[----:B------:R-:W-:-:S04]  /*0150*/  FSETP.GTU.AND P0, PT, R0, 1.996600031852722168, PT ;  /* 0x3fff90970000780b */ /* 0x000fc80003f0c000 */
[----:B------:R-:W-:-:S13]  /*0160*/  FSETP.LTU.OR P0, PT, R0, 0.0034000000450760126114, P0 ;  /* 0x3b5ed2890000780b */ /* 0x000fda0000709400 */
[----:B------:R-:W-:Y:S05]  /*0170*/  @P0 BRA `(.L_x_135) ;  /* 0x0000000000380947 */ /* 0x000fea0003800000 */
[----:B------:R-:W-:Y:S01]  /*0180*/  FMUL R7, R0, R7 ;  /* 0x0000000700077220 */ /* 0x000fe20000400000 */
[----:B------:R-:W-:-:S05]  /*0190*/  HFMA2 R4, -RZ, RZ, 0.1177978515625, 952 ;  /* 0x2f8a6370ff047431 */ /* 0x000fca00000001ff */
[----:B------:R-:W0:Y:S02]  /*01a0*/  MUFU.LG2 R7, R7 ;  /* 0x0000000700077308 */ /* 0x000e240000000c00 */
[----:B0-----:R-:W-:-:S04]  /*01b0*/  FFMA R4, R7, R4, 9.4274286155382469587e-09 ;  /* 0x3221f64507047423 */ /* 0x001fc80000000004 */
[----:B------:R-:W-:-:S04]  /*01c0*/  FFMA R4, -R7, R4, -1.2054752573931182269e-07 ;  /* 0xb4016fda07047423 */ /* 0x000fc80000000104 */
[----:B------:R-:W-:-:S04]  /*01d0*/  FFMA R4, -R7, R4, 2.1697005081477982458e-07 ;  /* 0x3468f84607047423 */ /* 0x000fc80000000104 */
[----:B------:R-:W-:-:S04]  /*01e0*/  FFMA R4, -R7, R4, 8.0621484812581911683e-06 ;  /* 0x370742aa07047423 */ /* 0x000fc80000000104 */
[----:B------:R-:W-:-:S04]  /*01f0*/  FFMA R4, -R7, R4, -3.1675492209615185857e-05 ;  /* 0xb804db4d07047423 */ /* 0x000fc80000000104 */
[----:B------:R-:W-:-:S04]  /*0200*/  FFMA R4, -R7, R4, -0.00077436311403289437294 ;  /* 0xba4afea107047423 */ /* 0x000fc80000000104 */
[----:B------:R-:W-:-:S04]  /*0210*/  FFMA R4, -R7, R4, 0.0055465879850089550018 ;  /* 0x3bb5c02707047423 */ /* 0x000fc80000000104 */
[----:B------:R-:W-:-:S04]  /*0220*/  FFMA R4, -R7, R4, 0.16082023084163665771 ;  /* 0x3e24ae0f07047423 */ /* 0x000fc80000000104 */
[----:B------:R-:W-:-:S04]  /*0230*/  FFMA R5, -R7, R4, 0.88622689247131347656 ;  /* 0x3f62dfc407057423 */ /* 0x000fc80000000104 */
[----:B------:R-:W-:Y:S01]  /*0240*/  FFMA R0, -R0, R5, R5 ;  /* 0x0000000500007223 */ /* 0x000fe20000000105 */
[----:B------:R-:W-:Y:S06]  /*0250*/  BRA `(.L_x_136) ;  /* 0x0000000000547947 */ /* 0x000fec0003800000 */
.L_x_135:
[----:B------:R-:W-:Y:S02]  /*0260*/  FSETP.GT.AND P0, PT, R0, 1, PT ;  /* 0x3f8000000000780b */ /* 0x000fe40003f04000 */
[----:B------:R-:W-:Y:S02]  /*0270*/  MOV R6, 0x427c73f1 ;  /* 0x427c73f100067802 */ /* 0x000fe40000000f00 */
[----:B------:R-:W-:-:S04]  /*0280*/  FSEL R0, R7, R0, P0 ;  /* 0x0000000007007208 */ /* 0x000fc80000000000 */
[----:B------:R-:W-:-:S13]  /*0290*/  FSETP.GEU.AND P1, PT, |R0|, 1.175494350822287508e-38, PT ;  /* 0x008000000000780b */ /* 0x000fda0003f2e200 */
[----:B------:R-:W-:-:S04]  /*02a0*/  @!P1 FMUL R0, R0, 16777216 ;  /* 0x4b80000000009820 */ /* 0x000fc80000400000 */
[----:B------:R-:W0:Y:S02]  /*02b0*/  MUFU.LG2 R4, R0 ;  /* 0x0000000000047308 */ /* 0x000e240000000c00 */
[----:B0-----:R-:W-:-:S06]  /*02c0*/  @!P1 FADD R4, R4, -24 ;  /* 0xc1c0000004049421 */ /* 0x001fcc0000000000 */
[----:B------:R-:W0:Y:S01]  /*02d0*/  MUFU.RSQ R5, -R4 ;  /* 0x8000000400057308 */ /* 0x000e220000001400 */
[C---:B------:R-:W-:Y:S01]  /*02e0*/  FSETP.NEU.AND P1, PT, R4.reuse, -INF , PT ;  /* 0xff8000000400780b */ /* 0x040fe20003f2d000 */
[----:B0-----:R-:W-:Y:S01]  /*02f0*/  FFMA R6, R5, -R6, 127.48468780517578125 ;  /* 0x42fef82905067423 */ /* 0x001fe20000000806 */
[----:B------:R-:W-:-:S03]  /*0300*/  FMUL R7, R4, -R5 ;  /* 0x8000000504077220 */ /* 0x000fc60000400000 */
[----:B------:R-:W-:Y:S02]  /*0310*/  FFMA R6, R5, R6, -114.105682373046875 ;  /* 0xc2e4361c05067423 */ /* 0x000fe40000000006 */
[----:B------:R-:W-:Y:S02]  /*0320*/  FSEL R7, R7, +INF , P1 ;  /* 0x7f80000007077808 */ /* 0x000fe40000800000 */
[----:B------:R-:W-:Y:S02]  /*0330*/  FFMA R6, R5, R6, 60.325786590576171875 ;  /* 0x42714d9b05067423 */ /* 0x000fe40000000006 */
[----:B------:R-:W-:Y:S02]  /*0340*/  FSEL R7, -R7, R7, P0 ;  /* 0x0000000707077208 */ /* 0x000fe40000000100 */
[----:B------:R-:W-:-:S04]  /*0350*/  FFMA R6, R5, R6, -21.789892196655273438 ;  /* 0xc1ae51b305067423 */ /* 0x000fc80000000006 */
[----:B------:R-:W-:-:S04]  /*0360*/  FFMA R6, R5, R6, 6.4674091339111328125 ;  /* 0x40cef50405067423 */ /* 0x000fc80000000006 */
[----:B------:R-:W-:-:S04]  /*0370*/  FFMA R6, R5, R6, -1.8329473733901977539 ;  /* 0xbfea9e0505067423 */ /* 0x000fc80000000006 */
[----:B------:R-:W-:-:S04]  /*0380*/  FFMA R6, R5, R6, -0.030327774584293365479 ;  /* 0xbcf871f405067423 */ /* 0x000fc80000000006 */
[----:B------:R-:W-:-:S04]  /*0390*/  FFMA R6, R5, R6, 0.8328774571418762207 ;  /* 0x3f55377505067423 */ /* 0x000fc80000000006 */
[----:B------:R-:W-:-:S07]  /*03a0*/  FMUL R0, R6, R7 ;  /* 0x0000000706007220 */ /* 0x000fce0000400000 */
.L_x_136:
[----:B------:R-:W-:Y:S05]  /*03b0*/  BSYNC.RECONVERGENT B0 ;  /* 0x0000000000007941 */ /* 0x000fea0003800200 */
.L_x_134:
[----:B------:R-:W0:Y:S01]  /*03c0*/  LDCU.64 UR6, c[0x0][0x388] ;  /* 0x00007100ff0677ac */ /* 0x000e220008000a00 */
[----:B------:R-:W-:-:S04]  /*03d0*/  FFMA R0, R0, -1.4142135381698608398, RZ ;  /* 0xbfb504f300007823 */ /* 0x000fc800000000ff */
[----:B------:R-:W1:Y:S01]  /*03e0*/  F2F.F64.F32 R4, R0 ;  /* 0x0000000000047310 */ /* 0x000e620000201800 */
[----:B0-----:R-:W-:-:S04]  /*03f0*/  IADD3 R6, P0, PT, R3, UR6, RZ ;  /* 0x0000000603067c10 */ /* 0x001fc8000ff1e0ff */
[----:B------:R-:W-:-:S05]  /*0400*/  IADD3.X R7, PT, PT, R2, UR7, RZ, P0, !PT ;  /* 0x0000000702077c10 */ /* 0x000fca00087fe4ff */
[----:B-1----:R-:W-:Y:S01]  /*0410*/  STG.E.64 desc[UR4][R6.64], R4 ;  /* 0x0000000406007986 */ /* 0x002fe2000c101b04 */
[----:B------:R-:W-:Y:S05]  /*0420*/  EXIT ;  /* 0x000000000000794d */ /* 0x000fea0003800000 */
.L_x_137:
        /* <DEDUP_REMOVED lines=13> */
.L_x_291:


//--------------------- .text.vec_normcdf         --------------------------
	.section	.text.vec_normcdf,"ax",@progbits
	.align	128
        .global         vec_normcdf
        .type           vec_normcdf,@function
        .size           vec_normcdf,(.L_x_292 - vec_normcdf)
        .other          vec_normcdf,@"STO_CUDA_ENTRY STV_DEFAULT"
vec_normcdf:
.text.vec_normcdf:
        /* <DEDUP_REMOVED lines=16> */
[----:B------:R-:W0:Y:S05]  /*0100*/  LDCU.64 UR6, c[0x0][0x388] ;  /* 0x00007100ff0677ac */ /* 0x000e2a0008000a00 */
[----:B-1----:R-:W2:Y:S01]  /*0110*/  LDG.E.64 R8, desc[UR4][R8.64] ;  /* 0x0000000408087981 */ /* 0x002ea2000c1e1b00 */
[----:B------:R-:W-:Y:S01]  /*0120*/  MOV R13, 0x3a69a091 ;  /* 0x3a69a091000d7802 */ /* 0x000fe20000000f00 */
[----:B--2---:R-:W1:Y:S01]  /*0130*/  F2F.F32.F64 R3, R8 ;  /* 0x0000000800037310 */ /* 0x004e620000301000 */
[----:B------:R-:W-:-:S04]  /*0140*/  SHF.R.U32.HI R4, RZ, 0x1f, R9 ;  /* 0x0000001fff047819 */ /* 0x000fc80000011609 */
[----:B------:R-:W-:-:S04]  /*0150*/  LOP3.LUT R4, R4, 0x1, RZ, 0xc0, !PT ;  /* 0x0000000104047812 */ /* 0x000fc800078ec0ff */
[----:B------:R-:W-:Y:S01]  /*0160*/  ISETP.NE.U32.AND P0, PT, R4, 0x1, PT ;  /* 0x000000010400780c */ /* 0x000fe20003f05070 */
[----:B------:R-:W-:-:S03]  /*0170*/  HFMA2 R4, -RZ, RZ, 2.703125, 0 ;  /* 0x41680000ff047431 */ /* 0x000fc600000001ff */
[----:B------:R-:W-:Y:S02]  /*0180*/  ISETP.NE.U32.AND.EX P0, PT, RZ, RZ, PT, P0 ;  /* 0x000000ffff00720c */ /* 0x000fe40003f05100 */
[----:B-1----:R-:W-:-:S13]  /*0190*/  FSETP.GT.AND P1, PT, |R3|, 14.5, PT ;  /* 0x416800000300780b */ /* 0x002fda0003f24200 */
[----:B------:R-:W-:-:S04]  /*01a0*/  @P1 FSEL R3, -R4, 14.5, !P0 ;  /* 0x4168000004031808 */ /* 0x000fc80004000100 */
[C---:B------:R-:W-:Y:S01]  /*01b0*/  FSETP.GEU.AND P2, PT, R3.reuse, -1, PT ;  /* 0xbf8000000300780b */ /* 0x040fe20003f4e000 */
[----:B------:R-:W-:-:S04]  /*01c0*/  FMUL R4, R3, -0.70710676908493041992 ;  /* 0xbf3504f303047820 */ /* 0x000fc80000400000 */
[----:B------:R-:W-:-:S04]  /*01d0*/  FFMA R6, R3, -0.70710676908493041992, -R4 ;  /* 0xbf3504f303067823 */ /* 0x000fc80000000804 */
[----:B------:R-:W-:-:S04]  /*01e0*/  FFMA R7, R3, -1.2101617485882343317e-08, R6 ;  /* 0xb24fe77a03077823 */ /* 0x000fc80000000006 */
[----:B------:R-:W-:-:S04]  /*01f0*/  FADD R5, R4, R7 ;  /* 0x0000000704057221 */ /* 0x000fc80000000000 */
[C---:B------:R-:W-:Y:S01]  /*0200*/  FADD R8, |R5|.reuse, 4 ;  /* 0x4080000005087421 */ /* 0x040fe20000000200 */
[C---:B------:R-:W-:Y:S01]  /*0210*/  FADD R6, |R5|.reuse, -4 ;  /* 0xc080000005067421 */ /* 0x040fe20000000200 */
[----:B------:R-:W-:Y:S01]  /*0220*/  FSETP.GEU.AND P1, PT, R5, RZ, PT ;  /* 0x000000ff0500720b */ /* 0x000fe20003f2e000 */
[----:B------:R-:W-:Y:S01]  /*0230*/  @!P2 FADD R4, R4, -R5 ;  /* 0x800000050404a221 */ /* 0x000fe20000000000 */
[----:B------:R1:W2:Y:S03]  /*0240*/  MUFU.RCP R9, R8 ;  /* 0x0000000800097308 */ /* 0x0002a60000001000 */
[----:B------:R-:W-:Y:S01]  /*0250*/  @!P2 FADD R7, R7, R4 ;  /* 0x000000040707a221 */ /* 0x000fe20000000000 */
[----:B-1----:R-:W-:Y:S02]  /*0260*/  HFMA2 R8, -RZ, RZ, 3.4921875, 0 ;  /* 0x42fc0000ff087431 */ /* 0x002fe400000001ff */
[----:B--2---:R-:W-:Y:S01]  /*0270*/  FMUL R10, R6, R9 ;  /* 0x00000009060a7220 */ /* 0x004fe20000400000 */
[----:B------:R-:W-:-:S03]  /*0280*/  FMUL R6, R5, -R5 ;  /* 0x8000000505067220 */ /* 0x000fc60000400000 */
[----:B------:R-:W-:Y:S01]  /*0290*/  FADD R12, R10, 1 ;  /* 0x3f8000000a0c7421 */ /* 0x000fe20000000000 */
[----:B------:R-:W-:-:S03]  /*02a0*/  FMUL R11, R6, 1.4426950216293334961 ;  /* 0x3fb8aa3b060b7820 */ /* 0x000fc60000400000 */
[----:B------:R-:W-:-:S03]  /*02b0*/  FFMA R12, R12, -4, |R5| ;  /* 0xc08000000c0c7823 */ /* 0x000fc60000000405 */
[----:B------:R-:W1:Y:S01]  /*02c0*/  FRND.TRUNC R11, R11 ;  /* 0x0000000b000b7307 */ /* 0x000e62000020d000 */
[----:B------:R-:W-:-:S04]  /*02d0*/  FFMA R12, |R5|, -R10, R12 ;  /* 0x8000000a050c7223 */ /* 0x000fc8000000020c */
[----:B------:R-:W-:Y:S01]  /*02e0*/  FFMA R12, R9, R12, R10 ;  /* 0x0000000c090c7223 */ /* 0x000fe2000000000a */
[----:B------:R-:W-:-:S03]  /*02f0*/  MOV R10, 0x40000000 ;  /* 0x40000000000a7802 */ /* 0x000fc60000000f00 */
[----:B------:R-:W-:-:S04]  /*0300*/  FFMA R9, R12, R13, 0.0070457882247865200043 ;  /* 0x3be6e05b0c097423 */ /* 0x000fc8000000000d */
[----:B------:R-:W-:Y:S01]  /*0310*/  FFMA R9, R12, R9, -0.015866896137595176697 ;  /* 0xbc81fb4b0c097423 */ /* 0x000fe20000000009 */
[----:B-1----:R-:W-:-:S03]  /*0320*/  LOP3.LUT R8, R8, 0x80000000, R11, 0xb8, !PT ;  /* 0x8000000008087812 */ /* 0x002fc600078eb80b */
[----:B------:R-:W-:Y:S01]  /*0330*/  FFMA R9, R12, R9, 0.036429625004529953003 ;  /* 0x3d15373b0c097423 */ /* 0x000fe20000000009 */
[----:B------:R-:W-:-:S03]  /*0340*/  FSETP.GT.AND P0, PT, |R11|, 126, PT ;  /* 0x42fc00000b00780b */ /* 0x000fc60003f04200 */
[----:B------:R-:W-:Y:S01]  /*0350*/  FFMA R9, R12, R9, -0.066643431782722473145 ;  /* 0xbd887c5a0c097423 */ /* 0x000fe20000000009 */
[----:B------:R-:W-:Y:S01]  /*0360*/  FSEL R13, R8, R11, P0 ;  /* 0x0000000b080d7208 */ /* 0x000fe20000000000 */
[C---:B------:R-:W-:Y:S01]  /*0370*/  FFMA R8, |R5|.reuse, R10, 1 ;  /* 0x3f80000005087423 */ /* 0x040fe2000000020a */
[----:B------:R-:W-:Y:S01]  /*0380*/  FSETP.GT.AND P0, PT, |R5|, 10.05500030517578125, PT ;  /* 0x4120e1480500780b */ /* 0x000fe20003f04200 */
[C---:B------:R-:W-:Y:S02]  /*0390*/  FFMA R9, R12.reuse, R9, 0.093814529478549957275 ;  /* 0x3dc021d50c097423 */ /* 0x040fe40000000009 */
[--C-:B------:R-:W-:Y:S01]  /*03a0*/  FFMA R10, R13, -0.69314718246459960938, R6.reuse ;  /* 0xbf3172180d0a7823 */ /* 0x100fe20000000006 */
[----:B------:R-:W1:Y:S01]  /*03b0*/  MUFU.RCP R11, R8 ;  /* 0x00000008000b7308 */ /* 0x000e620000001000 */
[C---:B------:R-:W-:Y:S01]  /*03c0*/  FFMA R9, R12.reuse, R9, -0.10099056363105773926 ;  /* 0xbdced4240c097423 */ /* 0x040fe20000000009 */
[----:B------:R-:W-:Y:S01]  /*03d0*/  FFMA R6, -|R5|, |R5|, -R6 ;  /* 0x4000000505067223 */ /* 0x000fe20000000b06 */
[C---:B------:R-:W-:Y:S01]  /*03e0*/  FFMA R10, R13.reuse, 1.9046542121259335545e-09, R10 ;  /* 0x3102e3080d0a7823 */ /* 0x040fe2000000000a */
[----:B------:R-:W-:Y:S01]  /*03f0*/  FADD R13, R13, 12583039 ;  /* 0x4b40007f0d0d7421 */ /* 0x000fe20000000000 */
[----:B------:R-:W-:-:S02]  /*0400*/  FFMA R9, R12, R9, 0.06809400022029876709 ;  /* 0x3d8b74de0c097423 */ /* 0x000fc40000000009 */
[----:B------:R-:W-:Y:S02]  /*0410*/  FMUL R14, R10, 1.4426950216293334961 ;  /* 0x3fb8aa3b0a0e7820 */ /* 0x000fe40000400000 */
[----:B------:R-:W-:Y:S01]  /*0420*/  FFMA R9, R12, R9, 0.015377387404441833496 ;  /* 0x3c7bf1700c097423 */ /* 0x000fe20000000009 */
[----:B------:R-:W-:-:S03]  /*0430*/  SHF.L.U32 R13, R13, 0x17, RZ ;  /* 0x000000170d0d7819 */ /* 0x000fc600000006ff */
[C---:B------:R-:W-:Y:S01]  /*0440*/  FFMA R9, R12.reuse, R9, -0.1396210789680480957 ;  /* 0xbe0ef8d40c097423 */ /* 0x040fe20000000009 */
[----:B------:R-:W2:Y:S03]  /*0450*/  MUFU.EX2 R14, R14 ;  /* 0x0000000e000e7308 */ /* 0x000ea60000000800 */
[----:B------:R-:W-:-:S04]  /*0460*/  FFMA R12, R12, R9, 1.232995152473449707 ;  /* 0x3f9dd2c90c0c7423 */ /* 0x000fc80000000009 */
[----:B-1----:R-:W-:-:S04]  /*0470*/  FMUL R10, R12, R11 ;  /* 0x0000000b0c0a7220 */ /* 0x002fc80000400000 */
[----:B------:R-:W-:-:S04]  /*0480*/  FMUL R9, R10, -2 ;  /* 0xc00000000a097820 */ /* 0x000fc80000400000 */
[C---:B------:R-:W-:Y:S01]  /*0490*/  FFMA R9, |R5|.reuse, R9, R12 ;  /* 0x0000000905097223 */ /* 0x040fe2000000020c */
[----:B------:R-:W-:Y:S01]  /*04a0*/  @!P2 FMUL R5, R5, -2 ;  /* 0xc00000000505a820 */ /* 0x000fe20000400000 */
[----:B--2---:R-:W-:Y:S02]  /*04b0*/  FMUL R13, R13, R14 ;  /* 0x0000000e0d0d7220 */ /* 0x004fe40000400000 */
[----:B------:R-:W-:Y:S02]  /*04c0*/  FADD R9, -R10, R9 ;  /* 0x000000090a097221 */ /* 0x000fe40000000100 */
[----:B------:R-:W-:Y:S02]  /*04d0*/  FFMA R6, R13, R6, R13 ;  /* 0x000000060d067223 */ /* 0x000fe4000000000d */
[----:B------:R-:W-:-:S04]  /*04e0*/  FFMA R9, R11, R9, R10 ;  /* 0x000000090b097223 */ /* 0x000fc8000000000a */
[----:B------:R-:W-:-:S05]  /*04f0*/  FMUL R6, R9, R6 ;  /* 0x0000000609067220 */ /* 0x000fca0000400000 */
[----:B------:R-:W-:Y:S02]  /*0500*/  FSEL R6, R6, RZ, !P0 ;  /* 0x000000ff06067208 */ /* 0x000fe40004000000 */
[----:B0-----:R-:W-:-:S03]  /*0510*/  IADD3 R2, P0, PT, R2, UR6, RZ ;  /* 0x0000000602027c10 */ /* 0x001fc6000ff1e0ff */
[----:B------:R-:W-:Y:S01]  /*0520*/  @!P1 FADD R6, -R6, 2 ;  /* 0x4000000006069421 */ /* 0x000fe20000000100 */
[----:B------:R-:W-:-:S03]  /*0530*/  IADD3.X R3, PT, PT, R0, UR7, RZ, P0, !PT ;  /* 0x0000000700037c10 */ /* 0x000fc600087fe4ff */
[----:B------:R-:W-:-:S04]  /*0540*/  @!P2 FMUL R5, R6, R5 ;  /* 0x000000050605a220 */ /* 0x000fc80000400000 */
[----:B------:R-:W-:-:S04]  /*0550*/  @!P2 FFMA R6, R7, R5, R6 ;  /* 0x000000050706a223 */ /* 0x000fc80000000006 */
[----:B------:R-:W-:-:S06]  /*0560*/  FMUL R4, R6, 0.5 ;  /* 0x3f00000006047820 */ /* 0x000fcc0000400000 */
[----:B------:R-:W0:Y:S02]  /*0570*/  F2F.F64.F32 R4, R4 ;  /* 0x0000000400047310 */ /* 0x000e240000201800 */
[----:B0-----:R-:W-:Y:S01]  /*0580*/  STG.E.64 desc[UR4][R2.64], R4 ;  /* 0x0000000402007986 */ /* 0x001fe2000c101b04 */
[----:B------:R-:W-:Y:S05]  /*0590*/  EXIT ;  /* 0x000000000000794d */ /* 0x000fea0003800000 */
.L_x_138:
        /* <DEDUP_REMOVED lines=14> */
.L_x_292:


//--------------------- .text.vec_log             --------------------------
	.section	.text.vec_log,"ax",@progbits
	.align	128
        .global         vec_log
        .type           vec_log,@function
        .size           vec_log,(.L_x_293 - vec_log)
        .other          vec_log,@"STO_CUDA_ENTRY STV_DEFAULT"
vec_log:
.text.vec_log:
        /* <DEDUP_REMOVED lines=16> */
[----:B------:R-:W-:Y:S01]  /*0100*/  HFMA2 R8, -RZ, RZ, 1.5048828125, 33.21875 ;  /* 0x3e055027ff087431 */ /* 0x000fe200000001ff */
[----:B------:R-:W0:Y:S04]  /*0110*/  LDCU.64 UR6, c[0x0][0x388] ;  /* 0x00007100ff0677ac */ /* 0x000e280008000a00 */
[----:B-1----:R-:W2:Y:S02]  /*0120*/  LDG.E.64 R4, desc[UR4][R4.64] ;  /* 0x0000000404047981 */ /* 0x002ea4000c1e1b00 */
[----:B--2---:R-:W1:Y:S02]  /*0130*/  F2F.F32.F64 R3, R4 ;  /* 0x0000000400037310 */ /* 0x004e640000301000 */
[----:B-1----:R-:W-:-:S04]  /*0140*/  FSETP.GEU.AND P0, PT, R3, 1.175494350822287508e-38, PT ;  /* 0x008000000300780b */ /* 0x002fc80003f0e000 */
[----:B------:R-:W-:-:S09]  /*0150*/  FSEL R4, RZ, -23, P0 ;  /* 0xc1b80000ff047808 */ /* 0x000fd20000000000 */
[----:B------:R-:W-:-:S05]  /*0160*/  @!P0 FMUL R3, R3, 8388608 ;  /* 0x4b00000003038820 */ /* 0x000fca0000400000 */
[C---:B------:R-:W-:Y:S02]  /*0170*/  IADD3 R6, PT, PT, R3.reuse, -0x3f2aaaab, RZ ;  /* 0xc0d5555503067810 */ /* 0x040fe40007ffe0ff */
[----:B------:R-:W-:Y:S02]  /*0180*/  ISETP.GT.U32.AND P0, PT, R3, 0x7f7fffff, PT ;  /* 0x7f7fffff0300780c */ /* 0x000fe40003f04070 */
[----:B------:R-:W-:-:S04]  /*0190*/  LOP3.LUT R6, R6, 0xff800000, RZ, 0xc0, !PT ;  /* 0xff80000006067812 */ /* 0x000fc800078ec0ff */
[----:B------:R-:W-:Y:S01]  /*01a0*/  I2FP.F32.S32 R5, R6 ;  /* 0x0000000600057245 */ /* 0x000fe20000201400 */
[----:B------:R-:W-:Y:S02]  /*01b0*/  IMAD.IADD R7, R3, 0x1, -R6 ;  /* 0x0000000103077824 */ /* 0x000fe400078e0a06 */
[----:B------:R-:W-:Y:S02]  /*01c0*/  IMAD.MOV.U32 R6, RZ, RZ, 0x7f800000 ;  /* 0x7f800000ff067424 */ /* 0x000fe400078e00ff */
[----:B------:R-:W-:Y:S01]  /*01d0*/  FADD R7, R7, -1 ;  /* 0xbf80000007077421 */ /* 0x000fe20000000000 */
[----:B------:R-:W-:-:S03]  /*01e0*/  FFMA R4, R5, 1.1920928955078125e-07, R4 ;  /* 0x3400000005047823 */ /* 0x000fc60000000004 */
[----:B------:R-:W-:-:S04]  /*01f0*/  FFMA R8, R7, -R8, 0.14084610342979431152 ;  /* 0x3e1039f607087423 */ /* 0x000fc80000000808 */
        /* <DEDUP_REMOVED lines=9> */
[----:B------:R-:W-:Y:S01]  /*0290*/  FFMA R4, R4, 0.69314718246459960938, R7 ;  /* 0x3f31721804047823 */ /* 0x000fe20000000007 */
[C---:B------:R-:W-:Y:S01]  /*02a0*/  @P0 FFMA R4, R3.reuse, R6, +INF ;  /* 0x7f80000003040423 */ /* 0x040fe20000000006 */
[----:B------:R-:W-:-:S04]  /*02b0*/  FSETP.NEU.AND P0, PT, R3, RZ, PT ;  /* 0x000000ff0300720b */ /* 0x000fc80003f0d000 */
[----:B------:R-:W-:Y:S02]  /*02c0*/  FSEL R4, R4, -INF , P0 ;  /* 0xff80000004047808 */ /* 0x000fe40000000000 */
[----:B0-----:R-:W-:-:S04]  /*02d0*/  IADD3 R2, P0, PT, R2, UR6, RZ ;  /* 0x0000000602027c10 */ /* 0x001fc8000ff1e0ff */
[----:B------:R-:W0:Y:S01]  /*02e0*/  F2F.F64.F32 R4, R4 ;  /* 0x0000000400047310 */ /* 0x000e220000201800 */
[----:B------:R-:W-:-:S05]  /*02f0*/  IADD3.X R3, PT, PT, R0, UR7, RZ, P0, !PT ;  /* 0x0000000700037c10 */ /* 0x000fca00087fe4ff */
[----:B0-----:R-:W-:Y:S01]  /*0300*/  STG.E.64 desc[UR4][R2.64], R4 ;  /* 0x0000000402007986 */ /* 0x001fe2000c101b04 */
[----:B------:R-:W-:Y:S05]  /*0310*/  EXIT ;  /* 0x000000000000794d */ /* 0x000fea0003800000 */
.L_x_139:
        /* <DEDUP_REMOVED lines=14> */
.L_x_293:


//--------------------- .text.vec_logb            --------------------------
	.section	.text.vec_logb,"ax",@progbits
	.align	128
        .global         vec_logb
        .type           vec_logb,@function
        .size           vec_logb,(.L_x_294 - vec_logb)
        .other          vec_logb,@"STO_CUDA_ENTRY STV_DEFAULT"
vec_logb:
.text.vec_logb:
        /* <DEDUP_REMOVED lines=19> */
[----:B0-----:R-:W-:-:S05]  /*0130*/  FADD R6, |R0|, -RZ ;  /* 0x800000ff00067221 */ /* 0x001fca0000000200 */
[----:B------:R-:W-:-:S13]  /*0140*/  ISETP.GT.U32.AND P0, PT, R6, 0x7fffff, PT ;  /* 0x007fffff0600780c */ /* 0x000fda0003f04070 */
[----:B------:R-:W-:Y:S05]  /*0150*/  @P0 BRA `(.L_x_141) ;  /* 0x00000000001c0947 */ /* 0x000fea0003800000 */
[----:B------:R-:W0:Y:S01]  /*0160*/  FLO.U32 R2, R6 ;  /* 0x0000000600027300 */ /* 0x000e2200000e0000 */
[----:B------:R-:W-:Y:S02]  /*0170*/  FSETP.NEU.AND P0, PT, R0, RZ, PT ;  /* 0x000000ff0000720b */ /* 0x000fe40003f0d000 */
[----:B0-----:R-:W-:-:S04]  /*0180*/  IADD3 R2, PT, PT, -R2, 0x1f, RZ ;  /* 0x0000001f02027810 */ /* 0x001fc80007ffe1ff */
[----:B------:R-:W-:-:S04]  /*0190*/  IADD3 R2, PT, PT, -R2, -0x76, RZ ;  /* 0xffffff8a02027810 */ /* 0x000fc80007ffe1ff */
[----:B------:R-:W-:-:S04]  /*01a0*/  I2FP.F32.S32 R2, R2 ;  /* 0x0000000200027245 */ /* 0x000fc80000201400 */
[----:B------:R-:W-:Y:S01]  /*01b0*/  FSEL R2, R2, -INF , P0 ;  /* 0xff80000002027808 */ /* 0x000fe20000000000 */
[----:B------:R-:W-:Y:S06]  /*01c0*/  BRA `(.L_x_142) ;  /* 0x0000000000107947 */ /* 0x000fec0003800000 */
.L_x_141:
[----:B------:R-:W-:Y:S01]  /*01d0*/  ISETP.GT.U32.AND P0, PT, R6, 0x7f7fffff, PT ;  /* 0x7f7fffff0600780c */ /* 0x000fe20003f04070 */
[----:B------:R-:W-:Y:S01]  /*01e0*/  FMUL R2, R0, R0 ;  /* 0x0000000000027220 */ /* 0x000fe20000400000 */
[----:B------:R-:W-:-:S11]  /*01f0*/  LEA.HI R0, R6, 0xffffff81, RZ, 0x9 ;  /* 0xffffff8106007811 */ /* 0x000fd600078f48ff */
[----:B------:R-:W-:-:S07]  /*0200*/  @!P0 I2FP.F32.S32 R2, R0 ;  /* 0x0000000000028245 */ /* 0x000fce0000201400 */
.L_x_142:
[----:B------:R-:W-:Y:S05]  /*0210*/  BSYNC.RECONVERGENT B0 ;  /* 0x0000000000007941 */ /* 0x000fea0003800200 */
.L_x_140:
[----:B------:R-:W0:Y:S01]  /*0220*/  LDCU.64 UR6, c[0x0][0x388] ;  /* 0x00007100ff0677ac */ /* 0x000e220008000a00 */
[----:B------:R-:W1:Y:S01]  /*0230*/  F2F.F64.F32 R2, R2 ;  /* 0x0000000200027310 */ /* 0x000e620000201800 */
[----:B0-----:R-:W-:-:S04]  /*0240*/  IADD3 R4, P0, PT, R4, UR6, RZ ;  /* 0x0000000604047c10 */ /* 0x001fc8000ff1e0ff */
[----:B------:R-:W-:-:S05]  /*0250*/  IADD3.X R5, PT, PT, R5, UR7, RZ, P0, !PT ;  /* 0x0000000705057c10 */ /* 0x000fca00087fe4ff */
[----:B-1----:R-:W-:Y:S01]  /*0260*/  STG.E.64 desc[UR4][R4.64], R2 ;  /* 0x0000000204007986 */ /* 0x002fe2000c101b04 */
[----:B------:R-:W-:Y:S05]  /*0270*/  EXIT ;  /* 0x000000000000794d */ /* 0x000fea0003800000 */
.L_x_143:
        /* <DEDUP_REMOVED lines=16> */
.L_x_294:


//--------------------- .text.vec_log2            --------------------------
	.section	.text.vec_log2,"ax",@progbits
	.align	128
        .global         vec_log2
        .type           vec_log2,@function
        .size           vec_log2,(.L_x_295 - vec_log2)
        .other          vec_log2,@"STO_CUDA_ENTRY STV_DEFAULT"
vec_log2:
.text.vec_log2:
        /* <DEDUP_REMOVED lines=16> */
[----:B------:R-:W-:Y:S01]  /*0100*/  HFMA2 R8, -RZ, RZ, 1.443359375, -0.2030029296875 ;  /* 0x3dc6b27fff087431 */ /* 0x000fe200000001ff */
        /* <DEDUP_REMOVED lines=9> */
[-C--:B------:R-:W-:Y:S02]  /*01a0*/  IADD3 R7, PT, PT, R3, -R6.reuse, RZ ;  /* 0x8000000603077210 */ /* 0x080fe40007ffe0ff */
[----:B------:R-:W-:Y:S02]  /*01b0*/  I2FP.F32.S32 R5, R6 ;  /* 0x0000000600057245 */ /* 0x000fe40000201400 */
[----:B------:R-:W-:Y:S01]  /*01c0*/  MOV R6, 0x7f800000 ;  /* 0x7f80000000067802 */ /* 0x000fe20000000f00 */
[----:B------:R-:W-:Y:S02]  /*01d0*/  FADD R7, R7, -1 ;  /* 0xbf80000007077421 */ /* 0x000fe40000000000 */
[----:B------:R-:W-:Y:S02]  /*01e0*/  FFMA R4, R5, 1.1920928955078125e-07, R4 ;  /* 0x3400000005047823 */ /* 0x000fe40000000004 */
[----:B------:R-:W-:-:S04]  /*01f0*/  FFMA R8, R7, R8, -0.16845393180847167969 ;  /* 0xbe2c7f3007087423 */ /* 0x000fc80000000008 */
[----:B------:R-:W-:-:S04]  /*0200*/  FFMA R8, R7, R8, 0.1716887056827545166 ;  /* 0x3e2fcf2a07087423 */ /* 0x000fc80000000008 */
[----:B------:R-:W-:-:S04]  /*0210*/  FFMA R8, R7, R8, -0.17900948226451873779 ;  /* 0xbe374e4307087423 */ /* 0x000fc80000000008 */
[----:B------:R-:W-:-:S04]  /*0220*/  FFMA R8, R7, R8, 0.20512372255325317383 ;  /* 0x3e520bf407087423 */ /* 0x000fc80000000008 */
[----:B------:R-:W-:-:S04]  /*0230*/  FFMA R8, R7, R8, -0.24046532809734344482 ;  /* 0xbe763c8b07087423 */ /* 0x000fc80000000008 */
[----:B------:R-:W-:-:S04]  /*0240*/  FFMA R8, R7, R8, 0.28857114911079406738 ;  /* 0x3e93bf9907087423 */ /* 0x000fc80000000008 */
[----:B------:R-:W-:-:S04]  /*0250*/  FFMA R8, R7, R8, -0.36067417263984680176 ;  /* 0xbeb8aa4907087423 */ /* 0x000fc80000000008 */
[----:B------:R-:W-:-:S04]  /*0260*/  FFMA R8, R7, R8, 0.48089820146560668945 ;  /* 0x3ef6384a07087423 */ /* 0x000fc80000000008 */
[----:B------:R-:W-:-:S04]  /*0270*/  FFMA R8, R7, R8, -0.72134751081466674805 ;  /* 0xbf38aa3b07087423 */ /* 0x000fc80000000008 */
[----:B------:R-:W-:-:S04]  /*0280*/  FMUL R8, R7, R8 ;  /* 0x0000000807087220 */ /* 0x000fc80000400000 */
[----:B------:R-:W-:-:S04]  /*0290*/  FMUL R8, R7, R8 ;  /* 0x0000000807087220 */ /* 0x000fc80000400000 */
[----:B------:R-:W-:-:S04]  /*02a0*/  FFMA R7, R7, 1.4426950216293334961, R8 ;  /* 0x3fb8aa3b07077823 */ /* 0x000fc80000000008 */
[----:B------:R-:W-:Y:S01]  /*02b0*/  FADD R4, R4, R7 ;  /* 0x0000000704047221 */ /* 0x000fe20000000000 */
        /* <DEDUP_REMOVED lines=8> */
.L_x_144:
        /* <DEDUP_REMOVED lines=12> */
.L_x_295:


//--------------------- .text.vec_log1p           --------------------------
	.section	.text.vec_log1p,"ax",@progbits
	.align	128
        .global         vec_log1p
        .type           vec_log1p,@function
        .size           vec_log1p,(.L_x_296 - vec_log1p)
        .other          vec_log1p,@"STO_CUDA_ENTRY STV_DEFAULT"
vec_log1p:
.text.vec_log1p:
        /* <DEDUP_REMOVED lines=16> */
[----:B------:R-:W-:Y:S01]  /*0100*/  HFMA2 R9, -RZ, RZ, 1.625, 0 ;  /* 0x3e800000ff097431 */ /* 0x000fe200000001ff */
[----:B------:R-:W-:Y:S01]  /*0110*/  MOV R10, 0x3d39bf78 ;  /* 0x3d39bf78000a7802 */ /* 0x000fe20000000f00 */
[----:B------:R-:W0:Y:S03]  /*0120*/  LDCU.64 UR6, c[0x0][0x388] ;  /* 0x00007100ff0677ac */ /* 0x000e260008000a00 */
[----:B-1----:R-:W2:Y:S02]  /*0130*/  LDG.E.64 R4, desc[UR4][R4.64] ;  /* 0x0000000404047981 */ /* 0x002ea4000c1e1b00 */
[----:B--2---:R-:W1:Y:S02]  /*0140*/  F2F.F32.F64 R3, R4 ;  /* 0x0000000400037310 */ /* 0x004e640000301000 */
[C---:B-1----:R-:W-:Y:S01]  /*0150*/  FADD.RZ R6, R3.reuse, 1 ;  /* 0x3f80000003067421 */ /* 0x042fe2000000c000 */
[----:B------:R-:W-:-:S04]  /*0160*/  ISETP.GE.U32.AND P0, PT, R3, 0x7f800000, PT ;  /* 0x7f8000000300780c */ /* 0x000fc80003f06070 */
[----:B------:R-:W-:Y:S02]  /*0170*/  IADD3 R6, PT, PT, R6, -0x3f400000, RZ ;  /* 0xc0c0000006067810 */ /* 0x000fe40007ffe0ff */
[----:B------:R-:W-:Y:S02]  /*0180*/  ISETP.GT.AND P1, PT, R3, -0x40800000, P0 ;  /* 0xbf8000000300780c */ /* 0x000fe40000724270 */
[----:B------:R-:W-:-:S04]  /*0190*/  LOP3.LUT R6, R6, 0xff800000, RZ, 0xc0, !PT ;  /* 0xff80000006067812 */ /* 0x000fc800078ec0ff */
[----:B------:R-:W-:Y:S01]  /*01a0*/  IADD3 R8, PT, PT, -R6, 0x40800000, RZ ;  /* 0x4080000006087810 */ /* 0x000fe20007ffe1ff */
[----:B------:R-:W-:Y:S01]  /*01b0*/  IMAD.IADD R7, R3, 0x1, -R6 ;  /* 0x0000000103077824 */ /* 0x000fe200078e0a06 */
[----:B------:R-:W-:-:S03]  /*01c0*/  I2FP.F32.S32 R6, R6 ;  /* 0x0000000600067245 */ /* 0x000fc60000201400 */
[----:B------:R-:W-:Y:S02]  /*01d0*/  FFMA R8, R8, R9, -1 ;  /* 0xbf80000008087423 */ /* 0x000fe40000000009 */
[----:B------:R-:W-:Y:S02]  /*01e0*/  FMUL R6, R6, 1.1920928955078125e-07 ;  /* 0x3400000006067820 */ /* 0x000fe40000400000 */
[----:B------:R-:W-:-:S04]  /*01f0*/  FADD R7, R7, R8 ;  /* 0x0000000807077221 */ /* 0x000fc80000000000 */
[----:B------:R-:W-:-:S04]  /*0200*/  FFMA R8, R7, -R10, 0.10546888411045074463 ;  /* 0x3dd8001207087423 */ /* 0x000fc8000000080a */
[----:B------:R-:W-:-:S04]  /*0210*/  FFMA R8, R7, R8, -0.13229703903198242188 ;  /* 0xbe0778e007087423 */ /* 0x000fc80000000008 */
[----:B------:R-:W-:-:S04]  /*0220*/  FFMA R8, R7, R8, 0.14491446316242218018 ;  /* 0x3e14647507087423 */ /* 0x000fc80000000008 */
[----:B------:R-:W-:-:S04]  /*0230*/  FFMA R8, R7, R8, -0.16641564667224884033 ;  /* 0xbe2a68dd07087423 */ /* 0x000fc80000000008 */
[----:B------:R-:W-:-:S04]  /*0240*/  FFMA R8, R7, R8, 0.19988867640495300293 ;  /* 0x3e4caf9e07087423 */ /* 0x000fc80000000008 */
[----:B------:R-:W-:-:S04]  /*0250*/  FFMA R8, R7, R8, -0.25000196695327758789 ;  /* 0xbe80004207087423 */ /* 0x000fc80000000008 */
[----:B------:R-:W-:-:S04]  /*0260*/  FFMA R8, R7, R8, 0.33333510160446166992 ;  /* 0x3eaaaae607087423 */ /* 0x000fc80000000008 */
[----:B------:R-:W-:-:S04]  /*0270*/  FFMA R8, R7, R8, -0.5 ;  /* 0xbf00000007087423 */ /* 0x000fc80000000008 */
[----:B------:R-:W-:-:S04]  /*0280*/  FMUL R8, R7, R8 ;  /* 0x0000000807087220 */ /* 0x000fc80000400000 */
[----:B------:R-:W-:Y:S01]  /*0290*/  FFMA R7, R7, R8, R7 ;  /* 0x0000000807077223 */ /* 0x000fe20000000007 */
[----:B------:R-:W-:-:S03]  /*02a0*/  @P0 IMAD.MOV.U32 R8, RZ, RZ, 0x7f800000 ;  /* 0x7f800000ff080424 */ /* 0x000fc600078e00ff */
[----:B------:R-:W-:Y:S01]  /*02b0*/  FFMA R4, R6, 0.69314718246459960938, R7 ;  /* 0x3f31721806047823 */ /* 0x000fe20000000007 */
[C---:B------:R-:W-:Y:S01]  /*02c0*/  @P1 FFMA R4, R3.reuse, R8, +INF ;  /* 0x7f80000003041423 */ /* 0x040fe20000000008 */
[----:B------:R-:W-:-:S04]  /*02d0*/  @P0 FSETP.NEU.AND P1, PT, R3, RZ, PT ;  /* 0x000000ff0300020b */ /* 0x000fc80003f2d000 */
[----:B------:R-:W-:Y:S02]  /*02e0*/  @P0 FSEL R4, R4, -RZ, P1 ;  /* 0x800000ff04040208 */ /* 0x000fe40000800000 */
[----:B0-----:R-:W-:-:S04]  /*02f0*/  IADD3 R2, P0, PT, R2, UR6, RZ ;  /* 0x0000000602027c10 */ /* 0x001fc8000ff1e0ff */
[----:B------:R-:W0:Y:S01]  /*0300*/  F2F.F64.F32 R4, R4 ;  /* 0x0000000400047310 */ /* 0x000e220000201800 */
[----:B------:R-:W-:-:S05]  /*0310*/  IADD3.X R3, PT, PT, R0, UR7, RZ, P0, !PT ;  /* 0x0000000700037c10 */ /* 0x000fca00087fe4ff */
[----:B0-----:R-:W-:Y:S01]  /*0320*/  STG.E.64 desc[UR4][R2.64], R4 ;  /* 0x0000000402007986 */ /* 0x001fe2000c101b04 */
[----:B------:R-:W-:Y:S05]  /*0330*/  EXIT ;  /* 0x000000000000794d */ /* 0x000fea0003800000 */
.L_x_145:
        /* <DEDUP_REMOVED lines=12> */
.L_x_296:


//--------------------- .text.vec_log10           --------------------------
	.section	.text.vec_log10,"ax",@progbits
	.align	128
        .global         vec_log10
        .type           vec_log10,@function
        .size           vec_log10,(.L_x_297 - vec_log10)
        .other          vec_log10,@"STO_CUDA_ENTRY STV_DEFAULT"
vec_log10:
.text.vec_log10:
        /* <DEDUP_REMOVED lines=43> */
[----:B------:R-:W-:-:S03]  /*02b0*/  FSETP.NEU.AND P0, PT, R3, RZ, PT ;  /* 0x000000ff0300720b */ /* 0x000fc60003f0d000 */
[----:B------:R-:W-:-:S05]  /*02c0*/  FMUL R4, R4, 0.43429449200630187988 ;  /* 0x3ede5bd904047820 */ /* 0x000fca0000400000 */
[----:B------:R-:W-:Y:S02]  /*02d0*/  FSEL R4, R4, -INF , P0 ;  /* 0xff80000004047808 */ /* 0x000fe40000000000 */
[----:B0-----:R-:W-:-:S04]  /*02e0*/  IADD3 R2, P0, PT, R2, UR6, RZ ;  /* 0x0000000602027c10 */ /* 0x001fc8000ff1e0ff */
[----:B------:R-:W0:Y:S01]  /*02f0*/  F2F.F64.F32 R4, R4 ;  /* 0x0000000400047310 */ /* 0x000e220000201800 */
[----:B------:R-:W-:-:S05]  /*0300*/  IADD3.X R3, PT, PT, R0, UR7, RZ, P0, !PT ;  /* 0x0000000700037c10 */ /* 0x000fca00087fe4ff */
[----:B0-----:R-:W-:Y:S01]  /*0310*/  STG.E.64 desc[UR4][R2.64], R4 ;  /* 0x0000000402007986 */ /* 0x001fe2000c101b04 */
[----:B------:R-:W-:Y:S05]  /*0320*/  EXIT ;  /* 0x000000000000794d */ /* 0x000fea0003800000 */
.L_x_146:
        /* <DEDUP_REMOVED lines=13> */
.L_x_297:


//--------------------- .text.vec_lgamma          --------------------------
	.section	.text.vec_lgamma,"ax",@progbits
	.align	128
        .global         vec_lgamma
        .type           vec_lgamma,@function
        .size           vec_lgamma,(.L_x_298 - vec_lgamma)
        .other          vec_lgamma,@"STO_CUDA_ENTRY STV_DEFAULT"
vec_lgamma:
.text.vec_lgamma:
        /* <DEDUP_REMOVED lines=19> */
[----:B0-----:R-:W-:-:S13]  /*0130*/  FSETP.GE.AND P0, PT, |R4|, 3, PT ;  /* 0x404000000400780b */ /* 0x001fda0003f06200 */
[----:B------:R-:W-:Y:S05]  /*0140*/  @!P0 BRA `(.L_x_148) ;  /* 0x0000000000d08947 */ /* 0x000fea0003800000 */
[----:B------:R-:W-:-:S13]  /*0150*/  FSETP.GE.AND P0, PT, |R4|, 7.8000001907348632812, PT ;  /* 0x40f9999a0400780b */ /* 0x000fda0003f06200 */
[----:B------:R-:W-:Y:S05]  /*0160*/  @!P0 BRA `(.L_x_149) ;  /* 0x0000000000948947 */ /* 0x000fea0003800000 */
[----:B------:R-:W-:Y:S01]  /*0170*/  FADD R9, |R4|, -RZ ;  /* 0x800000ff04097221 */ /* 0x000fe20000000200 */
[----:B------:R-:W-:Y:S01]  /*0180*/  HFMA2 R7, -RZ, RZ, 1.5048828125, 33.21875 ;  /* 0x3e055027ff077431 */ /* 0x000fe200000001ff */
[----:B------:R-:W-:-:S03]  /*0190*/  MOV R11, 0x7f800000 ;  /* 0x7f800000000b7802 */ /* 0x000fc60000000f00 */
[C---:B------:R-:W-:Y:S02]  /*01a0*/  IADD3 R0, PT, PT, R9.reuse, -0x3f2aaaab, RZ ;  /* 0xc0d5555509007810 */ /* 0x040fe40007ffe0ff */
[----:B------:R-:W-:Y:S02]  /*01b0*/  ISETP.GT.U32.AND P0, PT, R9, 0x7f7fffff, PT ;  /* 0x7f7fffff0900780c */ /* 0x000fe40003f04070 */
[----:B------:R-:W-:-:S04]  /*01c0*/  LOP3.LUT R0, R0, 0xff800000, RZ, 0xc0, !PT ;  /* 0xff80000000007812 */ /* 0x000fc800078ec0ff */
[-C--:B------:R-:W-:Y:S02]  /*01d0*/  IADD3 R5, PT, PT, R9, -R0.reuse, RZ ;  /* 0x8000000009057210 */ /* 0x080fe40007ffe0ff */
[----:B------:R-:W-:Y:S02]  /*01e0*/  I2FP.F32.S32 R0, R0 ;  /* 0x0000000000007245 */ /* 0x000fe40000201400 */
[----:B------:R-:W-:Y:S01]  /*01f0*/  MOV R9, 0x3a4be755 ;  /* 0x3a4be75500097802 */ /* 0x000fe20000000f00 */
[----:B------:R-:W-:-:S04]  /*0200*/  FADD R6, R5, -1 ;  /* 0xbf80000005067421 */ /* 0x000fc80000000000 */
[----:B------:R-:W-:-:S04]  /*0210*/  FFMA R5, R6, -R7, 0.14084610342979431152 ;  /* 0x3e1039f606057423 */ /* 0x000fc80000000807 */
[----:B------:R-:W-:-:S04]  /*0220*/  FFMA R5, R6, R5, -0.12148627638816833496 ;  /* 0xbdf8cdcc06057423 */ /* 0x000fc80000000005 */
[----:B------:R-:W-:-:S04]  /*0230*/  FFMA R5, R6, R5, 0.13980610668659210205 ;  /* 0x3e0f295506057423 */ /* 0x000fc80000000005 */
[----:B------:R-:W-:-:S04]  /*0240*/  FFMA R5, R6, R5, -0.16684235632419586182 ;  /* 0xbe2ad8b906057423 */ /* 0x000fc80000000005 */
[----:B------:R-:W-:-:S04]  /*0250*/  FFMA R5, R6, R5, 0.20012299716472625732 ;  /* 0x3e4ced0b06057423 */ /* 0x000fc80000000005 */
[C---:B------:R-:W-:Y:S02]  /*0260*/  FFMA R7, R6.reuse, R5, -0.24999669194221496582 ;  /* 0xbe7fff2206077423 */ /* 0x040fe40000000005 */
[----:B------:R-:W0:Y:S02]  /*0270*/  MUFU.RCP R5, |R4| ;  /* 0x4000000400057308 */ /* 0x000e240000001000 */
[----:B------:R-:W-:-:S04]  /*0280*/  FFMA R7, R6, R7, 0.33333182334899902344 ;  /* 0x3eaaaa7806077423 */ /* 0x000fc80000000007 */
[----:B------:R-:W-:-:S04]  /*0290*/  FFMA R7, R6, R7, -0.5 ;  /* 0xbf00000006077423 */ /* 0x000fc80000000007 */
[----:B------:R-:W-:-:S04]  /*02a0*/  FMUL R7, R6, R7 ;  /* 0x0000000706077220 */ /* 0x000fc80000400000 */
[----:B------:R-:W-:Y:S01]  /*02b0*/  FFMA R7, R6, R7, R6 ;  /* 0x0000000706077223 */ /* 0x000fe20000000006 */
[----:B------:R-:W-:Y:S01]  /*02c0*/  FFMA R6, R0, 1.1920928955078125e-07, RZ ;  /* 0x3400000000067823 */ /* 0x000fe200000000ff */
[----:B0-----:R-:W-:-:S03]  /*02d0*/  FMUL R0, R5, R5 ;  /* 0x0000000505007220 */ /* 0x001fc60000400000 */
[----:B------:R-:W-:Y:S01]  /*02e0*/  FFMA R6, R6, 0.69314718246459960938, R7 ;  /* 0x3f31721806067823 */ /* 0x000fe20000000007 */
[----:B------:R-:W-:Y:S01]  /*02f0*/  @P0 FFMA R6, |R4|, R11, +INF ;  /* 0x7f80000004060423 */ /* 0x000fe2000000020b */
[----:B------:R-:W-:Y:S01]  /*0300*/  FFMA R7, R0, R9, -0.0027776553761214017868 ;  /* 0xbb36095300077423 */ /* 0x000fe20000000009 */
[C---:B------:R-:W-:Y:S01]  /*0310*/  FADD R9, |R4|.reuse, -0.5 ;  /* 0xbf00000004097421 */ /* 0x040fe20000000200 */
[----:B------:R-:W-:Y:S01]  /*0320*/  FSETP.NEU.AND P0, PT, |R4|, +INF , PT ;  /* 0x7f8000000400780b */ /* 0x000fe20003f0d200 */
[----:B------:R-:W-:Y:S01]  /*0330*/  FMUL R6, R6, 0.5 ;  /* 0x3f00000006067820 */ /* 0x000fe20000400000 */
[----:B------:R-:W-:-:S03]  /*0340*/  FFMA R0, R0, R7, 0.083333276212215423584 ;  /* 0x3daaaaa300007423 */ /* 0x000fc60000000007 */
[----:B------:R-:W-:Y:S01]  /*0350*/  FMUL R9, R6, R9 ;  /* 0x0000000906097220 */ /* 0x000fe20000400000 */
[----:B------:R-:W-:-:S04]  /*0360*/  FFMA R0, R5, R0, 0.91893851757049560547 ;  /* 0x3f6b3f8e05007423 */ /* 0x000fc80000000000 */
[--C-:B------:R-:W-:Y:S01]  /*0370*/  FADD R0, R0, R9.reuse ;  /* 0x0000000900007221 */ /* 0x100fe20000000000 */
[----:B------:R-:W-:-:S04]  /*0380*/  FADD R9, -|R4|, R9 ;  /* 0x0000000904097221 */ /* 0x000fc80000000300 */
[----:B------:R-:W-:-:S05]  /*0390*/  FADD R0, R9, R0 ;  /* 0x0000000009007221 */ /* 0x000fca0000000000 */
[----:B------:R-:W-:Y:S01]  /*03a0*/  FSEL R6, R0, +INF , P0 ;  /* 0x7f80000000067808 */ /* 0x000fe20000000000 */
[----:B------:R-:W-:Y:S06]  /*03b0*/  BRA `(.L_x_150) ;  /* 0x00000004003c7947 */ /* 0x000fec0003800000 */
.L_x_149:
[----:B------:R-:W-:Y:S01]  /*03c0*/  FADD R6, |R4|, -3 ;  /* 0xc040000004067421 */ /* 0x000fe20000000200 */
[----:B------:R-:W-:-:S03]  /*03d0*/  HFMA2 R7, -RZ, RZ, 4.23046875, 0.62255859375 ;  /* 0x443b38fbff077431 */ /* 0x000fc600000001ff */
[----:B------:R-:W-:-:S04]  /*03e0*/  FADD R5, R6, -259.2509765625 ;  /* 0xc381a02006057421 */ /* 0x000fc80000000000 */
[----:B------:R-:W-:-:S04]  /*03f0*/  FFMA R5, R6, R5, -10777.1796875 ;  /* 0xc62864b806057423 */ /* 0x000fc80000000005 */
[----:B------:R-:W-:-:S04]  /*0400*/  FFMA R5, R6, R5, -92685.046875 ;  /* 0xc7b5068606057423 */ /* 0x000fc80000000005 */
[C---:B------:R-:W-:Y:S01]  /*0410*/  FFMA R0, R6.reuse, R5, -206353.578125 ;  /* 0xc849846506007423 */ /* 0x040fe20000000005 */
[----:B------:R-:W-:-:S04]  /*0420*/  FFMA R5, R6, -R7, -12349.7421875 ;  /* 0xc640f6f806057423 */ /* 0x000fc80000000807 */
[C---:B------:R-:W-:Y:S01]  /*0430*/  FFMA R5, R6.reuse, R5, -41061.375 ;  /* 0xc720656006057423 */ /* 0x040fe20000000005 */
[----:B------:R-:W0:Y:S03]  /*0440*/  MUFU.RCP R0, R0 ;  /* 0x0000000000007308 */ /* 0x000e260000001000 */
[----:B------:R-:W-:-:S04]  /*0450*/  FFMA R5, R6, R5, -48310.6640625 ;  /* 0xc73cb6aa06057423 */ /* 0x000fc80000000005 */
[----:B------:R-:W-:-:S04]  /*0460*/  FFMA R5, R6, R5, -143033.40625 ;  /* 0xc80bae5a06057423 */ /* 0x000fc80000000005 */
[----:B0-----:R-:W-:Y:S01]  /*0470*/  FFMA R6, R5, R0, R6 ;  /* 0x0000000005067223 */ /* 0x001fe20000000006 */
[----:B------:R-:W-:Y:S06]  /*0480*/  BRA `(.L_x_150) ;  /* 0x0000000400087947 */ /* 0x000fec0003800000 */
.L_x_148:
[----:B------:R-:W-:-:S13]  /*0490*/  FSETP.GE.AND P0, PT, |R4|, 1.5, PT ;  /* 0x3fc000000400780b */ /* 0x000fda0003f06200 */
[----:B------:R-:W-:Y:S05]  /*04a0*/  @!P0 BRA `(.L_x_151) ;  /* 0x0000000000348947 */ /* 0x000fea0003800000 */
[----:B------:R-:W-:Y:S01]  /*04b0*/  MOV R5, 0x385007fa ;  /* 0x385007fa00057802 */ /* 0x000fe20000000f00 */
[----:B------:R-:W-:-:S04]  /*04c0*/  FADD R6, |R4|, -2 ;  /* 0xc000000004067421 */ /* 0x000fc80000000200 */
[----:B------:R-:W-:-:S04]  /*04d0*/  FFMA R5, R6, R5, -0.00022089484264142811298 ;  /* 0xb967a00206057423 */ /* 0x000fc80000000005 */
[----:B------:R-:W-:-:S04]  /*04e0*/  FFMA R5, R6, R5, 0.00054131424985826015472 ;  /* 0x3a0de6fc06057423 */ /* 0x000fc80000000005 */
[----:B------:R-:W-:-:S04]  /*04f0*/  FFMA R5, R6, R5, -0.0012045169714838266373 ;  /* 0xba9de0e206057423 */ /* 0x000fc80000000005 */
[----:B------:R-:W-:-:S04]  /*0500*/  FFMA R5, R6, R5, 0.0028842517640441656113 ;  /* 0x3b3d05b706057423 */ /* 0x000fc80000000005 */
[----:B------:R-:W-:-:S04]  /*0510*/  FFMA R5, R6, R5, -0.0073827579617500305176 ;  /* 0xbbf1eb1006057423 */ /* 0x000fc80000000005 */
[----:B------:R-:W-:-:S04]  /*0520*/  FFMA R5, R6, R5, 0.020581319928169250488 ;  /* 0x3ca89a2806057423 */ /* 0x000fc80000000005 */
[----:B------:R-:W-:-:S04]  /*0530*/  FFMA R5, R6, R5, -0.06735248863697052002 ;  /* 0xbd89f01a06057423 */ /* 0x000fc80000000005 */
[----:B------:R-:W-:-:S04]  /*0540*/  FFMA R5, R6, R5, 0.32246702909469604492 ;  /* 0x3ea51a6606057423 */ /* 0x000fc80000000005 */
[----:B------:R-:W-:-:S04]  /*0550*/  FFMA R5, R6, R5, 0.42278432846069335938 ;  /* 0x3ed8773006057423 */ /* 0x000fc80000000005 */
[----:B------:R-:W-:Y:S01]  /*0560*/  FMUL R6, R6, R5 ;  /* 0x0000000506067220 */ /* 0x000fe20000400000 */
[----:B------:R-:W-:Y:S06]  /*0570*/  BRA `(.L_x_150) ;  /* 0x0000000000cc7947 */ /* 0x000fec0003800000 */
.L_x_151:
[----:B------:R-:W-:-:S13]  /*0580*/  FSETP.GE.AND P0, PT, |R4|, 0.69999998807907104492, PT ;  /* 0x3f3333330400780b */ /* 0x000fda0003f06200 */
[----:B------:R-:W-:Y:S05]  /*0590*/  @!P0 BRA `(.L_x_152) ;  /* 0x0000000000388947 */ /* 0x000fea0003800000 */
[----:B------:R-:W-:Y:S02]  /*05a0*/  HFMA2 R5, -RZ, RZ, 1.3076171875, -7640 ;  /* 0x3d3bef76ff057431 */ /* 0x000fe400000001ff */
[----:B------:R-:W-:-:S04]  /*05b0*/  FADD R6, -|R4|, 1 ;  /* 0x3f80000004067421 */ /* 0x000fc80000000300 */
[----:B------:R-:W-:-:S04]  /*05c0*/  FFMA R5, R6, R5, 0.10373967140913009644 ;  /* 0x3dd4757706057423 */ /* 0x000fc80000000005 */
[----:B------:R-:W-:-:S04]  /*05d0*/  FFMA R5, R6, R5, 0.12280363589525222778 ;  /* 0x3dfb807906057423 */ /* 0x000fc80000000005 */
[----:B------:R-:W-:-:S04]  /*05e0*/  FFMA R5, R6, R5, 0.12752421200275421143 ;  /* 0x3e0295b506057423 */ /* 0x000fc80000000005 */
[----:B------:R-:W-:-:S04]  /*05f0*/  FFMA R5, R6, R5, 0.14321668446063995361 ;  /* 0x3e12a76506057423 */ /* 0x000fc80000000005 */
[----:B------:R-:W-:-:S04]  /*0600*/  FFMA R5, R6, R5, 0.16934357583522796631 ;  /* 0x3e2d686706057423 */ /* 0x000fc80000000005 */
[----:B------:R-:W-:-:S04]  /*0610*/  FFMA R5, R6, R5, 0.2074079364538192749 ;  /* 0x3e5462bf06057423 */ /* 0x000fc80000000005 */
[----:B------:R-:W-:-:S04]  /*0620*/  FFMA R5, R6, R5, 0.27058750391006469727 ;  /* 0x3e8a8a7206057423 */ /* 0x000fc80000000005 */
[----:B------:R-:W-:-:S04]  /*0630*/  FFMA R5, R6, R5, 0.40068542957305908203 ;  /* 0x3ecd26a406057423 */ /* 0x000fc80000000005 */
[----:B------:R-:W-:-:S04]  /*0640*/  FFMA R5, R6, R5, 0.82246696949005126953 ;  /* 0x3f528d3206057423 */ /* 0x000fc80000000005 */
[----:B------:R-:W-:-:S04]  /*0650*/  FFMA R5, R6, R5, 0.57721567153930664062 ;  /* 0x3f13c46806057423 */ /* 0x000fc80000000005 */
[----:B------:R-:W-:Y:S01]  /*0660*/  FMUL R6, R6, R5 ;  /* 0x0000000506067220 */ /* 0x000fe20000400000 */
[----:B------:R-:W-:Y:S06]  /*0670*/  BRA `(.L_x_150) ;  /* 0x00000000008c7947 */ /* 0x000fec0003800000 */
.L_x_152:
[----:B------:R-:W-:Y:S01]  /*0680*/  MOV R5, 0x3b6b1c86 ;  /* 0x3b6b1c8600057802 */ /* 0x000fe20000000f00 */
[----:B------:R-:W-:-:S04]  /*0690*/  HFMA2 R7, -RZ, RZ, 1.5048828125, 33.21875 ;  /* 0x3e055027ff077431 */ /* 0x000fc800000001ff */
[----:B------:R-:W-:-:S04]  /*06a0*/  FFMA R5, |R4|, R5, -0.0054712854325771331787 ;  /* 0xbbb3487804057423 */ /* 0x000fc80000000205 */
[----:B------:R-:W-:-:S04]  /*06b0*/  FFMA R5, |R4|, R5, -0.044627126306295394897 ;  /* 0xbd36caef04057423 */ /* 0x000fc80000000205 */
[----:B------:R-:W-:-:S04]  /*06c0*/  FFMA R5, |R4|, R5, 0.16731770336627960205 ;  /* 0x3e2b555504057423 */ /* 0x000fc80000000205 */
[----:B------:R-:W-:-:S04]  /*06d0*/  FFMA R5, |R4|, R5, -0.042135979980230331421 ;  /* 0xbd2c96c704057423 */ /* 0x000fc80000000205 */
[----:B------:R-:W-:-:S04]  /*06e0*/  FFMA R5, |R4|, R5, -0.6558672785758972168 ;  /* 0xbf27e6eb04057423 */ /* 0x000fc80000000205 */
[----:B------:R-:W-:-:S04]  /*06f0*/  FFMA R5, |R4|, R5, 0.57721537351608276367 ;  /* 0x3f13c46304057423 */ /* 0x000fc80000000205 */
[----:B------:R-:W-:-:S04]  /*0700*/  FMUL R5, |R4|, R5 ;  /* 0x0000000504057220 */ /* 0x000fc80000400200 */
[----:B------:R-:W-:-:S05]  /*0710*/  FFMA R5, |R4|, R5, |R4| ;  /* 0x0000000504057223 */ /* 0x000fca0000000604 */
[----:B------:R-:W-:-:S13]  /*0720*/  FSETP.GEU.AND P0, PT, R5, 1.175494350822287508e-38, PT ;  /* 0x008000000500780b */ /* 0x000fda0003f0e000 */
[----:B------:R-:W-:-:S05]  /*0730*/  @!P0 FMUL R5, R5, 8388608 ;  /* 0x4b00000005058820 */ /* 0x000fca0000400000 */
[C---:B------:R-:W-:Y:S02]  /*0740*/  IADD3 R0, PT, PT, R5.reuse, -0x3f2aaaab, RZ ;  /* 0xc0d5555505007810 */ /* 0x040fe40007ffe0ff */
[----:B------:R-:W-:Y:S02]  /*0750*/  FSETP.NEU.AND P1, PT, R5, RZ, PT ;  /* 0x000000ff0500720b */ /* 0x000fe40003f2d000 */
[----:B------:R-:W-:-:S04]  /*0760*/  LOP3.LUT R6, R0, 0xff800000, RZ, 0xc0, !PT ;  /* 0xff80000000067812 */ /* 0x000fc800078ec0ff */
[----:B------:R-:W-:-:S05]  /*0770*/  IADD3 R0, PT, PT, R5, -R6, RZ ;  /* 0x8000000605007210 */ /* 0x000fca0007ffe0ff */
[----:B------:R-:W-:Y:S01]  /*0780*/  FADD R8, R0, -1 ;  /* 0xbf80000000087421 */ /* 0x000fe20000000000 */
[----:B------:R-:W-:Y:S02]  /*0790*/  FSEL R0, RZ, -23, P0 ;  /* 0xc1b80000ff007808 */ /* 0x000fe40000000000 */
[----:B------:R-:W-:Y:S01]  /*07a0*/  ISETP.GT.U32.AND P0, PT, R5, 0x7f7fffff, PT ;  /* 0x7f7fffff0500780c */ /* 0x000fe20003f04070 */
[----:B------:R-:W-:-:S04]  /*07b0*/  FFMA R7, R8, -R7, 0.14084610342979431152 ;  /* 0x3e1039f608077423 */ /* 0x000fc80000000807 */
[----:B------:R-:W-:-:S04]  /*07c0*/  FFMA R7, R8, R7, -0.12148627638816833496 ;  /* 0xbdf8cdcc08077423 */ /* 0x000fc80000000007 */
[----:B------:R-:W-:-:S04]  /*07d0*/  FFMA R7, R8, R7, 0.13980610668659210205 ;  /* 0x3e0f295508077423 */ /* 0x000fc80000000007 */
[----:B------:R-:W-:-:S04]  /*07e0*/  FFMA R7, R8, R7, -0.16684235632419586182 ;  /* 0xbe2ad8b908077423 */ /* 0x000fc80000000007 */
[----:B------:R-:W-:-:S04]  /*07f0*/  FFMA R7, R8, R7, 0.20012299716472625732 ;  /* 0x3e4ced0b08077423 */ /* 0x000fc80000000007 */
[----:B------:R-:W-:-:S04]  /*0800*/  FFMA R7, R8, R7, -0.24999669194221496582 ;  /* 0xbe7fff2208077423 */ /* 0x000fc80000000007 */
[----:B------:R-:W-:-:S04]  /*0810*/  FFMA R7, R8, R7, 0.33333182334899902344 ;  /* 0x3eaaaa7808077423 */ /* 0x000fc80000000007 */
[C---:B------:R-:W-:Y:S01]  /*0820*/  FFMA R9, R8.reuse, R7, -0.5 ;  /* 0xbf00000008097423 */ /* 0x040fe20000000007 */
[----:B------:R-:W-:Y:S02]  /*0830*/  I2FP.F32.S32 R7, R6 ;  /* 0x0000000600077245 */ /* 0x000fe40000201400 */
[----:B------:R-:W-:Y:S01]  /*0840*/  MOV R6, 0x7f800000 ;  /* 0x7f80000000067802 */ /* 0x000fe20000000f00 */
[C---:B------:R-:W-:Y:S02]  /*0850*/  FMUL R9, R8.reuse, R9 ;  /* 0x0000000908097220 */ /* 0x040fe40000400000 */
[----:B------:R-:W-:Y:S02]  /*0860*/  FFMA R0, R7, 1.1920928955078125e-07, R0 ;  /* 0x3400000007007823 */ /* 0x000fe40000000000 */
[----:B------:R-:W-:-:S04]  /*0870*/  FFMA R9, R8, R9, R8 ;  /* 0x0000000908097223 */ /* 0x000fc80000000008 */
[----:B------:R-:W-:Y:S01]  /*0880*/  FFMA R0, R0, 0.69314718246459960938, R9 ;  /* 0x3f31721800007823 */ /* 0x000fe20000000009 */
[----:B------:R-:W-:-:S05]  /*0890*/  @P0 FFMA R0, R5, R6, +INF ;  /* 0x7f80000005000423 */ /* 0x000fca0000000006 */
[----:B------:R-:W-:-:S07]  /*08a0*/  FSEL R6, -R0, +INF , P1 ;  /* 0x7f80000000067808 */ /* 0x000fce0000800100 */
.L_x_150:
[----:B------:R-:W-:Y:S05]  /*08b0*/  BSYNC.RECONVERGENT B0 ;  /* 0x0000000000007941 */ /* 0x000fea0003800200 */
.L_x_147:
[----:B------:R-:W-:Y:S01]  /*08c0*/  FSETP.GE.AND P0, PT, R4, RZ, PT ;  /* 0x000000ff0400720b */ /* 0x000fe20003f06000 */
[----:B------:R-:W-:Y:S01]  /*08d0*/  BSSY.RECONVERGENT B0, `(.L_x_153) ;  /* 0x0000057000007945 */ /* 0x000fe20003800200 */
[----:B------:R-:W-:-:S11]  /*08e0*/  MOV R5, R6 ;  /* 0x0000000600057202 */ /* 0x000fd60000000f00 */
[----:B------:R-:W-:Y:S05]  /*08f0*/  @P0 BRA `(.L_x_154) ;  /* 0x0000000400500947 */ /* 0x000fea0003800000 */
[----:B------:R-:W0:Y:S02]  /*0900*/  FRND.FLOOR R5, |R4| ;  /* 0x4000000400057307 */ /* 0x000e240000205000 */
[----:B0-----:R-:W-:Y:S02]  /*0910*/  FSETP.NEU.AND P0, PT, |R4|, R5, PT ;  /* 0x000000050400720b */ /* 0x001fe40003f0d200 */
[----:B------:R-:W-:-:S11]  /*0920*/  MOV R5, 0x7f800000 ;  /* 0x7f80000000057802 */ /* 0x000fd60000000f00 */
[----:B------:R-:W-:Y:S05]  /*0930*/  @!P0 BRA `(.L_x_154) ;  /* 0x0000000400408947 */ /* 0x000fea0003800000 */
[----:B------:R-:W-:Y:S02]  /*0940*/  FSETP.GEU.AND P0, PT, |R4|, 9.999999682655225389e-20, PT ;  /* 0x1fec1e4a0400780b */ /* 0x000fe40003f0e200 */
[----:B------:R-:W-:-:S11]  /*0950*/  MOV R5, 0x7f800000 ;  /* 0x7f80000000057802 */ /* 0x000fd60000000f00 */
[----:B------:R-:W-:Y:S05]  /*0960*/  @P0 BRA `(.L_x_155) ;  /* 0x00000000006c0947 */ /* 0x000fea0003800000 */
[C---:B------:R-:W-:Y:S01]  /*0970*/  FMUL R7, |R4|.reuse, 8388608 ;  /* 0x4b00000004077820 */ /* 0x040fe20000400200 */
[----:B------:R-:W-:Y:S01]  /*0980*/  FSETP.GEU.AND P0, PT, |R4|, 1.175494350822287508e-38, PT ;  /* 0x008000000400780b */ /* 0x000fe20003f0e200 */
[----:B------:R-:W-:-:S03]  /*0990*/  HFMA2 R9, -RZ, RZ, 1.5048828125, 33.21875 ;  /* 0x3e055027ff097431 */ /* 0x000fc600000001ff */
[----:B------:R-:W-:-:S04]  /*09a0*/  FSEL R4, R7, |R4|, !P0 ;  /* 0x4000000407047208 */ /* 0x000fc80004000000 */
[C---:B------:R-:W-:Y:S02]  /*09b0*/  IADD3 R0, PT, PT, R4.reuse, -0x3f2aaaab, RZ ;  /* 0xc0d5555504007810 */ /* 0x040fe40007ffe0ff */
[----:B------:R-:W-:Y:S02]  /*09c0*/  FSETP.NEU.AND P1, PT, R4, RZ, PT ;  /* 0x000000ff0400720b */ /* 0x000fe40003f2d000 */
[----:B------:R-:W-:-:S04]  /*09d0*/  LOP3.LUT R7, R0, 0xff800000, RZ, 0xc0, !PT ;  /* 0xff80000000077812 */ /* 0x000fc800078ec0ff */
[-C--:B------:R-:W-:Y:S02]  /*09e0*/  IADD3 R0, PT, PT, R4, -R7.reuse, RZ ;  /* 0x8000000704007210 */ /* 0x080fe40007ffe0ff */
[----:B------:R-:W-:-:S03]  /*09f0*/  I2FP.F32.S32 R7, R7 ;  /* 0x0000000700077245 */ /* 0x000fc60000201400 */
[----:B------:R-:W-:Y:S01]  /*0a00*/  FADD R6, R0, -1 ;  /* 0xbf80000000067421 */ /* 0x000fe20000000000 */
[----:B------:R-:W-:Y:S02]  /*0a10*/  FSEL R0, RZ, -23, P0 ;  /* 0xc1b80000ff007808 */ /* 0x000fe40000000000 */
[----:B------:R-:W-:Y:S01]  /*0a20*/  ISETP.GT.U32.AND P0, PT, R4, 0x7f7fffff, PT ;  /* 0x7f7fffff0400780c */ /* 0x000fe20003f04070 */
[C---:B------:R-:W-:Y:S02]  /*0a30*/  FFMA R9, R6.reuse, -R9, 0.14084610342979431152 ;  /* 0x3e1039f606097423 */ /* 0x040fe40000000809 */
[----:B------:R-:W-:Y:S02]  /*0a40*/  FFMA R0, R7, 1.1920928955078125e-07, R0 ;  /* 0x3400000007007823 */ /* 0x000fe40000000000 */
        /* <DEDUP_REMOVED lines=10> */
[----:B------:R-:W-:-:S05]  /*0af0*/  @P0 FFMA R0, R4, R5, +INF ;  /* 0x7f80000004000423 */ /* 0x000fca0000000005 */
[----:B------:R-:W-:Y:S01]  /*0b00*/  FSEL R5, -R0, +INF , P1 ;  /* 0x7f80000000057808 */ /* 0x000fe20000800100 */
[----:B------:R-:W-:Y:S06]  /*0b10*/  BRA `(.L_x_154) ;  /* 0x0000000000c87947 */ /* 0x000fec0003800000 */
.L_x_155:
[--C-:B------:R-:W-:Y:S01]  /*0b20*/  FADD R0, |R4|, |R4|.reuse ;  /* 0x4000000404007221 */ /* 0x100fe20000000200 */
[----:B------:R-:W-:Y:S01]  /*0b30*/  MOV R12, 0x37cbac00 ;  /* 0x37cbac00000c7802 */ /* 0x000fe20000000f00 */
[----:B------:R-:W-:Y:S01]  /*0b40*/  HFMA2 R11, -RZ, RZ, 1.291015625, -0.052581787109375 ;  /* 0x3d2aaabbff0b7431 */ /* 0x000fe200000001ff */
[----:B------:R-:W-:Y:S01]  /*0b50*/  MOV R13, 0x3effffff ;  /* 0x3effffff000d7802 */ /* 0x000fe20000000f00 */
[----:B------:R-:W0:Y:S08]  /*0b60*/  FRND R7, R0 ;  /* 0x0000000000077307 */ /* 0x000e300000201000 */
[----:B------:R-:W1:Y:S01]  /*0b70*/  F2I.NTZ R8, R0 ;  /* 0x0000000000087305 */ /* 0x000e620000203100 */
[----:B0-----:R-:W-:-:S04]  /*0b80*/  FFMA R7, R7, -0.5, |R4| ;  /* 0xbf00000007077823 */ /* 0x001fc80000000404 */
[----:B------:R-:W-:Y:S01]  /*0b90*/  FMUL R7, R7, 3.1415927410125732422 ;  /* 0x40490fdb07077820 */ /* 0x000fe20000400000 */
[----:B-1----:R-:W-:-:S03]  /*0ba0*/  LOP3.LUT R10, R8, 0x1, RZ, 0xc0, !PT ;  /* 0x00000001080a7812 */ /* 0x002fc600078ec0ff */
[----:B------:R-:W-:Y:S01]  /*0bb0*/  FMUL R9, R7, R7 ;  /* 0x0000000707097220 */ /* 0x000fe20000400000 */
[----:B------:R-:W-:Y:S02]  /*0bc0*/  LOP3.LUT P1, RZ, R8, 0x2, RZ, 0xc0, !PT ;  /* 0x0000000208ff7812 */ /* 0x000fe4000782c0ff */
[----:B------:R-:W-:Y:S01]  /*0bd0*/  ISETP.NE.U32.AND P0, PT, R10, 0x1, PT ;  /* 0x000000010a00780c */ /* 0x000fe20003f05070 */
[----:B------:R-:W-:-:S03]  /*0be0*/  FFMA R10, R9, R12, -0.0013887860113754868507 ;  /* 0xbab607ed090a7423 */ /* 0x000fc6000000000c */
[----:B------:R-:W-:Y:S02]  /*0bf0*/  FSEL R12, R11, 0.0083327032625675201416, !P0 ;  /* 0x3c0885e40b0c7808 */ /* 0x000fe40004000000 */
[----:B------:R-:W-:Y:S02]  /*0c00*/  FSEL R10, R10, -0.00019574658654164522886, !P0 ;  /* 0xb94d41530a0a7808 */ /* 0x000fe40004000000 */
[----:B------:R-:W-:Y:S02]  /*0c10*/  FSEL R0, R7, 1, P0 ;  /* 0x3f80000007007808 */ /* 0x000fe40000000000 */
[----:B------:R-:W-:Y:S01]  /*0c20*/  FSEL R11, -R13, -0.16666662693023681641, !P0 ;  /* 0xbe2aaaa80d0b7808 */ /* 0x000fe20004000100 */
[C---:B------:R-:W-:Y:S02]  /*0c30*/  FFMA R10, R9.reuse, R10, R12 ;  /* 0x0000000a090a7223 */ /* 0x040fe4000000000c */
[C---:B------:R-:W-:Y:S02]  /*0c40*/  FFMA R7, R9.reuse, R0, RZ ;  /* 0x0000000009077223 */ /* 0x040fe400000000ff */
[----:B------:R-:W-:Y:S01]  /*0c50*/  FFMA R10, R9, R10, R11 ;  /* 0x0000000a090a7223 */ /* 0x000fe2000000000b */
[----:B------:R-:W-:-:S03]  /*0c60*/  HFMA2 R9, -RZ, RZ, 1.5048828125, 33.21875 ;  /* 0x3e055027ff097431 */ /* 0x000fc600000001ff */
[----:B------:R-:W-:-:S04]  /*0c70*/  FFMA R7, R7, R10, R0 ;  /* 0x0000000a07077223 */ /* 0x000fc80000000000 */
[----:B------:R-:W-:-:S04]  /*0c80*/  @P1 FADD R7, RZ, -R7 ;  /* 0x80000007ff071221 */ /* 0x000fc80000000000 */
[----:B------:R-:W-:-:S05]  /*0c90*/  FMUL R4, |R4|, |R7| ;  /* 0x4000000704047220 */ /* 0x000fca0000400200 */
[----:B------:R-:W-:-:S13]  /*0ca0*/  FSETP.GEU.AND P0, PT, R4, 1.175494350822287508e-38, PT ;  /* 0x008000000400780b */ /* 0x000fda0003f0e000 */
[----:B------:R-:W-:-:S05]  /*0cb0*/  @!P0 FMUL R4, R4, 8388608 ;  /* 0x4b00000004048820 */ /* 0x000fca0000400000 */
[----:B------:R-:W-:-:S04]  /*0cc0*/  IADD3 R0, PT, PT, R4, -0x3f2aaaab, RZ ;  /* 0xc0d5555504007810 */ /* 0x000fc80007ffe0ff */
        /* <DEDUP_REMOVED lines=20> */
[----:B------:R-:W-:-:S05]  /*0e10*/  FADD R0, -R0, 1.1447298526763916016 ;  /* 0x3f92868200007421 */ /* 0x000fca0000000100 */
[----:B------:R-:W-:-:S05]  /*0e20*/  FSEL R5, R0, +INF , P0 ;  /* 0x7f80000000057808 */ /* 0x000fca0000000000 */
[----:B------:R-:W-:-:S07]  /*0e30*/  FADD R5, R5, -R6 ;  /* 0x8000000605057221 */ /* 0x000fce0000000000 */
.L_x_154:
[----:B------:R-:W-:Y:S05]  /*0e40*/  BSYNC.RECONVERGENT B0 ;  /* 0x0000000000007941 */ /* 0x000fea0003800200 */
.L_x_153:
[----:B------:R-:W0:Y:S01]  /*0e50*/  LDCU.64 UR6, c[0x0][0x388] ;  /* 0x00007100ff0677ac */ /* 0x000e220008000a00 */
[----:B------:R-:W1:Y:S01]  /*0e60*/  F2F.F64.F32 R4, R5 ;  /* 0x0000000500047310 */ /* 0x000e620000201800 */
[----:B0-----:R-:W-:-:S04]  /*0e70*/  IADD3 R6, P0, PT, R3, UR6, RZ ;  /* 0x0000000603067c10 */ /* 0x001fc8000ff1e0ff */
[----:B------:R-:W-:-:S05]  /*0e80*/  IADD3.X R7, PT, PT, R2, UR7, RZ, P0, !PT ;  /* 0x0000000702077c10 */ /* 0x000fca00087fe4ff */
[----:B-1----:R-:W-:Y:S01]  /*0e90*/  STG.E.64 desc[UR4][R6.64], R4 ;  /* 0x0000000406007986 */ /* 0x002fe2000c101b04 */
[----:B------:R-:W-:Y:S05]  /*0ea0*/  EXIT ;  /* 0x000000000000794d */ /* 0x000fea0003800000 */
.L_x_156:
        /* <DEDUP_REMOVED lines=13> */
.L_x_298:


//--------------------- .text.vec_j1              --------------------------
	.section	.text.vec_j1,"ax",@progbits
	.align	128
        .global         vec_j1
        .type           vec_j1,@function
        .size           vec_j1,(.L_x_299 - vec_j1)
        .other          vec_j1,@"STO_CUDA_ENTRY STV_DEFAULT"
vec_j1:
.text.vec_j1:
        /* <DEDUP_REMOVED lines=19> */
[----:B0-----:R-:W-:-:S13]  /*0130*/  FSETP.GTU.AND P0, PT, |R4|, 8, PT ;  /* 0x410000000400780b */ /* 0x001fda0003f0c200 */
        /* <DEDUP_REMOVED lines=22> */
.L_x_158:
[----:B------:R-:W-:Y:S01]  /*02a0*/  FSETP.NEU.AND P0, PT, |R4|, +INF , PT ;  /* 0x7f8000000400780b */ /* 0x000fe20003f0d200 */
[----:B------:R-:W-:-:S12]  /*02b0*/  HFMA2 R5, -RZ, RZ, 0, 0 ;  /* 0x00000000ff057431 */ /* 0x000fd800000001ff */
[----:B------:R-:W-:Y:S05]  /*02c0*/  @!P0 BRA `(.L_x_159) ;  /* 0x0000000800688947 */ /* 0x000fea0003800000 */
[----:B------:R-:W0:Y:S01]  /*02d0*/  MUFU.RCP R5, |R4| ;  /* 0x4000000400057308 */ /* 0x000e220000001000 */
[----:B------:R-:W-:Y:S01]  /*02e0*/  IMAD.MOV.U32 R7, RZ, RZ, 0x3fca3ba2 ;  /* 0x3fca3ba2ff077424 */ /* 0x000fe200078e00ff */
        /* <DEDUP_REMOVED lines=9> */
[C---:B------:R-:W-:Y:S02]  /*0380*/  FFMA R5, R6.reuse, -R5, 0.74987655878067016602 ;  /* 0x3f3ff7e906057423 */ /* 0x040fe40000000805 */
[----:B------:R-:W0:Y:S02]  /*0390*/  F2I.NTZ R10, R7 ;  /* 0x00000007000a7305 */ /* 0x000e240000203100 */
        /* <DEDUP_REMOVED lines=12> */
[----:B------:R-:W-:Y:S02]  /*0460*/  IMAD.SHL.U32 R7, R0, 0x100, RZ ;  /* 0x0000010000077824 */ /* 0x000fe400078e00ff */
[----:B------:R-:W-:Y:S02]  /*0470*/  HFMA2 R18, -RZ, RZ, 0, 0 ;  /* 0x00000000ff127431 */ /* 0x000fe400000001ff */
[----:B------:R-:W-:Y:S01]  /*0480*/  IMAD.MOV.U32 R6, RZ, RZ, RZ ;  /* 0x000000ffff067224 */ /* 0x000fe200078e00ff */
[----:B------:R-:W0:Y:S01]  /*0490*/  LDCU.64 UR8, c[0x4][URZ] ;  /* 0x01000000ff0877ac */ /* 0x000e220008000a00 */
[----:B------:R-:W-:Y:S01]  /*04a0*/  LOP3.LUT R7, R7, 0x80000000, RZ, 0xfc, !PT ;  /* 0x8000000007077812 */ /* 0x000fe200078efcff */
[----:B------:R-:W-:Y:S01]  /*04b0*/  UMOV UR5, URZ ;  /* 0x000000ff00057c82 */ /* 0x000fe20008000000 */
[----:B------:R-:W-:-:S05]  /*04c0*/  UMOV UR4, URZ ;  /* 0x000000ff00047c82 */ /* 0x000fca0008000000 */
.L_x_162:
        /* <DEDUP_REMOVED lines=20> */
[----:B------:R-:W-:Y:S01]  /*0610*/  @P3 MOV R15, R8 ;  /* 0x00000008000f3202 */ /* 0x000fe20000000f00 */
        /* <DEDUP_REMOVED lines=24> */
[----:B------:R-:W-:Y:S02]  /*07a0*/  @P0 IMAD.MOV.U32 R8, RZ, RZ, R16 ;  /* 0x000000ffff080224 */ /* 0x000fe400078e0010 */
[----:B------:R-:W-:-:S02]  /*07b0*/  @P1 IMAD.MOV.U32 R9, RZ, RZ, R14 ;  /* 0x000000ffff091224 */ /* 0x000fc400078e000e */
[----:B------:R-:W-:Y:S02]  /*07c0*/  @P0 IMAD.MOV.U32 R9, RZ, RZ, R15 ;  /* 0x000000ffff090224 */ /* 0x000fe400078e000f */
        /* <DEDUP_REMOVED lines=18> */
.L_x_164:
[----:B------:R-:W-:Y:S05]  /*08f0*/  BSYNC.RECONVERGENT B2 ;  /* 0x0000000000027941 */ /* 0x000fea0003800200 */
.L_x_163:
        /* <DEDUP_REMOVED lines=18> */
.L_x_161:
[----:B------:R-:W-:Y:S05]  /*0a20*/  BSYNC.RECONVERGENT B1 ;  /* 0x0000000000017941 */ /* 0x000fea0003800200 */
.L_x_160:
[----:B------:R-:W-:Y:S01]  /*0a30*/  LOP3.LUT R10, R10, 0x3, RZ, 0xc0, !PT ;  /* 0x000000030a0a7812 */ /* 0x000fe200078ec0ff */
[C---:B------:R-:W-:Y:S01]  /*0a40*/  FMUL R9, |R4|.reuse, 16777216 ;  /* 0x4b80000004097820 */ /* 0x040fe20000400200 */
[----:B------:R-:W-:Y:S01]  /*0a50*/  MOV R7, 0x3fc90fdb ;  /* 0x3fc90fdb00077802 */ /* 0x000fe20000000f00 */
[----:B------:R-:W-:Y:S01]  /*0a60*/  HFMA2 R11, -RZ, RZ, 1.0078125, -8.98838043212890625e-05 ;  /* 0x3c0885e4ff0b7431 */ /* 0x000fe200000001ff */
[----:B------:R-:W-:Y:S01]  /*0a70*/  I2FP.F32.U32 R10, R10 ;  /* 0x0000000a000a7245 */ /* 0x000fe20000201000 */
[----:B------:R-:W-:Y:S01]  /*0a80*/  IMAD.MOV.U32 R12, RZ, RZ, 0x3e2aaaa8 ;  /* 0x3e2aaaa8ff0c7424 */ /* 0x000fe200078e00ff */
[----:B------:R-:W-:-:S03]  /*0a90*/  FSETP.GEU.AND P2, PT, |R4|, 1.175494350822287508e-38, PT ;  /* 0x008000000400780b */ /* 0x000fc60003f4e200 */
[----:B------:R-:W-:Y:S01]  /*0aa0*/  FFMA R7, R10, R7, -2.3561944961547851562 ;  /* 0xc016cbe40a077423 */ /* 0x000fe20000000007 */
[----:B------:R-:W-:-:S03]  /*0ab0*/  FSEL R10, R9, |R4|, !P2 ;  /* 0x40000004090a7208 */ /* 0x000fc60005000000 */
[----:B------:R-:W-:Y:S01]  /*0ac0*/  FADD R7, R7, R8 ;  /* 0x0000000807077221 */ /* 0x000fe20000000000 */
[----:B------:R-:W-:Y:S02]  /*0ad0*/  IMAD.MOV.U32 R8, RZ, RZ, 0x37cbac00 ;  /* 0x37cbac00ff087424 */ /* 0x000fe400078e00ff */
[----:B------:R-:W0:Y:S01]  /*0ae0*/  MUFU.RSQ R10, R10 ;  /* 0x0000000a000a7308 */ /* 0x000e220000001400 */
[----:B------:R-:W-:-:S07]  /*0af0*/  FMUL R0, R7, 0.63661974668502807617 ;  /* 0x3f22f98307007820 */ /* 0x000fce0000400000 */
[----:B------:R-:W1:Y:S01]  /*0b00*/  F2I.NTZ R0, R0 ;  /* 0x0000000000007305 */ /* 0x000e620000203100 */
[----:B0-----:R-:W-:-:S04]  /*0b10*/  @!P2 FMUL R10, R10, 4096 ;  /* 0x458000000a0aa820 */ /* 0x001fc80000400000 */
[----:B------:R-:W-:Y:S01]  /*0b20*/  FMUL R10, R10, 0.79788458347320556641 ;  /* 0x3f4c422a0a0a7820 */ /* 0x000fe20000400000 */
[----:B-1----:R-:W-:-:S03]  /*0b30*/  I2FP.F32.S32 R6, R0 ;  /* 0x0000000000067245 */ /* 0x002fc60000201400 */
[----:B------:R-:W-:Y:S02]  /*0b40*/  FMUL R5, R5, R10 ;  /* 0x0000000a05057220 */ /* 0x000fe40000400000 */
        /* <DEDUP_REMOVED lines=9> */
[----:B------:R-:W-:-:S02]  /*0be0*/  FSEL R11, -R12, -0.4999999701976776123, !P0 ;  /* 0xbeffffff0c0b7808 */ /* 0x000fc40004000100 */
[----:B------:R-:W-:Y:S02]  /*0bf0*/  FSEL R6, R6, -0.00019574658654164522886, P0 ;  /* 0xb94d415306067808 */ /* 0x000fe40000000000 */
[----:B------:R-:W-:-:S03]  /*0c00*/  FSEL R0, R7, 1, !P0 ;  /* 0x3f80000007007808 */ /* 0x000fc60004000000 */
[----:B------:R-:W-:-:S04]  /*0c10*/  FFMA R6, R9, R6, R8 ;  /* 0x0000000609067223 */ /* 0x000fc80000000008 */
[C---:B------:R-:W-:Y:S01]  /*0c20*/  FFMA R6, R9.reuse, R6, R11 ;  /* 0x0000000609067223 */ /* 0x040fe2000000000b */
[----:B------:R-:W-:-:S04]  /*0c30*/  FFMA R9, R9, R0, RZ ;  /* 0x0000000009097223 */ /* 0x000fc800000000ff */
[----:B------:R-:W-:-:S04]  /*0c40*/  FFMA R0, R9, R6, R0 ;  /* 0x0000000609007223 */ /* 0x000fc80000000000 */
[----:B------:R-:W-:-:S04]  /*0c50*/  @P1 FADD R0, RZ, -R0 ;  /* 0x80000000ff001221 */ /* 0x000fc80000000000 */
[----:B------:R-:W-:-:S07]  /*0c60*/  FMUL R5, R0, R5 ;  /* 0x0000000500057220 */ /* 0x000fce0000400000 */
.L_x_159:
[----:B------:R-:W-:Y:S05]  /*0c70*/  BSYNC.RECONVERGENT B0 ;  /* 0x0000000000007941 */ /* 0x000fea0003800200 */
.L_x_157:
[C---:B------:R-:W-:Y:S01]  /*0c80*/  FSETP.GEU.AND P0, PT, R4.reuse, RZ, PT ;  /* 0x000000ff0400720b */ /* 0x040fe20003f0e000 */
[----:B------:R-:W0:Y:S03]  /*0c90*/  LDCU.64 UR4, c[0x0][0x388] ;  /* 0x00007100ff0477ac */ /* 0x000e260008000a00 */
[----:B------:R-:W-:Y:S02]  /*0ca0*/  FSEL R5, -R5, R5, !P0 ;  /* 0x0000000505057208 */ /* 0x000fe40004000100 */
[----:B------:R-:W-:Y:S02]  /*0cb0*/  FSETP.GEU.AND P0, PT, |R4|, 1.000000003171076851e-30, PT ;  /* 0x0da242600400780b */ /* 0x000fe40003f0e200 */
[----:B------:R-:W-:-:S04]  /*0cc0*/  LOP3.LUT R4, R5, 0x80000000, R4, 0xb8, !PT ;  /* 0x8000000005047812 */ /* 0x000fc800078eb804 */
[----:B------:R-:W-:-:S06]  /*0cd0*/  FSEL R4, R4, R5, !P0 ;  /* 0x0000000504047208 */ /* 0x000fcc0004000000 */
[----:B------:R-:W1:Y:S01]  /*0ce0*/  F2F.F64.F32 R4, R4 ;  /* 0x0000000400047310 */ /* 0x000e620000201800 */
[----:B0-----:R-:W-:-:S04]  /*0cf0*/  IADD3 R6, P0, PT, R3, UR4, RZ ;  /* 0x0000000403067c10 */ /* 0x001fc8000ff1e0ff */
[----:B------:R-:W-:-:S05]  /*0d00*/  IADD3.X R7, PT, PT, R2, UR5, RZ, P0, !PT ;  /* 0x0000000502077c10 */ /* 0x000fca00087fe4ff */
[----:B-1----:R-:W-:Y:S01]  /*0d10*/  STG.E.64 desc[UR6][R6.64], R4 ;  /* 0x0000000406007986 */ /* 0x002fe2000c101b06 */
[----:B------:R-:W-:Y:S05]  /*0d20*/  EXIT ;  /* 0x000000000000794d */ /* 0x000fea0003800000 */
.L_x_165:
        /* <DEDUP_REMOVED lines=13> */
.L_x_299:


//--------------------- .text.vec_j0              --------------------------
	.section	.text.vec_j0,"ax",@progbits
	.align	128
        .global         vec_j0
        .type           vec_j0,@function
        .size           vec_j0,(.L_x_300 - vec_j0)
        .other          vec_j0,@"STO_CUDA_ENTRY STV_DEFAULT"
vec_j0:
.text.vec_j0:
        /* <DEDUP_REMOVED lines=45> */
.L_x_167:
        /* <DEDUP_REMOVED lines=14> */
[----:B------:R-:W-:Y:S01]  /*03b0*/  FSEL R7, R5, |R4|, !P0 ;  /* 0x4000000405077208 */ /* 0x000fe20004000000 */
[----:B------:R-:W-:Y:S01]  /*03c0*/  IMAD.MOV.U32 R5, RZ, RZ, 0x4056fe93 ;  /* 0x4056fe93ff057424 */ /* 0x000fe200078e00ff */
[----:B------:R-:W0:Y:S03]  /*03d0*/  F2I.NTZ R12, R9 ;  /* 0x00000009000c7305 */ /* 0x000e260000203100 */
[----:B------:R-:W-:-:S04]  /*03e0*/  FFMA R5, R6, R5, -0.51452267169952392578 ;  /* 0xbf03b7c206057423 */ /* 0x000fc80000000005 */
[C---:B------:R-:W-:Y:S01]  /*03f0*/  FFMA R5, R6.reuse, R5, 0.10337056964635848999 ;  /* 0x3dd3b3f306057423 */ /* 0x040fe20000000005 */
[----:B------:R-:W1:Y:S03]  /*0400*/  MUFU.RSQ R8, R7 ;  /* 0x0000000700087308 */ /* 0x000e660000001400 */
[----:B------:R-:W-:Y:S01]  /*0410*/  FFMA R5, R6, R5, -0.062499724328517913818 ;  /* 0xbd7fffb606057423 */ /* 0x000fe20000000005 */
[----:B0-----:R-:W-:-:S03]  /*0420*/  I2FP.F32.S32 R11, R12 ;  /* 0x0000000c000b7245 */ /* 0x001fc60000201400 */
[----:B------:R-:W-:Y:S02]  /*0430*/  FFMA R4, R6, R5, 1 ;  /* 0x3f80000006047423 */ /* 0x000fe40000000005 */
        /* <DEDUP_REMOVED lines=19> */
.L_x_171:
        /* <DEDUP_REMOVED lines=66> */
.L_x_173:
[----:B------:R-:W-:Y:S05]  /*0990*/  BSYNC.RECONVERGENT B2 ;  /* 0x0000000000027941 */ /* 0x000fea0003800200 */
.L_x_172:
        /* <DEDUP_REMOVED lines=18> */
.L_x_170:
[----:B------:R-:W-:Y:S05]  /*0ac0*/  BSYNC.RECONVERGENT B1 ;  /* 0x0000000000017941 */ /* 0x000fea0003800200 */
.L_x_169:
[----:B------:R-:W-:Y:S01]  /*0ad0*/  LOP3.LUT R12, R12, 0x3, RZ, 0xc0, !PT ;  /* 0x000000030c0c7812 */ /* 0x000fe200078ec0ff */
[----:B------:R-:W-:Y:S01]  /*0ae0*/  HFMA2 R9, -RZ, RZ, 1.0078125, -8.98838043212890625e-05 ;  /* 0x3c0885e4ff097431 */ /* 0x000fe200000001ff */
[----:B------:R-:W-:Y:S01]  /*0af0*/  MOV R5, 0x3fc90fdb ;  /* 0x3fc90fdb00057802 */ /* 0x000fe20000000f00 */
[----:B------:R-:W-:Y:S01]  /*0b00*/  IMAD.MOV.U32 R8, RZ, RZ, 0x37cbac00 ;  /* 0x37cbac00ff087424 */ /* 0x000fe200078e00ff */
[----:B------:R-:W-:-:S05]  /*0b10*/  I2FP.F32.U32 R12, R12 ;  /* 0x0000000c000c7245 */ /* 0x000fca0000201000 */
[----:B------:R-:W-:-:S04]  /*0b20*/  FFMA R5, R12, R5, -0.78539818525314331055 ;  /* 0xbf490fdb0c057423 */ /* 0x000fc80000000005 */
[----:B------:R-:W-:Y:S01]  /*0b30*/  FADD R5, R5, R10 ;  /* 0x0000000a05057221 */ /* 0x000fe20000000000 */
[----:B------:R-:W-:-:S03]  /*0b40*/  IMAD.MOV.U32 R10, RZ, RZ, 0x3e2aaaa8 ;  /* 0x3e2aaaa8ff0a7424 */ /* 0x000fc600078e00ff */
        /* <DEDUP_REMOVED lines=21> */
.L_x_168:
[----:B------:R-:W-:Y:S05]  /*0ca0*/  BSYNC.RECONVERGENT B0 ;  /* 0x0000000000007941 */ /* 0x000fea0003800200 */
.L_x_166:
[----:B------:R-:W0:Y:S01]  /*0cb0*/  LDCU.64 UR4, c[0x0][0x388] ;  /* 0x00007100ff0477ac */ /* 0x000e220008000a00 */
[----:B------:R-:W1:Y:S01]  /*0cc0*/  F2F.F64.F32 R4, R5 ;  /* 0x0000000500047310 */ /* 0x000e620000201800 */
[----:B0-----:R-:W-:-:S04]  /*0cd0*/  IADD3 R6, P0, PT, R3, UR4, RZ ;  /* 0x0000000403067c10 */ /* 0x001fc8000ff1e0ff */
[----:B------:R-:W-:-:S05]  /*0ce0*/  IADD3.X R7, PT, PT, R2, UR5, RZ, P0, !PT ;  /* 0x0000000502077c10 */ /* 0x000fca00087fe4ff */
[----:B-1----:R-:W-:Y:S01]  /*0cf0*/  STG.E.64 desc[UR6][R6.64], R4 ;  /* 0x0000000406007986 */ /* 0x002fe2000c101b06 */
[----:B------:R-:W-:Y:S05]  /*0d00*/  EXIT ;  /* 0x000000000000794d */ /* 0x000fea0003800000 */
.L_x_174:
        /* <DEDUP_REMOVED lines=15> */
.L_x_300:


//--------------------- .text.vec_floor           --------------------------
	.section	.text.vec_floor,"ax",@progbits
	.align	128
        .global         vec_floor
        .type           vec_floor,@function
        .size           vec_floor,(.L_x_301 - vec_floor)
        .other          vec_floor,@"STO_CUDA_ENTRY STV_DEFAULT"
vec_floor:
.text.vec_floor:
        /* <DEDUP_REMOVED lines=21> */
[----:B0-----:R-:W0:Y:S08]  /*0150*/  FRND.FLOOR R0, R0 ;  /* 0x0000000000007307 */ /* 0x001e300000205000 */
[----:B0-----:R-:W0:Y:S02]  /*0160*/  F2F.F64.F32 R4, R0 ;  /* 0x0000000000047310 */ /* 0x001e240000201800 */
[----:B0-----:R-:W-:Y:S01]  /*0170*/  STG.E.64 desc[UR4][R6.64], R4 ;  /* 0x0000000406007986 */ /* 0x001fe2000c101b04 */
[----:B------:R-:W-:Y:S05]  /*0180*/  EXIT ;  /* 0x000000000000794d */ /* 0x000fea0003800000 */
.L_x_175:
        /* <DEDUP_REMOVED lines=15> */
.L_x_301:


//--------------------- .text.vec_fabs            --------------------------
	.section	.text.vec_fabs,"ax",@progbits
	.align	128
        .global         vec_fabs
        .type           vec_fabs,@function
        .size           vec_fabs,(.L_x_302 - vec_fabs)
        .other          vec_fabs,@"STO_CUDA_ENTRY STV_DEFAULT"
vec_fabs:
.text.vec_fabs:
        /* <DEDUP_REMOVED lines=21> */
[----:B0-----:R-:W0:Y:S02]  /*0150*/  F2F.F64.F32 R4, |R4| ;  /* 0x4000000400047310 */ /* 0x001e240000201800 */
[----:B0-----:R-:W-:Y:S01]  /*0160*/  STG.E.64 desc[UR4][R6.64], R4 ;  /* 0x0000000406007986 */ /* 0x001fe2000c101b04 */
[----:B------:R-:W-:Y:S05]  /*0170*/  EXIT ;  /* 0x000000000000794d */ /* 0x000fea0003800000 */
.L_x_176:
        /* <DEDUP_REMOVED lines=16> */
.L_x_302:


//--------------------- .text.vec_expm1           --------------------------
	.section	.text.vec_expm1,"ax",@progbits
	.align	128
        .global         vec_expm1
        .type           vec_expm1,@function
        .size           vec_expm1,(.L_x_303 - vec_expm1)
        .other          vec_expm1,@"STO_CUDA_ENTRY STV_DEFAULT"
vec_expm1:
.text.vec_expm1:
        /* <DEDUP_REMOVED lines=18> */
[----:B--2---:R1:W2:Y:S02]  /*0120*/  F2F.F32.F64 R3, R4 ;  /* 0x0000000400037310 */ /* 0x0042a40000301000 */
[----:B-1----:R-:W-:-:S02]  /*0130*/  IMAD.MOV.U32 R4, RZ, RZ, 0x3ab5ebe6 ;  /* 0x3ab5ebe6ff047424 */ /* 0x002fc400078e00ff */
[C---:B--2---:R-:W-:Y:S01]  /*0140*/  FMUL R6, R3.reuse, 1.4426950216293334961 ;  /* 0x3fb8aa3b03067820 */ /* 0x044fe20000400000 */
[----:B------:R-:W-:-:S05]  /*0150*/  FSETP.GEU.AND P0, PT, |R3|, 0.40999999642372131348, PT ;  /* 0x3ed1eb850300780b */ /* 0x000fca0003f0e200 */
[----:B------:R-:W1:Y:S02]  /*0160*/  FRND R6, R6 ;  /* 0x0000000600067307 */ /* 0x000e640000201000 */
[----:B-1----:R-:W-:-:S04]  /*0170*/  FSEL R8, R6, RZ, P0 ;  /* 0x000000ff06087208 */ /* 0x002fc80000000000 */
[C---:B------:R-:W-:Y:S01]  /*0180*/  FSETP.NEU.AND P1, PT, R8.reuse, 128, PT ;  /* 0x430000000800780b */ /* 0x040fe20003f2d000 */
[----:B------:R-:W-:-:S03]  /*0190*/  FFMA R7, R8, -0.693145751953125, R3 ;  /* 0xbf31720008077823 */ /* 0x000fc60000000003 */
[C---:B------:R-:W-:Y:S01]  /*01a0*/  FSEL R9, R8.reuse, 127, P1 ;  /* 0x42fe000008097808 */ /* 0x040fe20000800000 */
[----:B------:R-:W-:-:S03]  /*01b0*/  FFMA R7, R8, -1.428606765330187045e-06, R7 ;  /* 0xb5bfbe8e08077823 */ /* 0x000fc60000000007 */
[C---:B------:R-:W-:Y:S01]  /*01c0*/  FSETP.GEU.AND P0, PT, R9.reuse, -126, PT ;  /* 0xc2fc00000900780b */ /* 0x040fe20003f0e000 */
[----:B------:R-:W-:Y:S01]  /*01d0*/  FMUL R10, R9, 0.5 ;  /* 0x3f000000090a7820 */ /* 0x000fe20000400000 */
[----:B------:R-:W-:Y:S01]  /*01e0*/  FFMA R4, R7, R4, 0.0083824126049876213074 ;  /* 0x3c09566307047423 */ /* 0x000fe20000000004 */
[----:B------:R-:W-:-:S03]  /*01f0*/  FSETP.GEU.AND P2, PT, R9, -25, PT ;  /* 0xc1c800000900780b */ /* 0x000fc60003f4e000 */
[----:B------:R-:W-:Y:S01]  /*0200*/  FSEL R10, R10, R9, !P0 ;  /* 0x000000090a0a7208 */ /* 0x000fe20004000000 */
[----:B------:R-:W-:-:S03]  /*0210*/  FFMA R4, R7, R4, 0.041667830199003219604 ;  /* 0x3d2aabe307047423 */ /* 0x000fc60000000004 */
[----:B------:R-:W1:Y:S01]  /*0220*/  MUFU.EX2 R5, R10 ;  /* 0x0000000a00057308 */ /* 0x000e620000000800 */
[----:B------:R-:W-:-:S04]  /*0230*/  FFMA R4, R7, R4, 0.16666397452354431152 ;  /* 0x3e2aa9f607047423 */ /* 0x000fc80000000004 */
[----:B------:R-:W-:-:S04]  /*0240*/  FFMA R4, R7, R4, 0.49999994039535522461 ;  /* 0x3efffffe07047423 */ /* 0x000fc80000000004 */
[----:B------:R-:W-:-:S04]  /*0250*/  FMUL R4, R7, R4 ;  /* 0x0000000407047220 */ /* 0x000fc80000400000 */
[----:B------:R-:W-:Y:S01]  /*0260*/  FFMA R4, R7, R4, R7 ;  /* 0x0000000407047223 */ /* 0x000fe20000000007 */
[----:B-1----:R-:W-:Y:S01]  /*0270*/  @!P0 FMUL R5, R5, R5 ;  /* 0x0000000505058220 */ /* 0x002fe20000400000 */
[----:B------:R-:W-:-:S03]  /*0280*/  FSETP.NEU.AND P0, PT, R3, RZ, PT ;  /* 0x000000ff0300720b */ /* 0x000fc60003f0d000 */
[----:B------:R-:W-:-:S04]  /*0290*/  FADD R11, R5, -1 ;  /* 0xbf800000050b7421 */ /* 0x000fc80000000000 */
[----:B------:R-:W-:-:S04]  /*02a0*/  FFMA R4, R4, R5, R11 ;  /* 0x0000000504047223 */ /* 0x000fc8000000000b */
[----:B------:R-:W-:Y:S01]  /*02b0*/  @!P1 FADD R4, R4, R4 ;  /* 0x0000000404049221 */ /* 0x000fe20000000000 */
[----:B------:R-:W-:-:S04]  /*02c0*/  FSETP.GT.AND P1, PT, R9, 128, PT ;  /* 0x430000000900780b */ /* 0x000fc80003f24000 */
[----:B------:R-:W-:-:S04]  /*02d0*/  FSEL R4, R4, +INF , !P1 ;  /* 0x7f80000004047808 */ /* 0x000fc80004800000 */
[----:B------:R-:W-:Y:S01]  /*02e0*/  FSEL R4, R4, -1, P2 ;  /* 0xbf80000004047808 */ /* 0x000fe20001000000 */
[----:B------:R-:W-:Y:S01]  /*02f0*/  @!P0 FADD R4, R3, R3 ;  /* 0x0000000303048221 */ /* 0x000fe20000000000 */
[----:B0-----:R-:W-:-:S04]  /*0300*/  IADD3 R2, P0, PT, R2, UR6, RZ ;  /* 0x0000000602027c10 */ /* 0x001fc8000ff1e0ff */
[----:B------:R-:W-:Y:S01]  /*0310*/  IADD3.X R3, PT, PT, R0, UR7, RZ, P0, !PT ;  /* 0x0000000700037c10 */ /* 0x000fe200087fe4ff */
[----:B------:R-:W0:Y:S04]  /*0320*/  F2F.F64.F32 R4, R4 ;  /* 0x0000000400047310 */ /* 0x000e280000201800 */
[----:B0-----:R-:W-:Y:S01]  /*0330*/  STG.E.64 desc[UR4][R2.64], R4 ;  /* 0x0000000402007986 */ /* 0x001fe2000c101b04 */
[----:B------:R-:W-:Y:S05]  /*0340*/  EXIT ;  /* 0x000000000000794d */ /* 0x000fea0003800000 */
.L_x_177:
        /* <DEDUP_REMOVED lines=11> */
.L_x_303:


//--------------------- .text.vec_exp             --------------------------
	.section	.text.vec_exp,"ax",@progbits
	.align	128
        .global         vec_exp
        .type           vec_exp,@function
        .size           vec_exp,(.L_x_304 - vec_exp)
        .other          vec_exp,@"STO_CUDA_ENTRY STV_DEFAULT"
vec_exp:
.text.vec_exp:
        /* <DEDUP_REMOVED lines=16> */
[----:B------:R-:W-:Y:S02]  /*0100*/  HFMA2 R9, -RZ, RZ, 3.7421875, 0 ;  /* 0x437c0000ff097431 */ /* 0x000fe400000001ff */
[----:B------:R-:W-:Y:S01]  /*0110*/  IMAD.MOV.U32 R5, RZ, RZ, 0x3bbb989d ;  /* 0x3bbb989dff057424 */ /* 0x000fe200078e00ff */
[----:B------:R-:W0:Y:S02]  /*0120*/  LDCU.64 UR6, c[0x0][0x388] ;  /* 0x00007100ff0677ac */ /* 0x000e240008000a00 */
[----:B-1----:R-:W2:Y:S02]  /*0130*/  LDG.E.64 R2, desc[UR4][R2.64] ;  /* 0x0000000402027981 */ /* 0x002ea4000c1e1b00 */
[----:B--2---:R-:W1:Y:S02]  /*0140*/  F2F.F32.F64 R0, R2 ;  /* 0x0000000200007310 */ /* 0x004e640000301000 */
[----:B-1----:R-:W-:-:S04]  /*0150*/  FFMA.SAT R4, R0, R5, 0.5 ;  /* 0x3f00000000047423 */ /* 0x002fc80000002005 */
[----:B------:R-:W-:-:S04]  /*0160*/  FFMA.RM R4, R4, R9, 12582913 ;  /* 0x4b40000104047423 */ /* 0x000fc80000004009 */
[C---:B------:R-:W-:Y:S01]  /*0170*/  FADD R5, R4.reuse, -12583039 ;  /* 0xcb40007f04057421 */ /* 0x040fe20000000000 */
[----:B------:R-:W-:-:S03]  /*0180*/  SHF.L.U32 R4, R4, 0x17, RZ ;  /* 0x0000001704047819 */ /* 0x000fc600000006ff */
[----:B------:R-:W-:-:S04]  /*0190*/  FFMA R5, R0, 1.4426950216293334961, -R5 ;  /* 0x3fb8aa3b00057823 */ /* 0x000fc80000000805 */
[----:B------:R-:W-:-:S04]  /*01a0*/  FFMA R0, R0, 1.925963033500011079e-08, R5 ;  /* 0x32a5706000007823 */ /* 0x000fc80000000005 */
[----:B------:R-:W1:Y:S02]  /*01b0*/  MUFU.EX2 R5, R0 ;  /* 0x0000000000057308 */ /* 0x000e640000000800 */
[----:B-1----:R-:W-:Y:S01]  /*01c0*/  FMUL R2, R4, R5 ;  /* 0x0000000504027220 */ /* 0x002fe20000400000 */
[----:B0-----:R-:W-:-:S04]  /*01d0*/  IADD3 R4, P0, PT, R6, UR6, RZ ;  /* 0x0000000606047c10 */ /* 0x001fc8000ff1e0ff */
[----:B------:R-:W-:Y:S01]  /*01e0*/  IADD3.X R5, PT, PT, R7, UR7, RZ, P0, !PT ;  /* 0x0000000707057c10 */ /* 0x000fe200087fe4ff */
[----:B------:R-:W0:Y:S04]  /*01f0*/  F2F.F64.F32 R2, R2 ;  /* 0x0000000200027310 */ /* 0x000e280000201800 */
[----:B0-----:R-:W-:Y:S01]  /*0200*/  STG.E.64 desc[UR4][R4.64], R2 ;  /* 0x0000000204007986 */ /* 0x001fe2000c101b04 */
[----:B------:R-:W-:Y:S05]  /*0210*/  EXIT ;  /* 0x000000000000794d */ /* 0x000fea0003800000 */
.L_x_178:
        /* <DEDUP_REMOVED lines=14> */
.L_x_304:


//--------------------- .text.vec_exp2            --------------------------
	.section	.text.vec_exp2,"ax",@progbits
	.align	128
        .global         vec_exp2
        .type           vec_exp2,@function
        .size           vec_exp2,(.L_x_305 - vec_exp2)
        .other          vec_exp2,@"STO_CUDA_ENTRY STV_DEFAULT"
vec_exp2:
.text.vec_exp2:
        /* <DEDUP_REMOVED lines=19> */
[----:B-1----:R-:W-:-:S13]  /*0130*/  FSETP.GEU.AND P0, PT, R0, -126, PT ;  /* 0xc2fc00000000780b */ /* 0x002fda0003f0e000 */
[----:B------:R-:W-:-:S04]  /*0140*/  @!P0 FMUL R0, R0, 0.5 ;  /* 0x3f00000000008820 */ /* 0x000fc80000400000 */
[----:B------:R-:W1:Y:S02]  /*0150*/  MUFU.EX2 R4, R0 ;  /* 0x0000000000047308 */ /* 0x000e640000000800 */
[----:B-1----:R-:W-:Y:S01]  /*0160*/  @!P0 FMUL R4, R4, R4 ;  /* 0x0000000404048220 */ /* 0x002fe20000400000 */
[----:B0-----:R-:W-:-:S04]  /*0170*/  IADD3 R6, P0, PT, R6, UR6, RZ ;  /* 0x0000000606067c10 */ /* 0x001fc8000ff1e0ff */
[----:B------:R-:W-:Y:S01]  /*0180*/  IADD3.X R7, PT, PT, R7, UR7, RZ, P0, !PT ;  /* 0x0000000707077c10 */ /* 0x000fe200087fe4ff */
[----:B------:R-:W0:Y:S04]  /*0190*/  F2F.F64.F32 R4, R4 ;  /* 0x0000000400047310 */ /* 0x000e280000201800 */
[----:B0-----:R-:W-:Y:S01]  /*01a0*/  STG.E.64 desc[UR4][R6.64], R4 ;  /* 0x0000000406007986 */ /* 0x001fe2000c101b04 */
[----:B------:R-:W-:Y:S05]  /*01b0*/  EXIT ;  /* 0x000000000000794d */ /* 0x000fea0003800000 */
.L_x_179:
        /* <DEDUP_REMOVED lines=12> */
.L_x_305:


//--------------------- .text.vec_exp10           --------------------------
	.section	.text.vec_exp10,"ax",@progbits
	.align	128
        .global         vec_exp10
        .type           vec_exp10,@function
        .size           vec_exp10,(.L_x_306 - vec_exp10)
        .other          vec_exp10,@"STO_CUDA_ENTRY STV_DEFAULT"
vec_exp10:
.text.vec_exp10:
        /* <DEDUP_REMOVED lines=25> */
[----:B------:R-:W-:-:S04]  /*0190*/  FFMA R5, R0, 3.3219280242919921875, -R5 ;  /* 0x40549a7800057823 */ /* 0x000fc80000000805 */
[----:B------:R-:W-:-:S04]  /*01a0*/  FFMA R0, R0, 7.0595369550119357882e-08, R5 ;  /* 0x33979a3700007823 */ /* 0x000fc80000000005 */
[----:B------:R-:W1:Y:S02]  /*01b0*/  MUFU.EX2 R5, R0 ;  /* 0x0000000000057308 */ /* 0x000e640000000800 */
[----:B-1----:R-:W-:Y:S01]  /*01c0*/  FMUL R2, R4, R5 ;  /* 0x0000000504027220 */ /* 0x002fe20000400000 */
[----:B0-----:R-:W-:-:S04]  /*01d0*/  IADD3 R4, P0, PT, R6, UR6, RZ ;  /* 0x0000000606047c10 */ /* 0x001fc8000ff1e0ff */
[----:B------:R-:W-:Y:S01]  /*01e0*/  IADD3.X R5, PT, PT, R7, UR7, RZ, P0, !PT ;  /* 0x0000000707057c10 */ /* 0x000fe200087fe4ff */
[----:B------:R-:W0:Y:S04]  /*01f0*/  F2F.F64.F32 R2, R2 ;  /* 0x0000000200027310 */ /* 0x000e280000201800 */
[----:B0-----:R-:W-:Y:S01]  /*0200*/  STG.E.64 desc[UR4][R4.64], R2 ;  /* 0x0000000204007986 */ /* 0x001fe2000c101b04 */
[----:B------:R-:W-:Y:S05]  /*0210*/  EXIT ;  /* 0x000000000000794d */ /* 0x000fea0003800000 */
.L_x_180:
        /* <DEDUP_REMOVED lines=14> */
.L_x_306:


//--------------------- .text.vec_erfinv          --------------------------
	.section	.text.vec_erfinv,"ax",@progbits
	.align	128
        .global         vec_erfinv
        .type           vec_erfinv,@function
        .size           vec_erfinv,(.L_x_307 - vec_erfinv)
        .other          vec_erfinv,@"STO_CUDA_ENTRY STV_DEFAULT"
vec_erfinv:
.text.vec_erfinv:
        /* <DEDUP_REMOVED lines=17> */
[----:B------:R-:W-:Y:S01]  /*0110*/  HFMA2 R7, -RZ, RZ, 0.1177978515625, 952 ;  /* 0x2f8a6370ff077431 */ /* 0x000fe200000001ff */
[----:B------:R-:W-:Y:S01]  /*0120*/  BSSY.RECONVERGENT B0, `(.L_x_181) ;  /* 0x000001c000007945 */ /* 0x000fe20003800200 */
[----:B--2---:R-:W0:Y:S02]  /*0130*/  F2F.F32.F64 R3, R4 ;  /* 0x0000000400037310 */ /* 0x004e240000301000 */
[----:B0-----:R-:W-:-:S06]  /*0140*/  FFMA R6, R3, -R3, 1 ;  /* 0x3f80000003067423 */ /* 0x001fcc0000000803 */
[----:B------:R-:W0:Y:S02]  /*0150*/  MUFU.LG2 R6, R6 ;  /* 0x0000000600067308 */ /* 0x000e240000000c00 */
[C---:B0-----:R-:W-:Y:S01]  /*0160*/  FFMA R7, R6.reuse, R7, 9.4274286155382469587e-09 ;  /* 0x3221f64506077423 */ /* 0x041fe20000000007 */
[----:B------:R-:W-:-:S03]  /*0170*/  FSETP.GEU.AND P0, PT, R6, -8.1999998092651367188, PT ;  /* 0xc10333330600780b */ /* 0x000fc60003f0e000 */
        /* <DEDUP_REMOVED lines=8> */
[----:B------:R-:W-:Y:S01]  /*0200*/  FMUL R4, R3, R4 ;  /* 0x0000000403047220 */ /* 0x000fe20000400000 */
[----:B------:R-:W-:Y:S06]  /*0210*/  @P0 BRA `(.L_x_182) ;  /* 0x0000000000300947 */ /* 0x000fec0003800000 */
[----:B------:R-:W0:Y:S01]  /*0220*/  MUFU.RSQ R5, -R6 ;  /* 0x8000000600057308 */ /* 0x000e220000001400 */
[----:B------:R-:W-:Y:S02]  /*0230*/  MOV R4, 0x3f1704a1 ;  /* 0x3f1704a100047802 */ /* 0x000fe40000000f00 */
[----:B------:R-:W-:-:S03]  /*0240*/  FSETP.NEU.AND P0, PT, R6, -INF , PT ;  /* 0xff8000000600780b */ /* 0x000fc60003f0d000 */
[----:B0-----:R-:W-:Y:S01]  /*0250*/  FFMA R4, R5, -R4, -0.66300421953201293945 ;  /* 0xbf29baa505047423 */ /* 0x001fe20000000804 */
[----:B------:R-:W-:-:S03]  /*0260*/  FMUL R7, R6, -R5 ;  /* 0x8000000506077220 */ /* 0x000fc60000400000 */
[----:B------:R-:W-:-:S04]  /*0270*/  FFMA R4, R5, R4, 1.5970110893249511719 ;  /* 0x3fcc6adc05047423 */ /* 0x000fc80000000004 */
[----:B------:R-:W-:-:S04]  /*0280*/  FFMA R4, R5, R4, -0.67521554231643676758 ;  /* 0xbf2cdaed05047423 */ /* 0x000fc80000000004 */
[----:B------:R-:W-:-:S04]  /*0290*/  FFMA R4, R5, R4, -0.095224790275096893311 ;  /* 0xbdc3053705047423 */ /* 0x000fc80000000004 */
[----:B------:R-:W-:-:S04]  /*02a0*/  FFMA R4, R5, R4, 0.83535343408584594727 ;  /* 0x3f55d9b905047423 */ /* 0x000fc80000000004 */
[----:B------:R-:W-:-:S05]  /*02b0*/  FMUL R4, R4, R7 ;  /* 0x0000000704047220 */ /* 0x000fca0000400000 */
[----:B------:R-:W-:-:S04]  /*02c0*/  FSEL R4, R4, +INF , P0 ;  /* 0x7f80000004047808 */ /* 0x000fc80000000000 */
[----:B------:R-:W-:-:S07]  /*02d0*/  LOP3.LUT R4, R4, 0x80000000, R3, 0xb8, !PT ;  /* 0x8000000004047812 */ /* 0x000fce00078eb803 */
.L_x_182:
[----:B------:R-:W-:Y:S05]  /*02e0*/  BSYNC.RECONVERGENT B0 ;  /* 0x0000000000007941 */ /* 0x000fea0003800200 */
.L_x_181:
[----:B------:R-:W0:Y:S01]  /*02f0*/  LDCU.64 UR6, c[0x0][0x388] ;  /* 0x00007100ff0677ac */ /* 0x000e220008000a00 */
[----:B------:R-:W1:Y:S01]  /*0300*/  F2F.F64.F32 R4, R4 ;  /* 0x0000000400047310 */ /* 0x000e620000201800 */
[----:B0-----:R-:W-:-:S04]  /*0310*/  IADD3 R2, P0, PT, R2, UR6, RZ ;  /* 0x0000000602027c10 */ /* 0x001fc8000ff1e0ff */
[----:B------:R-:W-:-:S05]  /*0320*/  IADD3.X R3, PT, PT, R0, UR7, RZ, P0, !PT ;  /* 0x0000000700037c10 */ /* 0x000fca00087fe4ff */
[----:B-1----:R-:W-:Y:S01]  /*0330*/  STG.E.64 desc[UR4][R2.64], R4 ;  /* 0x0000000402007986 */ /* 0x002fe2000c101b04 */
[----:B------:R-:W-:Y:S05]  /*0340*/  EXIT ;  /* 0x000000000000794d */ /* 0x000fea0003800000 */
.L_x_183:
        /* <DEDUP_REMOVED lines=11> */
.L_x_307:


//--------------------- .text.vec_erf             --------------------------
	.section	.text.vec_erf,"ax",@progbits
	.align	128
        .global         vec_erf
        .type           vec_erf,@function
        .size           vec_erf,(.L_x_308 - vec_erf)
        .other          vec_erf,@"STO_CUDA_ENTRY STV_DEFAULT"
vec_erf:
.text.vec_erf:
        /* <DEDUP_REMOVED lines=19> */
[----:B------:R-:W-:Y:S02]  /*0130*/  IMAD.MOV.U32 R9, RZ, RZ, 0x3aae005b ;  /* 0x3aae005bff097424 */ /* 0x000fe400078e00ff */
[----:B------:R-:W-:Y:S02]  /*0140*/  IMAD.MOV.U32 R8, RZ, RZ, 0x3c09919f ;  /* 0x3c09919fff087424 */ /* 0x000fe400078e00ff */
[----:B------:R-:W-:Y:S01]  /*0150*/  IMAD.MOV.U32 R10, RZ, RZ, 0x3d24d99a ;  /* 0x3d24d99aff0a7424 */ /* 0x000fe200078e00ff */
[----:B--2---:R1:W2:Y:S02]  /*0160*/  F2F.F32.F64 R3, R4 ;  /* 0x0000000400037310 */ /* 0x0042a40000301000 */
[----:B-1----:R-:W-:-:S02]  /*0170*/  IMAD.MOV.U32 R5, RZ, RZ, 0x3e235519 ;  /* 0x3e235519ff057424 */ /* 0x002fc400078e00ff */
[C---:B--2---:R-:W-:Y:S01]  /*0180*/  FMUL R6, R3.reuse, R3 ;  /* 0x0000000303067220 */ /* 0x044fe20000400000 */
[----:B------:R-:W-:-:S04]  /*0190*/  FSETP.GE.AND P0, PT, |R3|, 1.0029599666595458984, PT ;  /* 0x3f8060fe0300780b */ /* 0x000fc80003f06200 */
[----:B------:R-:W-:Y:S02]  /*01a0*/  FSEL R6, |R3|, R6, P0 ;  /* 0x0000000603067208 */ /* 0x000fe40000000200 */
[----:B------:R-:W-:Y:S02]  /*01b0*/  FSEL R7, R7, 8.4834944573231041431e-05, P0 ;  /* 0x38b1e96a07077808 */ /* 0x000fe40000000000 */
[----:B------:R-:W-:Y:S02]  /*01c0*/  FSEL R9, -R9, -0.00082130916416645050049, P0 ;  /* 0xba574d2009097808 */ /* 0x000fe40000000100 */
[----:B------:R-:W-:Y:S02]  /*01d0*/  FSEL R8, R8, 0.0052134888246655464172, P0 ;  /* 0x3baad5ea08087808 */ /* 0x000fe40000000000 */
[----:B------:R-:W-:Y:S01]  /*01e0*/  FSEL R4, -R10, -0.026868773624300956726, P0 ;  /* 0xbcdc1be70a047808 */ /* 0x000fe20000000100 */
[----:B------:R-:W-:Y:S01]  /*01f0*/  FFMA R7, R6, R7, R9 ;  /* 0x0000000706077223 */ /* 0x000fe20000000009 */
[----:B------:R-:W-:-:S03]  /*0200*/  IMAD.MOV.U32 R9, RZ, RZ, 0x3f69b4f9 ;  /* 0x3f69b4f9ff097424 */ /* 0x000fc600078e00ff */
[C---:B------:R-:W-:Y:S01]  /*0210*/  FFMA R7, R6.reuse, R7, R8 ;  /* 0x0000000706077223 */ /* 0x040fe20000000008 */
[----:B------:R-:W-:Y:S01]  /*0220*/  FSEL R8, R5, 0.11284004896879196167, P0 ;  /* 0x3de718af05087808 */ /* 0x000fe20000000000 */
[----:B------:R-:W-:Y:S02]  /*0230*/  IMAD.MOV.U32 R5, RZ, RZ, 0x3f210a14 ;  /* 0x3f210a14ff057424 */ /* 0x000fe400078e00ff */
[----:B------:R-:W-:Y:S01]  /*0240*/  FFMA R7, R6, R7, R4 ;  /* 0x0000000706077223 */ /* 0x000fe20000000004 */
[----:B------:R-:W-:-:S03]  /*0250*/  FSEL R4, R9, -0.37612664699554443359, P0 ;  /* 0xbec093ac09047808 */ /* 0x000fc60000000000 */
[----:B------:R-:W-:Y:S01]  /*0260*/  FFMA R7, R6, R7, R8 ;  /* 0x0000000706077223 */ /* 0x000fe20000000008 */
[----:B------:R-:W-:-:S03]  /*0270*/  FSEL R8, R5, 0.12837915122509002686, P0 ;  /* 0x3e0375d305087808 */ /* 0x000fc60000000000 */
[C---:B------:R-:W-:Y:S01]  /*0280*/  FFMA R7, R6.reuse, R7, R4 ;  /* 0x0000000706077223 */ /* 0x040fe20000000004 */
[----:B------:R-:W-:-:S03]  /*0290*/  FSEL R4, -R6, R3, P0 ;  /* 0x0000000306047208 */ /* 0x000fc60000000100 */
[----:B------:R-:W-:-:S04]  /*02a0*/  FFMA R7, R6, R7, R8 ;  /* 0x0000000706077223 */ /* 0x000fc80000000008 */
[----:B------:R-:W-:-:S04]  /*02b0*/  FFMA R7, R7, R4, R4 ;  /* 0x0000000407077223 */ /* 0x000fc80000000004 */
[----:B------:R-:W1:Y:S02]  /*02c0*/  @P0 MUFU.EX2 R4, R7 ;  /* 0x0000000700040308 */ /* 0x000e640000000800 */
[----:B-1----:R-:W-:-:S05]  /*02d0*/  @P0 FADD R4, -R4, 1 ;  /* 0x3f80000004040421 */ /* 0x002fca0000000100 */
[----:B------:R-:W-:Y:S02]  /*02e0*/  @P0 LOP3.LUT R7, R4, 0x80000000, R3, 0xb8, !PT ;  /* 0x8000000004070812 */ /* 0x000fe400078eb803 */
[----:B0-----:R-:W-:Y:S02]  /*02f0*/  IADD3 R2, P0, PT, R2, UR6, RZ ;  /* 0x0000000602027c10 */ /* 0x001fe4000ff1e0ff */
[----:B------:R-:W0:Y:S02]  /*0300*/  F2F.F64.F32 R4, R7 ;  /* 0x0000000700047310 */ /* 0x000e240000201800 */
[----:B------:R-:W-:-:S05]  /*0310*/  IADD3.X R3, PT, PT, R0, UR7, RZ, P0, !PT ;  /* 0x0000000700037c10 */ /* 0x000fca00087fe4ff */
[----:B0-----:R-:W-:Y:S01]  /*0320*/  STG.E.64 desc[UR4][R2.64], R4 ;  /* 0x0000000402007986 */ /* 0x001fe2000c101b04 */
[----:B------:R-:W-:Y:S05]  /*0330*/  EXIT ;  /* 0x000000000000794d */ /* 0x000fea0003800000 */
.L_x_184:
        /* <DEDUP_REMOVED lines=12> */
.L_x_308:


//--------------------- .text.vec_erfcx           --------------------------
	.section	.text.vec_erfcx,"ax",@progbits
	.align	128
        .global         vec_erfcx
        .type           vec_erfcx,@function
        .size           vec_erfcx,(.L_x_309 - vec_erfcx)
        .other          vec_erfcx,@"STO_CUDA_ENTRY STV_DEFAULT"
vec_erfcx:
.text.vec_erfcx:
        /* <DEDUP_REMOVED lines=19> */
[----:B0-----:R-:W-:-:S13]  /*0130*/  FSETP.GEU.AND P0, PT, |R3|, 10.05500030517578125, PT ;  /* 0x4120e1480300780b */ /* 0x001fda0003f0e200 */
[----:B------:R-:W-:Y:S05]  /*0140*/  @P0 BRA `(.L_x_186) ;  /* 0x0000000000700947 */ /* 0x000fea0003800000 */
[C---:B------:R-:W-:Y:S01]  /*0150*/  FADD R5, |R3|.reuse, 4 ;  /* 0x4080000003057421 */ /* 0x040fe20000000200 */
[----:B------:R-:W-:Y:S01]  /*0160*/  FADD R4, |R3|, -4 ;  /* 0xc080000003047421 */ /* 0x000fe20000000200 */
[----:B------:R-:W-:-:S04]  /*0170*/  HFMA2 R7, -RZ, RZ, 0.80126953125, -0.00891876220703125 ;  /* 0x3a69a091ff077431 */ /* 0x000fc800000001ff */
[----:B------:R-:W0:Y:S02]  /*0180*/  MUFU.RCP R5, R5 ;  /* 0x0000000500057308 */ /* 0x000e240000001000 */
[----:B0-----:R-:W-:-:S04]  /*0190*/  FMUL R4, R4, R5 ;  /* 0x0000000504047220 */ /* 0x001fc80000400000 */
[----:B------:R-:W-:-:S04]  /*01a0*/  FADD R6, R4, 1 ;  /* 0x3f80000004067421 */ /* 0x000fc80000000000 */
[----:B------:R-:W-:-:S04]  /*01b0*/  FFMA R6, R6, -4, |R3| ;  /* 0xc080000006067823 */ /* 0x000fc80000000403 */
[----:B------:R-:W-:-:S04]  /*01c0*/  FFMA R6, |R3|, -R4, R6 ;  /* 0x8000000403067223 */ /* 0x000fc80000000206 */
[----:B------:R-:W-:Y:S01]  /*01d0*/  FFMA R6, R5, R6, R4 ;  /* 0x0000000605067223 */ /* 0x000fe20000000004 */
[----:B------:R-:W-:-:S03]  /*01e0*/  MOV R4, 0x40000000 ;  /* 0x4000000000047802 */ /* 0x000fc60000000f00 */
[C---:B------:R-:W-:Y:S02]  /*01f0*/  FFMA R7, R6.reuse, R7, 0.0070457882247865200043 ;  /* 0x3be6e05b06077423 */ /* 0x040fe40000000007 */
[----:B------:R-:W-:Y:S02]  /*0200*/  FFMA R4, |R3|, R4, 1 ;  /* 0x3f80000003047423 */ /* 0x000fe40000000204 */
[C---:B------:R-:W-:Y:S02]  /*0210*/  FFMA R7, R6.reuse, R7, -0.015866896137595176697 ;  /* 0xbc81fb4b06077423 */ /* 0x040fe40000000007 */
[----:B------:R-:W0:Y:S02]  /*0220*/  MUFU.RCP R5, R4 ;  /* 0x0000000400057308 */ /* 0x000e240000001000 */
[----:B------:R-:W-:-:S04]  /*0230*/  FFMA R7, R6, R7, 0.036429625004529953003 ;  /* 0x3d15373b06077423 */ /* 0x000fc80000000007 */
[----:B------:R-:W-:-:S04]  /*0240*/  FFMA R7, R6, R7, -0.066643431782722473145 ;  /* 0xbd887c5a06077423 */ /* 0x000fc80000000007 */
[----:B------:R-:W-:-:S04]  /*0250*/  FFMA R7, R6, R7, 0.093814529478549957275 ;  /* 0x3dc021d506077423 */ /* 0x000fc80000000007 */
[----:B------:R-:W-:-:S04]  /*0260*/  FFMA R7, R6, R7, -0.10099056363105773926 ;  /* 0xbdced42406077423 */ /* 0x000fc80000000007 */
[----:B------:R-:W-:-:S04]  /*0270*/  FFMA R7, R6, R7, 0.06809400022029876709 ;  /* 0x3d8b74de06077423 */ /* 0x000fc80000000007 */
[----:B------:R-:W-:-:S04]  /*0280*/  FFMA R7, R6, R7, 0.015377387404441833496 ;  /* 0x3c7bf17006077423 */ /* 0x000fc80000000007 */
[----:B------:R-:W-:-:S04]  /*0290*/  FFMA R7, R6, R7, -0.1396210789680480957 ;  /* 0xbe0ef8d406077423 */ /* 0x000fc80000000007 */
[----:B------:R-:W-:-:S04]  /*02a0*/  FFMA R6, R6, R7, 1.232995152473449707 ;  /* 0x3f9dd2c906067423 */ /* 0x000fc80000000007 */
[----:B0-----:R-:W-:-:S04]  /*02b0*/  FMUL R8, R6, R5 ;  /* 0x0000000506087220 */ /* 0x001fc80000400000 */
[----:B------:R-:W-:-:S04]  /*02c0*/  FMUL R7, R8, -2 ;  /* 0xc000000008077820 */ /* 0x000fc80000400000 */
[----:B------:R-:W-:-:S04]  /*02d0*/  FFMA R7, |R3|, R7, R6 ;  /* 0x0000000703077223 */ /* 0x000fc80000000206 */
[----:B------:R-:W-:-:S04]  /*02e0*/  FADD R7, -R8, R7 ;  /* 0x0000000708077221 */ /* 0x000fc80000000100 */
[----:B------:R-:W-:Y:S01]  /*02f0*/  FFMA R5, R5, R7, R8 ;  /* 0x0000000705057223 */ /* 0x000fe20000000008 */
[----:B------:R-:W-:Y:S06]  /*0300*/  BRA `(.L_x_187) ;  /* 0x00000000003c7947 */ /* 0x000fec0003800000 */
.L_x_186:
[----:B------:R-:W-:Y:S01]  /*0310*/  FMUL R4, |R3|, 0.25 ;  /* 0x3e80000003047820 */ /* 0x000fe20000400200 */
[----:B------:R-:W-:Y:S01]  /*0320*/  HFMA2 R5, -RZ, RZ, 13, 0 ;  /* 0x4a800000ff057431 */ /* 0x000fe200000001ff */
[----:B------:R-:W-:-:S03]  /*0330*/  MOV R7, 0x40d20000 ;  /* 0x40d2000000077802 */ /* 0x000fc60000000f00 */
[----:B------:R-:W-:-:S04]  /*0340*/  FSETP.GEU.AND P0, PT, |R4|, 1.175494350822287508e-38, PT ;  /* 0x008000000400780b */ /* 0x000fc80003f0e200 */
[----:B------:R-:W-:-:S09]  /*0350*/  FSEL R5, R5, 0.25, !P0 ;  /* 0x3e80000005057808 */ /* 0x000fd20004000000 */
[----:B------:R-:W-:-:S06]  /*0360*/  @!P0 FMUL R4, R4, 16777216 ;  /* 0x4b80000004048820 */ /* 0x000fcc0000400000 */
[----:B------:R-:W0:Y:S02]  /*0370*/  MUFU.RCP R4, R4 ;  /* 0x0000000400047308 */ /* 0x000e240000001000 */
[----:B0-----:R-:W-:-:S04]  /*0380*/  FMUL R5, R4, R5 ;  /* 0x0000000504057220 */ /* 0x001fc80000400000 */
[C---:B------:R-:W-:Y:S01]  /*0390*/  FMUL R6, R5.reuse, R5 ;  /* 0x0000000505067220 */ /* 0x040fe20000400000 */
[----:B------:R-:W-:-:S03]  /*03a0*/  FMUL R8, R5, 0.56418961286544799805 ;  /* 0x3f106ebb05087820 */ /* 0x000fc60000400000 */
[----:B------:R-:W-:-:S04]  /*03b0*/  FFMA R7, R6, R7, -1.875 ;  /* 0xbff0000006077423 */ /* 0x000fc80000000007 */
[----:B------:R-:W-:-:S04]  /*03c0*/  FFMA R7, R6, R7, 0.75 ;  /* 0x3f40000006077423 */ /* 0x000fc80000000007 */
[----:B------:R-:W-:-:S04]  /*03d0*/  FFMA R7, R6, R7, -0.5 ;  /* 0xbf00000006077423 */ /* 0x000fc80000000007 */
[----:B------:R-:W-:-:S04]  /*03e0*/  FFMA R7, R6, R7, 1 ;  /* 0x3f80000006077423 */ /* 0x000fc80000000007 */
[----:B------:R-:W-:-:S07]  /*03f0*/  FMUL R5, R7, R8 ;  /* 0x0000000807057220 */ /* 0x000fce0000400000 */
.L_x_187:
[----:B------:R-:W-:Y:S05]  /*0400*/  BSYNC.RECONVERGENT B0 ;  /* 0x0000000000007941 */ /* 0x000fea0003800200 */
.L_x_185:
[----:B------:R-:W-:Y:S01]  /*0410*/  FSETP.GEU.AND P0, PT, R3, RZ, PT ;  /* 0x000000ff0300720b */ /* 0x000fe20003f0e000 */
[----:B------:R-:W-:-:S12]  /*0420*/  BSSY.RECONVERGENT B0, `(.L_x_188) ;  /* 0x0000013000007945 */ /* 0x000fd80003800200 */
[----:B------:R-:W-:Y:S05]  /*0430*/  @P0 BRA `(.L_x_189) ;  /* 0x0000000000440947 */ /* 0x000fea0003800000 */
[----:B------:R-:W-:Y:S02]  /*0440*/  HFMA2 R7, -RZ, RZ, 0.96630859375, -0.0022525787353515625 ;  /* 0x3bbb989dff077431 */ /* 0x000fe400000001ff */
[----:B------:R-:W-:Y:S01]  /*0450*/  FMUL.RZ R4, |R3|, |R3| ;  /* 0x4000000303047220 */ /* 0x000fe2000040c200 */
[----:B------:R-:W-:-:S03]  /*0460*/  MOV R9, 0x437c0000 ;  /* 0x437c000000097802 */ /* 0x000fc60000000f00 */
[----:B------:R-:W-:Y:S01]  /*0470*/  FFMA R3, |R3|, |R3|, -R4 ;  /* 0x4000000303037223 */ /* 0x000fe20000000a04 */
[----:B------:R-:W-:-:S04]  /*0480*/  FFMA.SAT R6, R4, R7, 0.5 ;  /* 0x3f00000004067423 */ /* 0x000fc80000002007 */
[----:B------:R-:W-:-:S04]  /*0490*/  FFMA.RM R6, R6, R9, 12582913 ;  /* 0x4b40000106067423 */ /* 0x000fc80000004009 */
[C---:B------:R-:W-:Y:S01]  /*04a0*/  FADD R7, R6.reuse, -12583039 ;  /* 0xcb40007f06077421 */ /* 0x040fe20000000000 */
[----:B------:R-:W-:-:S03]  /*04b0*/  SHF.L.U32 R6, R6, 0x17, RZ ;  /* 0x0000001706067819 */ /* 0x000fc600000006ff */
[----:B------:R-:W-:-:S04]  /*04c0*/  FFMA R7, R4, 1.4426950216293334961, -R7 ;  /* 0x3fb8aa3b04077823 */ /* 0x000fc80000000807 */
[----:B------:R-:W-:-:S06]  /*04d0*/  FFMA R7, R4, 1.925963033500011079e-08, R7 ;  /* 0x32a5706004077823 */ /* 0x000fcc0000000007 */
[----:B------:R-:W0:Y:S02]  /*04e0*/  MUFU.EX2 R7, R7 ;  /* 0x0000000700077308 */ /* 0x000e240000000800 */
[----:B0-----:R-:W-:-:S04]  /*04f0*/  FMUL R9, R6, R7 ;  /* 0x0000000706097220 */ /* 0x001fc80000400000 */
[----:B------:R-:W-:-:S04]  /*0500*/  FFMA R6, R6, R7, R9 ;  /* 0x0000000706067223 */ /* 0x000fc80000000009 */
[----:B------:R-:W-:Y:S01]  /*0510*/  FFMA R4, R3, R6, R6 ;  /* 0x0000000603047223 */ /* 0x000fe20000000006 */
[----:B------:R-:W-:-:S03]  /*0520*/  FSETP.NEU.AND P0, PT, R6, +INF , PT ;  /* 0x7f8000000600780b */ /* 0x000fc60003f0d000 */
[----:B------:R-:W-:-:S05]  /*0530*/  FADD R4, -R5, R4 ;  /* 0x0000000405047221 */ /* 0x000fca0000000100 */
[----:B------:R-:W-:-:S07]  /*0540*/  FSEL R5, R4, +INF , P0 ;  /* 0x7f80000004057808 */ /* 0x000fce0000000000 */
.L_x_189:
[----:B------:R-:W-:Y:S05]  /*0550*/  BSYNC.RECONVERGENT B0 ;  /* 0x0000000000007941 */ /* 0x000fea0003800200 */
.L_x_188:
[----:B------:R-:W0:Y:S01]  /*0560*/  LDCU.64 UR6, c[0x0][0x388] ;  /* 0x00007100ff0677ac */ /* 0x000e220008000a00 */
[----:B------:R-:W1:Y:S01]  /*0570*/  F2F.F64.F32 R4, R5 ;  /* 0x0000000500047310 */ /* 0x000e620000201800 */
[----:B0-----:R-:W-:-:S04]  /*0580*/  IADD3 R2, P0, PT, R2, UR6, RZ ;  /* 0x0000000602027c10 */ /* 0x001fc8000ff1e0ff */
[----:B------:R-:W-:-:S05]  /*0590*/  IADD3.X R3, PT, PT, R0, UR7, RZ, P0, !PT ;  /* 0x0000000700037c10 */ /* 0x000fca00087fe4ff */
[----:B-1----:R-:W-:Y:S01]  /*05a0*/  STG.E.64 desc[UR4][R2.64], R4 ;  /* 0x0000000402007986 */ /* 0x002fe2000c101b04 */
[----:B------:R-:W-:Y:S05]  /*05b0*/  EXIT ;  /* 0x000000000000794d */ /* 0x000fea0003800000 */
.L_x_190:
        /* <DEDUP_REMOVED lines=12> */
.L_x_309:


//--------------------- .text.vec_erfcinv         --------------------------
	.section	.text.vec_erfcinv,"ax",@progbits
	.align	128
        .global         vec_erfcinv
        .type           vec_erfcinv,@function
        .size           vec_erfcinv,(.L_x_310 - vec_erfcinv)
        .other          vec_erfcinv,@"STO_CUDA_ENTRY STV_DEFAULT"
vec_erfcinv:
.text.vec_erfcinv:
        /* <DEDUP_REMOVED lines=19> */
[C---:B0-----:R-:W-:Y:S01]  /*0130*/  FSETP.GTU.AND P0, PT, R3.reuse, 1.996600031852722168, PT ;  /* 0x3fff90970300780b */ /* 0x041fe20003f0c000 */
[----:B------:R-:W-:-:S03]  /*0140*/  FADD R6, -R3, 2 ;  /* 0x4000000003067421 */ /* 0x000fc60000000100 */
        /* <DEDUP_REMOVED lines=16> */
.L_x_192:
[----:B------:R-:W-:-:S04]  /*0250*/  FSETP.GT.AND P0, PT, R3, 1, PT ;  /* 0x3f8000000300780b */ /* 0x000fc80003f04000 */
[----:B------:R-:W-:Y:S02]  /*0260*/  FSEL R3, R6, R3, P0 ;  /* 0x0000000306037208 */ /* 0x000fe40000000000 */
[----:B------:R-:W-:Y:S02]  /*0270*/  MOV R6, 0x427c73f1 ;  /* 0x427c73f100067802 */ /* 0x000fe40000000f00 */
        /* <DEDUP_REMOVED lines=18> */
.L_x_193:
[----:B------:R-:W-:Y:S05]  /*03a0*/  BSYNC.RECONVERGENT B0 ;  /* 0x0000000000007941 */ /* 0x000fea0003800200 */
.L_x_191:
[----:B------:R-:W0:Y:S01]  /*03b0*/  LDCU.64 UR6, c[0x0][0x388] ;  /* 0x00007100ff0677ac */ /* 0x000e220008000a00 */
[----:B------:R-:W1:Y:S01]  /*03c0*/  F2F.F64.F32 R4, R4 ;  /* 0x0000000400047310 */ /* 0x000e620000201800 */
[----:B0-----:R-:W-:-:S04]  /*03d0*/  IADD3 R2, P0, PT, R2, UR6, RZ ;  /* 0x0000000602027c10 */ /* 0x001fc8000ff1e0ff */
[----:B------:R-:W-:-:S05]  /*03e0*/  IADD3.X R3, PT, PT, R0, UR7, RZ, P0, !PT ;  /* 0x0000000700037c10 */ /* 0x000fca00087fe4ff */
[----:B-1----:R-:W-:Y:S01]  /*03f0*/  STG.E.64 desc[UR4][R2.64], R4 ;  /* 0x0000000402007986 */ /* 0x002fe2000c101b04 */
[----:B------:R-:W-:Y:S05]  /*0400*/  EXIT ;  /* 0x000000000000794d */ /* 0x000fea0003800000 */
.L_x_194:
        /* <DEDUP_REMOVED lines=15> */
.L_x_310:


//--------------------- .text.vec_erfc            --------------------------
	.section	.text.vec_erfc,"ax",@progbits
	.align	128
        .global         vec_erfc
        .type           vec_erfc,@function
        .size           vec_erfc,(.L_x_311 - vec_erfc)
        .other          vec_erfc,@"STO_CUDA_ENTRY STV_DEFAULT"
vec_erfc:
.text.vec_erfc:
        /* <DEDUP_REMOVED lines=16> */
[----:B------:R-:W-:Y:S01]  /*0100*/  HFMA2 R11, -RZ, RZ, 0.80126953125, -0.00891876220703125 ;  /* 0x3a69a091ff0b7431 */ /* 0x000fe200000001ff */
[----:B------:R-:W0:Y:S04]  /*0110*/  LDCU.64 UR6, c[0x0][0x388] ;  /* 0x00007100ff0677ac */ /* 0x000e280008000a00 */
[----:B-1----:R-:W2:Y:S02]  /*0120*/  LDG.E.64 R6, desc[UR4][R6.64] ;  /* 0x0000000406067981 */ /* 0x002ea4000c1e1b00 */
[----:B--2---:R1:W2:Y:S02]  /*0130*/  F2F.F32.F64 R3, R6 ;  /* 0x0000000600037310 */ /* 0x0042a40000301000 */
[----:B-1----:R-:W-:Y:S01]  /*0140*/  MOV R6, 0x42fc0000 ;  /* 0x42fc000000067802 */ /* 0x002fe20000000f00 */
[C---:B--2---:R-:W-:Y:S01]  /*0150*/  FADD R5, |R3|.reuse, 4 ;  /* 0x4080000003057421 */ /* 0x044fe20000000200 */
[C---:B------:R-:W-:Y:S01]  /*0160*/  FADD R4, |R3|.reuse, -4 ;  /* 0xc080000003047421 */ /* 0x040fe20000000200 */
[----:B------:R-:W-:-:S04]  /*0170*/  FSETP.GEU.AND P1, PT, R3, RZ, PT ;  /* 0x000000ff0300720b */ /* 0x000fc80003f2e000 */
[----:B------:R-:W1:Y:S02]  /*0180*/  MUFU.RCP R5, R5 ;  /* 0x0000000500057308 */ /* 0x000e640000001000 */
[----:B-1----:R-:W-:Y:S01]  /*0190*/  FMUL R8, R4, R5 ;  /* 0x0000000504087220 */ /* 0x002fe20000400000 */
[----:B------:R-:W-:-:S03]  /*01a0*/  FMUL R4, R3, -R3 ;  /* 0x8000000303047220 */ /* 0x000fc60000400000 */
[----:B------:R-:W-:Y:S01]  /*01b0*/  FADD R10, R8, 1 ;  /* 0x3f800000080a7421 */ /* 0x000fe20000000000 */
[----:B------:R-:W-:-:S03]  /*01c0*/  FMUL R9, R4, 1.4426950216293334961 ;  /* 0x3fb8aa3b04097820 */ /* 0x000fc60000400000 */
[----:B------:R-:W-:-:S03]  /*01d0*/  FFMA R10, R10, -4, |R3| ;  /* 0xc08000000a0a7823 */ /* 0x000fc60000000403 */
[----:B------:R-:W1:Y:S01]  /*01e0*/  FRND.TRUNC R9, R9 ;  /* 0x0000000900097307 */ /* 0x000e62000020d000 */
[----:B------:R-:W-:-:S04]  /*01f0*/  FFMA R10, |R3|, -R8, R10 ;  /* 0x80000008030a7223 */ /* 0x000fc8000000020a */
[----:B------:R-:W-:Y:S01]  /*0200*/  FFMA R10, R5, R10, R8 ;  /* 0x0000000a050a7223 */ /* 0x000fe20000000008 */
[----:B------:R-:W-:-:S03]  /*0210*/  HFMA2 R8, -RZ, RZ, 2, 0 ;  /* 0x40000000ff087431 */ /* 0x000fc600000001ff */
[----:B------:R-:W-:-:S04]  /*0220*/  FFMA R5, R10, R11, 0.0070457882247865200043 ;  /* 0x3be6e05b0a057423 */ /* 0x000fc8000000000b */
[----:B------:R-:W-:Y:S01]  /*0230*/  FFMA R5, R10, R5, -0.015866896137595176697 ;  /* 0xbc81fb4b0a057423 */ /* 0x000fe20000000005 */
[----:B-1----:R-:W-:-:S03]  /*0240*/  FSETP.GT.AND P0, PT, |R9|, 126, PT ;  /* 0x42fc00000900780b */ /* 0x002fc60003f04200 */
[----:B------:R-:W-:Y:S01]  /*0250*/  FFMA R5, R10, R5, 0.036429625004529953003 ;  /* 0x3d15373b0a057423 */ /* 0x000fe20000000005 */
[----:B------:R-:W-:-:S03]  /*0260*/  LOP3.LUT R6, R6, 0x80000000, R9, 0xb8, !PT ;  /* 0x8000000006067812 */ /* 0x000fc600078eb809 */
        /* <DEDUP_REMOVED lines=13> */
[C---:B------:R-:W-:Y:S01]  /*0340*/  FFMA R5, R10.reuse, R5, 0.015377387404441833496 ;  /* 0x3c7bf1700a057423 */ /* 0x040fe20000000005 */
[----:B------:R-:W-:Y:S01]  /*0350*/  SHF.L.U32 R9, R9, 0x17, RZ ;  /* 0x0000001709097819 */ /* 0x000fe200000006ff */
[----:B------:R-:W2:Y:S02]  /*0360*/  MUFU.EX2 R12, R11 ;  /* 0x0000000b000c7308 */ /* 0x000ea40000000800 */
[----:B------:R-:W-:-:S04]  /*0370*/  FFMA R5, R10, R5, -0.1396210789680480957 ;  /* 0xbe0ef8d40a057423 */ /* 0x000fc80000000005 */
[----:B------:R-:W-:-:S04]  /*0380*/  FFMA R10, R10, R5, 1.232995152473449707 ;  /* 0x3f9dd2c90a0a7423 */ /* 0x000fc80000000005 */
[----:B-1----:R-:W-:-:S04]  /*0390*/  FMUL R8, R10, R7 ;  /* 0x000000070a087220 */ /* 0x002fc80000400000 */
[----:B------:R-:W-:Y:S01]  /*03a0*/  FMUL R5, R8, -2 ;  /* 0xc000000008057820 */ /* 0x000fe20000400000 */
[----:B--2---:R-:W-:-:S03]  /*03b0*/  FMUL R9, R9, R12 ;  /* 0x0000000c09097220 */ /* 0x004fc60000400000 */
[----:B------:R-:W-:Y:S01]  /*03c0*/  FFMA R5, |R3|, R5, R10 ;  /* 0x0000000503057223 */ /* 0x000fe2000000020a */
[----:B------:R-:W-:-:S03]  /*03d0*/  FFMA R4, R9, R4, R9 ;  /* 0x0000000409047223 */ /* 0x000fc60000000009 */
[----:B------:R-:W-:-:S04]  /*03e0*/  FADD R5, -R8, R5 ;  /* 0x0000000508057221 */ /* 0x000fc80000000100 */
[----:B------:R-:W-:-:S04]  /*03f0*/  FFMA R5, R7, R5, R8 ;  /* 0x0000000507057223 */ /* 0x000fc80000000008 */
[----:B------:R-:W-:-:S05]  /*0400*/  FMUL R4, R5, R4 ;  /* 0x0000000405047220 */ /* 0x000fca0000400000 */
[----:B------:R-:W-:Y:S02]  /*0410*/  FSEL R4, R4, RZ, !P0 ;  /* 0x000000ff04047208 */ /* 0x000fe40004000000 */
[----:B0-----:R-:W-:-:S03]  /*0420*/  IADD3 R2, P0, PT, R2, UR6, RZ ;  /* 0x0000000602027c10 */ /* 0x001fc6000ff1e0ff */
[----:B------:R-:W-:Y:S01]  /*0430*/  @!P1 FADD R4, -R4, 2 ;  /* 0x4000000004049421 */ /* 0x000fe20000000100 */
[----:B------:R-:W-:-:S05]  /*0440*/  IADD3.X R3, PT, PT, R0, UR7, RZ, P0, !PT ;  /* 0x0000000700037c10 */ /* 0x000fca00087fe4ff */
[----:B------:R-:W0:Y:S02]  /*0450*/  F2F.F64.F32 R4, R4 ;  /* 0x0000000400047310 */ /* 0x000e240000201800 */
[----:B0-----:R-:W-:Y:S01]  /*0460*/  STG.E.64 desc[UR4][R2.64], R4 ;  /* 0x0000000402007986 */ /* 0x001fe2000c101b04 */
[----:B------:R-:W-:Y:S05]  /*0470*/  EXIT ;  /* 0x000000000000794d */ /* 0x000fea0003800000 */
.L_x_195:
        /* <DEDUP_REMOVED lines=16> */
.L_x_311:


//--------------------- .text.vec_cospi           --------------------------
	.section	.text.vec_cospi,"ax",@progbits
	.align	128
        .global         vec_cospi
        .type           vec_cospi,@function
        .size           vec_cospi,(.L_x_312 - vec_cospi)
        .other          vec_cospi,@"STO_CUDA_ENTRY STV_DEFAULT"
vec_cospi:
.text.vec_cospi:
        /* <DEDUP_REMOVED lines=16> */
[----:B------:R-:W-:Y:S01]  /*0100*/  HFMA2 R12, -RZ, RZ, 1.7724609375, -0.07476806640625 ;  /* 0x3f17acc9ff0c7431 */ /* 0x000fe200000001ff */
[----:B------:R-:W-:Y:S01]  /*0110*/  MOV R8, 0x3e684e12 ;  /* 0x3e684e1200087802 */ /* 0x000fe20000000f00 */
[----:B------:R-:W0:Y:S03]  /*0120*/  LDCU.64 UR6, c[0x0][0x388] ;  /* 0x00007100ff0677ac */ /* 0x000e260008000a00 */
[----:B-1----:R-:W2:Y:S02]  /*0130*/  LDG.E.64 R2, desc[UR4][R2.64] ;  /* 0x0000000402027981 */ /* 0x002ea4000c1e1b00 */
[----:B--2---:R-:W1:Y:S02]  /*0140*/  F2F.F32.F64 R0, R2 ;  /* 0x0000000200007310 */ /* 0x004e640000301000 */
[----:B-1----:R-:W-:-:S13]  /*0150*/  FSETP.GT.AND P0, PT, |R0|, 16777216, PT ;  /* 0x4b8000000000780b */ /* 0x002fda0003f04200 */
[----:B------:R-:W-:-:S04]  /*0160*/  @P0 FMUL R0, RZ, R0 ;  /* 0x00000000ff000220 */ /* 0x000fc80000400000 */
[----:B------:R-:W-:-:S04]  /*0170*/  FADD R4, R0, R0 ;  /* 0x0000000000047221 */ /* 0x000fc80000000000 */
[----:B------:R-:W1:Y:S08]  /*0180*/  FRND R5, R4 ;  /* 0x0000000400057307 */ /* 0x000e700000201000 */
[----:B------:R-:W2:Y:S01]  /*0190*/  F2I.NTZ R6, R4 ;  /* 0x0000000400067305 */ /* 0x000ea20000203100 */
[----:B-1----:R-:W-:-:S04]  /*01a0*/  FFMA R0, R5, -0.5, R0 ;  /* 0xbf00000005007823 */ /* 0x002fc80000000000 */
[----:B------:R-:W-:Y:S01]  /*01b0*/  FMUL R5, R0, R0 ;  /* 0x0000000000057220 */ /* 0x000fe20000400000 */
[----:B--2---:R-:W-:-:S03]  /*01c0*/  LOP3.LUT R7, R6, 0x1, RZ, 0xc0, !PT ;  /* 0x0000000106077812 */ /* 0x004fc600078ec0ff */
[C---:B------:R-:W-:Y:S01]  /*01d0*/  FFMA R8, R5.reuse, R8, -1.334560394287109375 ;  /* 0xbfaad2e005087423 */ /* 0x040fe20000000008 */
[----:B------:R-:W-:Y:S01]  /*01e0*/  IADD3 R6, PT, PT, R6, 0x1, RZ ;  /* 0x0000000106067810 */ /* 0x000fe20007ffe0ff */
[----:B------:R-:W-:Y:S01]  /*01f0*/  FFMA R2, R5, -R12, 2.550144195556640625 ;  /* 0x4023359005027423 */ /* 0x000fe2000000080c */
[----:B------:R-:W-:Y:S01]  /*0200*/  ISETP.NE.U32.AND P0, PT, R7, 0x1, PT ;  /* 0x000000010700780c */ /* 0x000fe20003f05070 */
[C---:B------:R-:W-:Y:S01]  /*0210*/  FFMA R8, R5.reuse, R8, 4.0586924552917480469 ;  /* 0x4081e0cf05087423 */ /* 0x040fe20000000008 */
[----:B------:R-:W-:Y:S01]  /*0220*/  LOP3.LUT P1, RZ, R6, 0x2, RZ, 0xc0, !PT ;  /* 0x0000000206ff7812 */ /* 0x000fe2000782c0ff */
[----:B------:R-:W-:Y:S01]  /*0230*/  FFMA R3, R0, R5, RZ ;  /* 0x0000000500037223 */ /* 0x000fe200000000ff */
[C---:B------:R-:W-:Y:S01]  /*0240*/  FFMA R2, R5.reuse, R2, -5.1677198410034179688 ;  /* 0xc0a55df605027423 */ /* 0x040fe20000000002 */
[----:B------:R-:W-:-:S03]  /*0250*/  FFMA R8, R5, R8, -4.9348020553588867188 ;  /* 0xc09de9e605087423 */ /* 0x000fc60000000008 */
[----:B------:R-:W-:Y:S01]  /*0260*/  FFMA R3, R2, R3, RZ ;  /* 0x0000000302037223 */ /* 0x000fe200000000ff */
[----:B------:R-:W-:-:S04]  /*0270*/  FFMA R2, R5, R8, 1 ;  /* 0x3f80000005027423 */ /* 0x000fc80000000008 */
[----:B------:R-:W-:Y:S01]  /*0280*/  @!P0 FFMA R2, R0, 3.1415927410125732422, R3 ;  /* 0x40490fdb00028823 */ /* 0x000fe20000000003 */
[----:B0-----:R-:W-:-:S03]  /*0290*/  IADD3 R4, P0, PT, R9, UR6, RZ ;  /* 0x0000000609047c10 */ /* 0x001fc6000ff1e0ff */
[----:B------:R-:W-:Y:S01]  /*02a0*/  @P1 FADD R2, RZ, -R2 ;  /* 0x80000002ff021221 */ /* 0x000fe20000000000 */
[----:B------:R-:W-:-:S05]  /*02b0*/  IADD3.X R5, PT, PT, R10, UR7, RZ, P0, !PT ;  /* 0x000000070a057c10 */ /* 0x000fca00087fe4ff */
[----:B------:R-:W0:Y:S02]  /*02c0*/  F2F.F64.F32 R2, R2 ;  /* 0x0000000200027310 */ /* 0x000e240000201800 */
[----:B0-----:R-:W-:Y:S01]  /*02d0*/  STG.E.64 desc[UR4][R4.64], R2 ;  /* 0x0000000204007986 */ /* 0x001fe2000c101b04 */
[----:B------:R-:W-:Y:S05]  /*02e0*/  EXIT ;  /* 0x000000000000794d */ /* 0x000fea0003800000 */
.L_x_196:
        /* <DEDUP_REMOVED lines=9> */
.L_x_312:


//--------------------- .text.vec_cosh            --------------------------
	.section	.text.vec_cosh,"ax",@progbits
	.align	128
        .global         vec_cosh
        .type           vec_cosh,@function
        .size           vec_cosh,(.L_x_313 - vec_cosh)
        .other          vec_cosh,@"STO_CUDA_ENTRY STV_DEFAULT"
vec_cosh:
.text.vec_cosh:
        /* <DEDUP_REMOVED lines=16> */
[----:B------:R-:W-:Y:S01]  /*0100*/  HFMA2 R5, -RZ, RZ, 3.4921875, 0 ;  /* 0x42fc0000ff057431 */ /* 0x000fe200000001ff */
[----:B------:R-:W0:Y:S04]  /*0110*/  LDCU.64 UR6, c[0x0][0x388] ;  /* 0x00007100ff0677ac */ /* 0x000e280008000a00 */
[----:B-1----:R-:W2:Y:S02]  /*0120*/  LDG.E.64 R2, desc[UR4][R2.64] ;  /* 0x0000000402027981 */ /* 0x002ea4000c1e1b00 */
[----:B--2---:R-:W1:Y:S02]  /*0130*/  F2F.F32.F64 R0, R2 ;  /* 0x0000000200007310 */ /* 0x004e640000301000 */
[----:B-1----:R-:W-:-:S06]  /*0140*/  FMUL R4, |R0|, 1.4426950216293334961 ;  /* 0x3fb8aa3b00047820 */ /* 0x002fcc0000400200 */
[----:B------:R-:W1:Y:S02]  /*0150*/  FRND.TRUNC R4, R4 ;  /* 0x0000000400047307 */ /* 0x000e64000020d000 */
[----:B-1----:R-:W-:Y:S02]  /*0160*/  FSETP.GT.AND P0, PT, |R4|, 126, PT ;  /* 0x42fc00000400780b */ /* 0x002fe40003f04200 */
[----:B------:R-:W-:-:S04]  /*0170*/  LOP3.LUT R5, R5, 0x80000000, R4, 0xb8, !PT ;  /* 0x8000000005057812 */ /* 0x000fc800078eb804 */
[----:B------:R-:W-:Y:S02]  /*0180*/  FSEL R5, R5, R4, P0 ;  /* 0x0000000405057208 */ /* 0x000fe40000000000 */
[----:B0-----:R-:W-:-:S03]  /*0190*/  IADD3 R4, P0, PT, R7, UR6, RZ ;  /* 0x0000000607047c10 */ /* 0x001fc6000ff1e0ff */
[----:B------:R-:W-:-:S04]  /*01a0*/  FFMA R0, R5, -0.69314718246459960938, |R0| ;  /* 0xbf31721805007823 */ /* 0x000fc80000000400 */
[C---:B------:R-:W-:Y:S01]  /*01b0*/  FFMA R0, R5.reuse, 1.9046542121259335545e-09, R0 ;  /* 0x3102e30805007823 */ /* 0x040fe20000000000 */
[----:B------:R-:W-:-:S03]  /*01c0*/  FADD R5, R5, 12583037 ;  /* 0x4b40007d05057421 */ /* 0x000fc60000000000 */
[----:B------:R-:W-:Y:S01]  /*01d0*/  FMUL R0, R0, 1.4426950216293334961 ;  /* 0x3fb8aa3b00007820 */ /* 0x000fe20000400000 */
[----:B------:R-:W-:-:S05]  /*01e0*/  IMAD.SHL.U32 R5, R5, 0x800000, RZ ;  /* 0x0080000005057824 */ /* 0x000fca00078e00ff */
[----:B------:R-:W0:Y:S02]  /*01f0*/  MUFU.EX2 R0, R0 ;  /* 0x0000000000007308 */ /* 0x000e240000000800 */
[----:B0-----:R-:W-:Y:S01]  /*0200*/  FMUL R6, R5, R0 ;  /* 0x0000000005067220 */ /* 0x001fe20000400000 */
[----:B------:R-:W-:-:S05]  /*0210*/  IADD3.X R5, PT, PT, R8, UR7, RZ, P0, !PT ;  /* 0x0000000708057c10 */ /* 0x000fca00087fe4ff */
[----:B------:R-:W0:Y:S02]  /*0220*/  MUFU.RCP R3, R6 ;  /* 0x0000000600037308 */ /* 0x000e240000001000 */
[----:B0-----:R-:W-:-:S04]  /*0230*/  FMUL.FTZ R3, R3, 0.125 ;  /* 0x3e00000003037820 */ /* 0x001fc80000410000 */
[----:B------:R-:W-:-:S06]  /*0240*/  FFMA R3, R6, 2, R3 ;  /* 0x4000000006037823 */ /* 0x000fcc0000000003 */
[----:B------:R-:W0:Y:S02]  /*0250*/  F2F.F64.F32 R2, R3 ;  /* 0x0000000300027310 */ /* 0x000e240000201800 */
[----:B0-----:R-:W-:Y:S01]  /*0260*/  STG.E.64 desc[UR4][R4.64], R2 ;  /* 0x0000000204007986 */ /* 0x001fe2000c101b04 */
[----:B------:R-:W-:Y:S05]  /*0270*/  EXIT ;  /* 0x000000000000794d */ /* 0x000fea0003800000 */
.L_x_197:
        /* <DEDUP_REMOVED lines=16> */
.L_x_313:


//--------------------- .text.vec_cos             --------------------------
	.section	.text.vec_cos,"ax",@progbits
	.align	128
        .global         vec_cos
        .type           vec_cos,@function
        .size           vec_cos,(.L_x_314 - vec_cos)
        .other          vec_cos,@"STO_CUDA_ENTRY STV_DEFAULT"
vec_cos:
.text.vec_cos:
        /* <DEDUP_REMOVED lines=38> */
.L_x_200:
        /* <DEDUP_REMOVED lines=64> */
[----:B------:R-:W-:-:S05]  /*0660*/  @P0 IMAD.MOV.U32 R6, RZ, RZ, R4 ;  /* 0x000000ffff060224 */ /* 0x000fca00078e0004 */
[----:B------:R-:W-:-:S07]  /*0670*/  SHF.L.W.U32.HI R7, R6, R5, R7 ;  /* 0x0000000506077219 */ /* 0x000fce0000010e07 */
.L_x_202:
[----:B------:R-:W-:Y:S05]  /*0680*/  BSYNC.RECONVERGENT B1 ;  /* 0x0000000000017941 */ /* 0x000fea0003800200 */
.L_x_201:
        /* <DEDUP_REMOVED lines=18> */
.L_x_199:
[----:B------:R-:W-:Y:S05]  /*07b0*/  BSYNC.RECONVERGENT B0 ;  /* 0x0000000000007941 */ /* 0x000fea0003800200 */
.L_x_198:
[----:B------:R-:W-:Y:S01]  /*07c0*/  LOP3.LUT R4, R9, 0x1, RZ, 0xc0, !PT ;  /* 0x0000000109047812 */ /* 0x000fe200078ec0ff */
[----:B------:R-:W-:Y:S02]  /*07d0*/  IMAD.MOV.U32 R0, RZ, RZ, 0x37cbac00 ;  /* 0x37cbac00ff007424 */ /* 0x000fe400078e00ff */
[----:B------:R-:W-:Y:S01]  /*07e0*/  FMUL R5, R7, R7 ;  /* 0x0000000707057220 */ /* 0x000fe20000400000 */
[----:B------:R-:W-:Y:S01]  /*07f0*/  VIADD R9, R9, 0x1 ;  /* 0x0000000109097836 */ /* 0x000fe20000000000 */
[----:B------:R-:W-:Y:S01]  /*0800*/  ISETP.NE.U32.AND P0, PT, R4, 0x1, PT ;  /* 0x000000010400780c */ /* 0x000fe20003f05070 */
[----:B------:R-:W-:Y:S02]  /*0810*/  IMAD.MOV.U32 R4, RZ, RZ, 0x3c0885e4 ;  /* 0x3c0885e4ff047424 */ /* 0x000fe400078e00ff */
[----:B------:R-:W-:Y:S01]  /*0820*/  FFMA R0, R5, R0, -0.0013887860113754868507 ;  /* 0xbab607ed05007423 */ /* 0x000fe20000000000 */
[----:B------:R-:W-:Y:S01]  /*0830*/  IMAD.MOV.U32 R6, RZ, RZ, 0x3e2aaaa8 ;  /* 0x3e2aaaa8ff067424 */ /* 0x000fe200078e00ff */
[----:B------:R-:W-:Y:S01]  /*0840*/  LOP3.LUT P1, RZ, R9, 0x2, RZ, 0xc0, !PT ;  /* 0x0000000209ff7812 */ /* 0x000fe2000782c0ff */
[----:B------:R-:W0:Y:S01]  /*0850*/  LDCU.64 UR4, c[0x0][0x388] ;  /* 0x00007100ff0477ac */ /* 0x000e220008000a00 */
[----:B------:R-:W-:-:S02]  /*0860*/  FSEL R4, R4, 0.041666727513074874878, !P0 ;  /* 0x3d2aaabb04047808 */ /* 0x000fc40004000000 */
[----:B------:R-:W-:Y:S02]  /*0870*/  FSEL R0, R0, -0.00019574658654164522886, P0 ;  /* 0xb94d415300007808 */ /* 0x000fe40000000000 */
[----:B------:R-:W-:-:S03]  /*0880*/  FSEL R9, -R6, -0.4999999701976776123, !P0 ;  /* 0xbeffffff06097808 */ /* 0x000fc60004000100 */
[----:B------:R-:W-:Y:S01]  /*0890*/  FFMA R4, R5, R0, R4 ;  /* 0x0000000005047223 */ /* 0x000fe20000000004 */
[----:B------:R-:W-:-:S03]  /*08a0*/  FSEL R0, R7, 1, !P0 ;  /* 0x3f80000007007808 */ /* 0x000fc60004000000 */
[C---:B------:R-:W-:Y:S02]  /*08b0*/  FFMA R4, R5.reuse, R4, R9 ;  /* 0x0000000405047223 */ /* 0x040fe40000000009 */
[----:B------:R-:W-:-:S04]  /*08c0*/  FFMA R5, R5, R0, RZ ;  /* 0x0000000005057223 */ /* 0x000fc800000000ff */
[----:B------:R-:W-:Y:S01]  /*08d0*/  FFMA R4, R5, R4, R0 ;  /* 0x0000000405047223 */ /* 0x000fe20000000000 */
[----:B0-----:R-:W-:-:S03]  /*08e0*/  IADD3 R6, P0, PT, R3, UR4, RZ ;  /* 0x0000000403067c10 */ /* 0x001fc6000ff1e0ff */
[----:B------:R-:W-:Y:S01]  /*08f0*/  @P1 FADD R4, RZ, -R4 ;  /* 0x80000004ff041221 */ /* 0x000fe20000000000 */
[----:B------:R-:W-:-:S05]  /*0900*/  IADD3.X R7, PT, PT, R2, UR5, RZ, P0, !PT ;  /* 0x0000000502077c10 */ /* 0x000fca00087fe4ff */
[----:B------:R-:W0:Y:S02]  /*0910*/  F2F.F64.F32 R4, R4 ;  /* 0x0000000400047310 */ /* 0x000e240000201800 */
[----:B0-----:R-:W-:Y:S01]  /*0920*/  STG.E.64 desc[UR6][R6.64], R4 ;  /* 0x0000000406007986 */ /* 0x001fe2000c101b06 */
[----:B------:R-:W-:Y:S05]  /*0930*/  EXIT ;  /* 0x000000000000794d */ /* 0x000fea0003800000 */
.L_x_203:
        /* <DEDUP_REMOVED lines=12> */
.L_x_314:


//--------------------- .text.vec_ceil            --------------------------
	.section	.text.vec_ceil,"ax",@progbits
	.align	128
        .global         vec_ceil
        .type           vec_ceil,@function
        .size           vec_ceil,(.L_x_315 - vec_ceil)
        .other          vec_ceil,@"STO_CUDA_ENTRY STV_DEFAULT"
vec_ceil:
.text.vec_ceil:
        /* <DEDUP_REMOVED lines=21> */
[----:B0-----:R-:W0:Y:S08]  /*0150*/  FRND.CEIL R0, R0 ;  /* 0x0000000000007307 */ /* 0x001e300000209000 */
[----:B0-----:R-:W0:Y:S02]  /*0160*/  F2F.F64.F32 R4, R0 ;  /* 0x0000000000047310 */ /* 0x001e240000201800 */
[----:B0-----:R-:W-:Y:S01]  /*0170*/  STG.E.64 desc[UR4][R6.64], R4 ;  /* 0x0000000406007986 */ /* 0x001fe2000c101b04 */
[----:B------:R-:W-:Y:S05]  /*0180*/  EXIT ;  /* 0x000000000000794d */ /* 0x000fea0003800000 */
.L_x_204:
        /* <DEDUP_REMOVED lines=15> */
.L_x_315:


//--------------------- .text.vec_cbrt            --------------------------
	.section	.text.vec_cbrt,"ax",@progbits
	.align	128
        .global         vec_cbrt
        .type           vec_cbrt,@function
        .size           vec_cbrt,(.L_x_316 - vec_cbrt)
        .other          vec_cbrt,@"STO_CUDA_ENTRY STV_DEFAULT"
vec_cbrt:
.text.vec_cbrt:
        /* <DEDUP_REMOVED lines=27> */
[----:B------:R-:W-:-:S04]  /*01b0*/  FMUL R4, R4, -0.6666666865348815918 ;  /* 0xbf2aaaab04047820 */ /* 0x000fc80000400000 */
[----:B------:R-:W1:Y:S02]  /*01c0*/  MUFU.EX2 R7, R4 ;  /* 0x0000000400077308 */ /* 0x000e640000000800 */
[----:B-1----:R-:W-:-:S04]  /*01d0*/  FMUL R6, |R0|, R7 ;  /* 0x0000000700067220 */ /* 0x002fc80000400200 */
[----:B------:R-:W-:-:S04]  /*01e0*/  FMUL R7, R7, -R6 ;  /* 0x8000000607077220 */ /* 0x000fc80000400000 */
[----:B------:R-:W-:-:S04]  /*01f0*/  FFMA R7, R6, R7, 1 ;  /* 0x3f80000006077423 */ /* 0x000fc80000000007 */
[----:B------:R-:W-:-:S04]  /*0200*/  FMUL R7, R7, 0.3333333432674407959 ;  /* 0x3eaaaaab07077820 */ /* 0x000fc80000400000 */
[----:B------:R-:W-:-:S05]  /*0210*/  FFMA R7, R6, R7, R6 ;  /* 0x0000000706077223 */ /* 0x000fca0000000006 */
[----:B------:R-:W-:Y:S02]  /*0220*/  @P1 FSEL R9, -R7, R7, !P0 ;  /* 0x0000000707091208 */ /* 0x000fe40004000100 */
[----:B0-----:R-:W-:Y:S02]  /*0230*/  IADD3 R4, P0, PT, R8, UR6, RZ ;  /* 0x0000000608047c10 */ /* 0x001fe4000ff1e0ff */
[----:B------:R-:W0:Y:S02]  /*0240*/  F2F.F64.F32 R2, R9 ;  /* 0x0000000900027310 */ /* 0x000e240000201800 */
[----:B------:R-:W-:-:S05]  /*0250*/  IADD3.X R5, PT, PT, R10, UR7, RZ, P0, !PT ;  /* 0x000000070a057c10 */ /* 0x000fca00087fe4ff */
[----:B0-----:R-:W-:Y:S01]  /*0260*/  STG.E.64 desc[UR4][R4.64], R2 ;  /* 0x0000000204007986 */ /* 0x001fe2000c101b04 */
[----:B------:R-:W-:Y:S05]  /*0270*/  EXIT ;  /* 0x000000000000794d */ /* 0x000fea0003800000 */
.L_x_205:
        /* <DEDUP_REMOVED lines=16> */
.L_x_316:


//--------------------- .text.vec_atanh           --------------------------
	.section	.text.vec_atanh,"ax",@progbits
	.align	128
        .global         vec_atanh
        .type           vec_atanh,@function
        .size           vec_atanh,(.L_x_317 - vec_atanh)
        .other          vec_atanh,@"STO_CUDA_ENTRY STV_DEFAULT"
vec_atanh:
.text.vec_atanh:
        /* <DEDUP_REMOVED lines=16> */
[----:B------:R-:W-:Y:S01]  /*0100*/  IMAD.MOV.U32 R10, RZ, RZ, 0x3e800000 ;  /* 0x3e800000ff0a7424 */ /* 0x000fe200078e00ff */
[----:B------:R-:W0:Y:S04]  /*0110*/  LDCU.64 UR6, c[0x0][0x388] ;  /* 0x00007100ff0677ac */ /* 0x000e280008000a00 */
[----:B-1----:R-:W2:Y:S01]  /*0120*/  LDG.E.64 R4, desc[UR4][R4.64] ;  /* 0x0000000404047981 */ /* 0x002ea2000c1e1b00 */
[----:B------:R-:W-:Y:S01]  /*0130*/  IMAD.MOV.U32 R9, RZ, RZ, 0x3d39bf78 ;  /* 0x3d39bf78ff097424 */ /* 0x000fe200078e00ff */
[----:B--2---:R-:W1:Y:S02]  /*0140*/  F2F.F32.F64 R3, R4 ;  /* 0x0000000400037310 */ /* 0x004e640000301000 */
[C---:B-1----:R-:W-:Y:S01]  /*0150*/  FADD R6, -|R3|.reuse, 1 ;  /* 0x3f80000003067421 */ /* 0x042fe20000000300 */
[----:B------:R-:W-:-:S05]  /*0160*/  FSETP.GT.AND P0, PT, |R3|, 8.50705917302346158658e+37, PT ;  /* 0x7e8000000300780b */ /* 0x000fca0003f04200 */
[----:B------:R-:W1:Y:S02]  /*0170*/  MUFU.RCP R6, R6 ;  /* 0x0000000600067308 */ /* 0x000e640000001000 */
[----:B-1----:R-:W-:Y:S01]  /*0180*/  FADD R8, R6, R6 ;  /* 0x0000000606087221 */ /* 0x002fe20000000000 */
[----:B------:R-:W-:-:S03]  /*0190*/  HFMA2 R6, -RZ, RZ, 1.75, 0 ;  /* 0x3f000000ff067431 */ /* 0x000fc600000001ff */
[----:B------:R-:W-:-:S05]  /*01a0*/  FMUL R8, |R3|, R8 ;  /* 0x0000000803087220 */ /* 0x000fca0000400200 */
[----:B------:R-:W-:Y:S02]  /*01b0*/  FSEL R8, R8, -2, !P0 ;  /* 0xc000000008087808 */ /* 0x000fe40004000000 */
[----:B------:R-:W-:Y:S02]  /*01c0*/  LOP3.LUT R3, R6, 0x80000000, R3, 0xb8, !PT ;  /* 0x8000000006037812 */ /* 0x000fe400078eb803 */
[C---:B------:R-:W-:Y:S01]  /*01d0*/  ISETP.GE.U32.AND P0, PT, R8.reuse, 0x7f800000, PT ;  /* 0x7f8000000800780c */ /* 0x040fe20003f06070 */
[----:B------:R-:W-:-:S03]  /*01e0*/  FADD.RZ R7, R8, 1 ;  /* 0x3f80000008077421 */ /* 0x000fc6000000c000 */
[----:B------:R-:W-:Y:S02]  /*01f0*/  ISETP.GT.AND P2, PT, R8, -0x40800000, P0 ;  /* 0xbf8000000800780c */ /* 0x000fe40000744270 */
[----:B------:R-:W-:-:S04]  /*0200*/  IADD3 R7, PT, PT, R7, -0x3f400000, RZ ;  /* 0xc0c0000007077810 */ /* 0x000fc80007ffe0ff */
[----:B------:R-:W-:-:S03]  /*0210*/  LOP3.LUT R7, R7, 0xff800000, RZ, 0xc0, !PT ;  /* 0xff80000007077812 */ /* 0x000fc600078ec0ff */
[C---:B------:R-:W-:Y:S02]  /*0220*/  @P0 FSETP.NEU.AND P1, PT, R8.reuse, RZ, PT ;  /* 0x000000ff0800020b */ /* 0x040fe40003f2d000 */
[----:B------:R-:W-:Y:S02]  /*0230*/  IADD3 R5, PT, PT, -R7, 0x40800000, RZ ;  /* 0x4080000007057810 */ /* 0x000fe40007ffe1ff */
[-C--:B------:R-:W-:Y:S02]  /*0240*/  IADD3 R4, PT, PT, R8, -R7.reuse, RZ ;  /* 0x8000000708047210 */ /* 0x080fe40007ffe0ff */
[----:B------:R-:W-:Y:S01]  /*0250*/  I2FP.F32.S32 R7, R7 ;  /* 0x0000000700077245 */ /* 0x000fe20000201400 */
[----:B------:R-:W-:-:S04]  /*0260*/  FFMA R5, R5, R10, -1 ;  /* 0xbf80000005057423 */ /* 0x000fc8000000000a */
[----:B------:R-:W-:Y:S01]  /*0270*/  FADD R4, R4, R5 ;  /* 0x0000000504047221 */ /* 0x000fe20000000000 */
[----:B------:R-:W-:-:S03]  /*0280*/  FMUL R7, R7, 1.1920928955078125e-07 ;  /* 0x3400000007077820 */ /* 0x000fc60000400000 */
        /* <DEDUP_REMOVED lines=10> */
[----:B------:R-:W-:-:S03]  /*0330*/  @P0 MOV R5, 0x7f800000 ;  /* 0x7f80000000050802 */ /* 0x000fc60000000f00 */
[----:B------:R-:W-:Y:S02]  /*0340*/  FFMA R4, R7, 0.69314718246459960938, R4 ;  /* 0x3f31721807047823 */ /* 0x000fe40000000004 */
[----:B------:R-:W-:-:S05]  /*0350*/  @P2 FFMA R4, R8, R5, +INF ;  /* 0x7f80000008042423 */ /* 0x000fca0000000005 */
[----:B------:R-:W-:Y:S02]  /*0360*/  @P0 FSEL R4, R4, -RZ, P1 ;  /* 0x800000ff04040208 */ /* 0x000fe40000800000 */
[----:B0-----:R-:W-:-:S03]  /*0370*/  IADD3 R2, P0, PT, R2, UR6, RZ ;  /* 0x0000000602027c10 */ /* 0x001fc6000ff1e0ff */
[----:B------:R-:W-:Y:S01]  /*0380*/  FMUL R4, R3, R4 ;  /* 0x0000000403047220 */ /* 0x000fe20000400000 */
[----:B------:R-:W-:-:S05]  /*0390*/  IADD3.X R3, PT, PT, R0, UR7, RZ, P0, !PT ;  /* 0x0000000700037c10 */ /* 0x000fca00087fe4ff */
[----:B------:R-:W0:Y:S02]  /*03a0*/  F2F.F64.F32 R4, R4 ;  /* 0x0000000400047310 */ /* 0x000e240000201800 */
[----:B0-----:R-:W-:Y:S01]  /*03b0*/  STG.E.64 desc[UR4][R2.64], R4 ;  /* 0x0000000402007986 */ /* 0x001fe2000c101b04 */
[----:B------:R-:W-:Y:S05]  /*03c0*/  EXIT ;  /* 0x000000000000794d */ /* 0x000fea0003800000 */
.L_x_206:
        /* <DEDUP_REMOVED lines=11> */
.L_x_317:


//--------------------- .text.vec_atan            --------------------------
	.section	.text.vec_atan,"ax",@progbits
	.align	128
        .global         vec_atan
        .type           vec_atan,@function
        .size           vec_atan,(.L_x_318 - vec_atan)
        .other          vec_atan,@"STO_CUDA_ENTRY STV_DEFAULT"
vec_atan:
.text.vec_atan:
        /* <DEDUP_REMOVED lines=19> */
[----:B--2---:R1:W2:Y:S02]  /*0130*/  F2F.F32.F64 R0, R2 ;  /* 0x0000000200007310 */ /* 0x0042a40000301000 */
[----:B-1----:R-:W-:Y:S01]  /*0140*/  SHF.R.U32.HI R2, RZ, 0x1f, R3 ;  /* 0x0000001fff027819 */ /* 0x002fe20000011603 */
[----:B------:R-:W-:-:S05]  /*0150*/  IMAD.MOV.U32 R3, RZ, RZ, 0x3f6ee581 ;  /* 0x3f6ee581ff037424 */ /* 0x000fca00078e00ff */
[----:B--2---:R-:W1:Y:S01]  /*0160*/  MUFU.RCP R5, |R0| ;  /* 0x4000000000057308 */ /* 0x004e620000001000 */
[C---:B------:R-:W-:Y:S02]  /*0170*/  FSETP.GT.AND P2, PT, |R0|.reuse, 1, PT ;  /* 0x3f8000000000780b */ /* 0x040fe40003f44200 */
[-C--:B------:R-:W-:Y:S02]  /*0180*/  FSETP.NAN.AND P1, PT, |R0|, |R0|.reuse, PT ;  /* 0x400000000000720b */ /* 0x080fe40003f28200 */
[----:B-1----:R-:W-:Y:S02]  /*0190*/  FSEL R5, R5, |R0|, P2 ;  /* 0x4000000005057208 */ /* 0x002fe40001000000 */
[----:B------:R-:W-:-:S03]  /*01a0*/  LOP3.LUT R0, R2, 0x1, RZ, 0xc0, !PT ;  /* 0x0000000102007812 */ /* 0x000fc600078ec0ff */
[----:B------:R-:W-:Y:S01]  /*01b0*/  FMUL R4, R5, R5 ;  /* 0x0000000505047220 */ /* 0x000fe20000400000 */
[----:B------:R-:W-:-:S03]  /*01c0*/  ISETP.NE.U32.AND P0, PT, R0, 0x1, PT ;  /* 0x000000010000780c */ /* 0x000fc60003f05070 */
[----:B------:R-:W-:Y:S01]  /*01d0*/  FFMA R7, R4, R7, -0.014396979473531246185 ;  /* 0xbc6be14f04077423 */ /* 0x000fe20000000007 */
[----:B------:R-:W-:-:S03]  /*01e0*/  ISETP.NE.U32.AND.EX P0, PT, RZ, RZ, PT, P0 ;  /* 0x000000ffff00720c */ /* 0x000fc60003f05100 */
[----:B------:R-:W-:-:S04]  /*01f0*/  FFMA R7, R4, R7, 0.039849750697612762451 ;  /* 0x3d23397e04077423 */ /* 0x000fc80000000007 */
[----:B------:R-:W-:-:S04]  /*0200*/  FFMA R7, R4, R7, -0.072529748082160949707 ;  /* 0xbd948a7a04077423 */ /* 0x000fc80000000007 */
[----:B------:R-:W-:-:S04]  /*0210*/  FFMA R7, R4, R7, 0.10518480092287063599 ;  /* 0x3dd76b2104077423 */ /* 0x000fc80000000007 */
[----:B------:R-:W-:-:S04]  /*0220*/  FFMA R7, R4, R7, -0.14171802997589111328 ;  /* 0xbe111e8804077423 */ /* 0x000fc80000000007 */
[----:B------:R-:W-:-:S04]  /*0230*/  FFMA R7, R4, R7, 0.19988775253295898438 ;  /* 0x3e4caf6004077423 */ /* 0x000fc80000000007 */
[----:B------:R-:W-:-:S04]  /*0240*/  FFMA R7, R4, R7, -0.33332940936088562012 ;  /* 0xbeaaaa2704077423 */ /* 0x000fc80000000007 */
[----:B------:R-:W-:-:S04]  /*0250*/  FMUL R4, R4, R7 ;  /* 0x0000000704047220 */ /* 0x000fc80000400000 */
[----:B------:R-:W-:-:S04]  /*0260*/  FFMA R2, R5, R4, R5 ;  /* 0x0000000405027223 */ /* 0x000fc80000000005 */
[----:B------:R-:W-:-:S05]  /*0270*/  @P2 FFMA R2, R3, 1.6832555532455444336, -R2 ;  /* 0x3fd774eb03022823 */ /* 0x000fca0000000802 */
[----:B------:R-:W-:Y:S02]  /*0280*/  @!P1 FSEL R2, -|R2|, |R2|, !P0 ;  /* 0x4000000202029208 */ /* 0x000fe40004000300 */
[----:B0-----:R-:W-:-:S04]  /*0290*/  IADD3 R4, P0, PT, R6, UR6, RZ ;  /* 0x0000000606047c10 */ /* 0x001fc8000ff1e0ff */
[----:B------:R-:W0:Y:S01]  /*02a0*/  F2F.F64.F32 R2, R2 ;  /* 0x0000000200027310 */ /* 0x000e220000201800 */
[----:B------:R-:W-:-:S05]  /*02b0*/  IADD3.X R5, PT, PT, R8, UR7, RZ, P0, !PT ;  /* 0x0000000708057c10 */ /* 0x000fca00087fe4ff */
[----:B0-----:R-:W-:Y:S01]  /*02c0*/  STG.E.64 desc[UR4][R4.64], R2 ;  /* 0x0000000204007986 */ /* 0x001fe2000c101b04 */
[----:B------:R-:W-:Y:S05]  /*02d0*/  EXIT ;  /* 0x000000000000794d */ /* 0x000fea0003800000 */
.L_x_207:
        /* <DEDUP_REMOVED lines=10> */
.L_x_318:


//--------------------- .text.vec_asinh           --------------------------
	.section	.text.vec_asinh,"ax",@progbits
	.align	128
        .global         vec_asinh
        .type           vec_asinh,@function
        .size           vec_asinh,(.L_x_319 - vec_asinh)
        .other          vec_asinh,@"STO_CUDA_ENTRY STV_DEFAULT"
vec_asinh:
.text.vec_asinh:
        /* <DEDUP_REMOVED lines=17> */
[----:B------:R-:W0:Y:S04]  /*0110*/  LDCU.64 UR6, c[0x0][0x388] ;  /* 0x00007100ff0677ac */ /* 0x000e280008000a00 */
[----:B-1----:R-:W2:Y:S02]  /*0120*/  LDG.E.64 R4, desc[UR4][R4.64] ;  /* 0x0000000404047981 */ /* 0x002ea4000c1e1b00 */
[----:B--2---:R-:W1:Y:S02]  /*0130*/  F2F.F32.F64 R3, R4 ;  /* 0x0000000400037310 */ /* 0x004e640000301000 */
[C---:B-1----:R-:W-:Y:S01]  /*0140*/  FFMA R6, R3.reuse, R3, 1 ;  /* 0x3f80000003067423 */ /* 0x042fe20000000003 */
[----:B------:R-:W-:-:S05]  /*0150*/  FSETP.GT.AND P0, PT, |R3|, 8388608, PT ;  /* 0x4b0000000300780b */ /* 0x000fca0003f04200 */
[----:B------:R-:W1:Y:S02]  /*0160*/  MUFU.RSQ R7, R6 ;  /* 0x0000000600077308 */ /* 0x000e640000001400 */
[----:B-1----:R-:W-:-:S06]  /*0170*/  FFMA R7, R6, R7, 1 ;  /* 0x3f80000006077423 */ /* 0x002fcc0000000007 */
[----:B------:R1:W2:Y:S02]  /*0180*/  MUFU.RCP R8, R7 ;  /* 0x0000000700087308 */ /* 0x0002a40000001000 */
[----:B-1----:R-:W-:Y:S01]  /*0190*/  MOV R7, 0x3d39bf78 ;  /* 0x3d39bf7800077802 */ /* 0x002fe20000000f00 */
[----:B--2---:R-:W-:-:S04]  /*01a0*/  FMUL R8, |R3|, R8 ;  /* 0x0000000803087220 */ /* 0x004fc80000400200 */
[----:B------:R-:W-:-:S05]  /*01b0*/  FFMA R8, |R3|, R8, |R3| ;  /* 0x0000000803087223 */ /* 0x000fca0000000603 */
[----:B------:R-:W-:-:S04]  /*01c0*/  FSEL R8, |R3|, R8, P0 ;  /* 0x0000000803087208 */ /* 0x000fc80000000200 */
[C---:B------:R-:W-:Y:S01]  /*01d0*/  ISETP.GE.U32.AND P1, PT, R8.reuse, 0x7f800000, PT ;  /* 0x7f8000000800780c */ /* 0x040fe20003f26070 */
[----:B------:R-:W-:-:S03]  /*01e0*/  FADD.RZ R9, R8, 1 ;  /* 0x3f80000008097421 */ /* 0x000fc6000000c000 */
[----:B------:R-:W-:Y:S02]  /*01f0*/  ISETP.GT.AND P2, PT, R8, -0x40800000, P1 ;  /* 0xbf8000000800780c */ /* 0x000fe40000f44270 */
[----:B------:R-:W-:-:S04]  /*0200*/  IADD3 R9, PT, PT, R9, -0x3f400000, RZ ;  /* 0xc0c0000009097810 */ /* 0x000fc80007ffe0ff */
        /* <DEDUP_REMOVED lines=21> */
[----:B------:R-:W-:-:S05]  /*0360*/  @P1 FSEL R4, R4, -RZ, P2 ;  /* 0x800000ff04041208 */ /* 0x000fca0001000000 */
[----:B------:R-:W-:Y:S01]  /*0370*/  @P0 FADD R4, R4, 0.69314718246459960938 ;  /* 0x3f31721804040421 */ /* 0x000fe20000000000 */
[----:B------:R-:W-:-:S04]  /*0380*/  FSETP.NAN.AND P0, PT, |R3|, |R3|, PT ;  /* 0x400000030300720b */ /* 0x000fc80003f08200 */
[----:B------:R-:W-:-:S04]  /*0390*/  LOP3.LUT R3, R4, 0x80000000, R3, 0xb8, !PT ;  /* 0x8000000004037812 */ /* 0x000fc800078eb803 */
[----:B------:R-:W-:Y:S02]  /*03a0*/  FSEL R4, R3, R4, !P0 ;  /* 0x0000000403047208 */ /* 0x000fe40004000000 */
[----:B0-----:R-:W-:-:S04]  /*03b0*/  IADD3 R2, P0, PT, R2, UR6, RZ ;  /* 0x0000000602027c10 */ /* 0x001fc8000ff1e0ff */
[----:B------:R-:W0:Y:S01]  /*03c0*/  F2F.F64.F32 R4, R4 ;  /* 0x0000000400047310 */ /* 0x000e220000201800 */
[----:B------:R-:W-:-:S05]  /*03d0*/  IADD3.X R3, PT, PT, R0, UR7, RZ, P0, !PT ;  /* 0x0000000700037c10 */ /* 0x000fca00087fe4ff */
[----:B0-----:R-:W-:Y:S01]  /*03e0*/  STG.E.64 desc[UR4][R2.64], R4 ;  /* 0x0000000402007986 */ /* 0x001fe2000c101b04 */
[----:B------:R-:W-:Y:S05]  /*03f0*/  EXIT ;  /* 0x000000000000794d */ /* 0x000fea0003800000 */
.L_x_208:
        /* <DEDUP_REMOVED lines=16> */
.L_x_319:


//--------------------- .text.vec_asin            --------------------------
	.section	.text.vec_asin,"ax",@progbits
	.align	128
        .global         vec_asin
        .type           vec_asin,@function
        .size           vec_asin,(.L_x_320 - vec_asin)
        .other          vec_asin,@"STO_CUDA_ENTRY STV_DEFAULT"
vec_asin:
.text.vec_asin:
        /* <DEDUP_REMOVED lines=20> */
[----:B-1----:R-:W-:-:S04]  /*0140*/  SHF.R.U32.HI R3, RZ, 0x1f, R3 ;  /* 0x0000001fff037819 */ /* 0x002fc80000011603 */
[----:B------:R-:W-:Y:S01]  /*0150*/  LOP3.LUT R3, R3, 0x1, RZ, 0xc0, !PT ;  /* 0x0000000103037812 */ /* 0x000fe200078ec0ff */
[C---:B--2---:R-:W-:Y:S01]  /*0160*/  FFMA R6, |R5|.reuse, -R6, 0.5 ;  /* 0x3f00000005067423 */ /* 0x044fe20000000a06 */
[C---:B------:R-:W-:Y:S02]  /*0170*/  FSETP.NEU.AND P1, PT, |R5|.reuse, 1, PT ;  /* 0x3f8000000500780b */ /* 0x040fe40003f2d200 */
[----:B------:R-:W-:Y:S01]  /*0180*/  FSETP.GT.AND P0, PT, |R5|, 0.56000000238418579102, PT ;  /* 0x3f0f5c290500780b */ /* 0x000fe20003f04200 */
[----:B------:R-:W1:Y:S02]  /*0190*/  MUFU.RSQ R7, R6 ;  /* 0x0000000600077308 */ /* 0x000e640000001400 */
[----:B-1----:R-:W-:Y:S01]  /*01a0*/  FMUL R8, R6, R7 ;  /* 0x0000000706087220 */ /* 0x002fe20000400000 */
[----:B------:R-:W-:Y:S01]  /*01b0*/  FMUL R7, R7, -0.5 ;  /* 0xbf00000007077820 */ /* 0x000fe20000400000 */
[----:B------:R-:W-:-:S03]  /*01c0*/  IMAD.MOV.U32 R6, RZ, RZ, 0x3fd774eb ;  /* 0x3fd774ebff067424 */ /* 0x000fc600078e00ff */
[----:B------:R-:W-:-:S04]  /*01d0*/  FFMA R7, R8, R7, 0.5 ;  /* 0x3f00000008077423 */ /* 0x000fc80000000007 */
[----:B------:R-:W-:-:S05]  /*01e0*/  FFMA R7, R8, R7, R8 ;  /* 0x0000000708077223 */ /* 0x000fca0000000008 */
[----:B------:R-:W-:-:S04]  /*01f0*/  FSEL R8, R7, RZ, P1 ;  /* 0x000000ff07087208 */ /* 0x000fc80000800000 */
[----:B------:R-:W-:Y:S01]  /*0200*/  FSEL R8, R8, |R5|, P0 ;  /* 0x4000000508087208 */ /* 0x000fe20000000000 */
[----:B------:R-:W-:-:S04]  /*0210*/  HFMA2 R5, -RZ, RZ, 1.3251953125, -55.71875 ;  /* 0x3d4dd2f7ff057431 */ /* 0x000fc800000001ff */
[----:B------:R-:W-:-:S04]  /*0220*/  FMUL R2, R8, R8 ;  /* 0x0000000808027220 */ /* 0x000fc80000400000 */
[----:B------:R-:W-:-:S04]  /*0230*/  FFMA R5, R2, R5, 0.018773360177874565125 ;  /* 0x3c99ca9702057423 */ /* 0x000fc80000000005 */
[----:B------:R-:W-:-:S04]  /*0240*/  FFMA R5, R2, R5, 0.046769052743911743164 ;  /* 0x3d3f90e802057423 */ /* 0x000fc80000000005 */
[----:B------:R-:W-:-:S04]  /*0250*/  FFMA R5, R2, R5, 0.074823014438152313232 ;  /* 0x3d993ccf02057423 */ /* 0x000fc80000000005 */
[----:B------:R-:W-:-:S04]  /*0260*/  FFMA R5, R2, R5, 0.16667181253433227539 ;  /* 0x3e2aac0402057423 */ /* 0x000fc80000000005 */
[----:B------:R-:W-:-:S04]  /*0270*/  FMUL R5, R2, R5 ;  /* 0x0000000502057220 */ /* 0x000fc80000400000 */
[----:B------:R-:W-:-:S04]  /*0280*/  FFMA R2, R8, R5, R8 ;  /* 0x0000000508027223 */ /* 0x000fc80000000008 */
[----:B------:R-:W-:-:S04]  /*0290*/  FMUL R5, R2, -2 ;  /* 0xc000000002057820 */ /* 0x000fc80000400000 */
[----:B------:R-:W-:Y:S01]  /*02a0*/  @P0 FFMA R2, R6, 0.93318945169448852539, R5 ;  /* 0x3f6ee58106020823 */ /* 0x000fe20000000005 */
[----:B------:R-:W-:-:S04]  /*02b0*/  ISETP.NE.U32.AND P0, PT, R3, 0x1, PT ;  /* 0x000000010300780c */ /* 0x000fc80003f05070 */
[----:B------:R-:W-:Y:S02]  /*02c0*/  FSETP.NAN.AND P1, PT, R2, R2, PT ;  /* 0x000000020200720b */ /* 0x000fe40003f28000 */
[----:B------:R-:W-:-:S11]  /*02d0*/  ISETP.NE.U32.AND.EX P0, PT, RZ, RZ, PT, P0 ;  /* 0x000000ffff00720c */ /* 0x000fd60003f05100 */
[----:B------:R-:W-:Y:S02]  /*02e0*/  @!P1 FSEL R2, -|R2|, |R2|, !P0 ;  /* 0x4000000202029208 */ /* 0x000fe40004000300 */
[----:B0-----:R-:W-:-:S04]  /*02f0*/  IADD3 R6, P0, PT, R0, UR6, RZ ;  /* 0x0000000600067c10 */ /* 0x001fc8000ff1e0ff */
[----:B------:R-:W0:Y:S01]  /*0300*/  F2F.F64.F32 R2, R2 ;  /* 0x0000000200027310 */ /* 0x000e220000201800 */
[----:B------:R-:W-:-:S05]  /*0310*/  IADD3.X R7, PT, PT, R4, UR7, RZ, P0, !PT ;  /* 0x0000000704077c10 */ /* 0x000fca00087fe4ff */
[----:B0-----:R-:W-:Y:S01]  /*0320*/  STG.E.64 desc[UR4][R6.64], R2 ;  /* 0x0000000206007986 */ /* 0x001fe2000c101b04 */
[----:B------:R-:W-:Y:S05]  /*0330*/  EXIT ;  /* 0x000000000000794d */ /* 0x000fea0003800000 */
.L_x_209:
        /* <DEDUP_REMOVED lines=12> */
.L_x_320:


//--------------------- .text.vec_acosh           --------------------------
	.section	.text.vec_acosh,"ax",@progbits
	.align	128
        .global         vec_acosh
        .type           vec_acosh,@function
        .size           vec_acosh,(.L_x_321 - vec_acosh)
        .other          vec_acosh,@"STO_CUDA_ENTRY STV_DEFAULT"
vec_acosh:
.text.vec_acosh:
        /* <DEDUP_REMOVED lines=17> */
[----:B-1----:R-:W2:Y:S02]  /*0110*/  LDG.E.64 R4, desc[UR4][R4.64] ;  /* 0x0000000404047981 */ /* 0x002ea4000c1e1b00 */
[----:B--2---:R-:W1:Y:S02]  /*0120*/  F2F.F32.F64 R3, R4 ;  /* 0x0000000400037310 */ /* 0x004e640000301000 */
[C---:B-1----:R-:W-:Y:S01]  /*0130*/  FFMA R6, R3.reuse, R3, -1 ;  /* 0xbf80000003067423 */ /* 0x042fe20000000003 */
[----:B------:R-:W-:-:S05]  /*0140*/  FADD R3, R3, -1 ;  /* 0xbf80000003037421 */ /* 0x000fca0000000000 */
[----:B------:R-:W1:Y:S01]  /*0150*/  MUFU.RSQ R7, R6 ;  /* 0x0000000600077308 */ /* 0x000e620000001400 */
[C---:B------:R-:W-:Y:S02]  /*0160*/  FSETP.NEU.AND P1, PT, R6.reuse, RZ, PT ;  /* 0x000000ff0600720b */ /* 0x040fe40003f2d000 */
[----:B------:R-:W-:Y:S01]  /*0170*/  ISETP.GT.U32.AND P0, PT, R3, 0x4b000000, PT ;  /* 0x4b0000000300780c */ /* 0x000fe20003f04070 */
[----:B-1----:R-:W-:Y:S01]  /*0180*/  FMUL R9, R6, R7 ;  /* 0x0000000706097220 */ /* 0x002fe20000400000 */
[----:B------:R-:W-:-:S03]  /*0190*/  FMUL R8, R7, 0.5 ;  /* 0x3f00000007087820 */ /* 0x000fc60000400000 */
[----:B------:R-:W-:-:S04]  /*01a0*/  FFMA R7, -R9, R9, R6 ;  /* 0x0000000909077223 */ /* 0x000fc80000000106 */
[----:B------:R-:W-:Y:S01]  /*01b0*/  FFMA R7, R8, R7, R9 ;  /* 0x0000000708077223 */ /* 0x000fe20000000009 */
[----:B------:R-:W-:-:S04]  /*01c0*/  MOV R8, 0x3d39bf78 ;  /* 0x3d39bf7800087802 */ /* 0x000fc80000000f00 */
[----:B------:R-:W-:-:S04]  /*01d0*/  FSEL R7, R7, RZ, P1 ;  /* 0x000000ff07077208 */ /* 0x000fc80000800000 */
[----:B------:R-:W-:Y:S01]  /*01e0*/  FSEL R4, R7, -1.0000001192092895508, !P0 ;  /* 0xbf80000107047808 */ /* 0x000fe20004000000 */
[----:B------:R-:W-:-:S04]  /*01f0*/  HFMA2 R7, -RZ, RZ, 1.625, 0 ;  /* 0x3e800000ff077431 */ /* 0x000fc800000001ff */
[----:B------:R-:W-:-:S04]  /*0200*/  FADD R4, R3, R4 ;  /* 0x0000000403047221 */ /* 0x000fc80000000000 */
[C---:B------:R-:W-:Y:S01]  /*0210*/  FADD.RZ R3, R4.reuse, 1 ;  /* 0x3f80000004037421 */ /* 0x040fe2000000c000 */
[----:B------:R-:W-:-:S04]  /*0220*/  ISETP.GE.U32.AND P1, PT, R4, 0x7f800000, PT ;  /* 0x7f8000000400780c */ /* 0x000fc80003f26070 */
[----:B------:R-:W-:Y:S02]  /*0230*/  IADD3 R3, PT, PT, R3, -0x3f400000, RZ ;  /* 0xc0c0000003037810 */ /* 0x000fe40007ffe0ff */
[----:B------:R-:W-:Y:S02]  /*0240*/  ISETP.GT.AND P2, PT, R4, -0x40800000, P1 ;  /* 0xbf8000000400780c */ /* 0x000fe40000f44270 */
[----:B------:R-:W-:-:S04]  /*0250*/  LOP3.LUT R3, R3, 0xff800000, RZ, 0xc0, !PT ;  /* 0xff80000003037812 */ /* 0x000fc800078ec0ff */
        /* <DEDUP_REMOVED lines=18> */
[C---:B------:R-:W-:Y:S01]  /*0380*/  @P2 FFMA R3, R4.reuse, R5, +INF ;  /* 0x7f80000004032423 */ /* 0x040fe20000000005 */
[----:B------:R-:W-:-:S04]  /*0390*/  @P1 FSETP.NEU.AND P2, PT, R4, RZ, PT ;  /* 0x000000ff0400120b */ /* 0x000fc80003f4d000 */
[----:B------:R-:W-:-:S04]  /*03a0*/  @P1 FSEL R3, R3, -RZ, P2 ;  /* 0x800000ff03031208 */ /* 0x000fc80001000000 */
[----:B------:R-:W-:-:S05]  /*03b0*/  MOV R4, R3 ;  /* 0x0000000300047202 */ /* 0x000fca0000000f00 */
[----:B------:R-:W-:Y:S01]  /*03c0*/  @P0 FADD R4, R4, 0.69314718246459960938 ;  /* 0x3f31721804040421 */ /* 0x000fe20000000000 */
[----:B0-----:R-:W-:-:S04]  /*03d0*/  IADD3 R2, P0, PT, R2, UR6, RZ ;  /* 0x0000000602027c10 */ /* 0x001fc8000ff1e0ff */
[----:B------:R-:W-:Y:S01]  /*03e0*/  IADD3.X R3, PT, PT, R0, UR7, RZ, P0, !PT ;  /* 0x0000000700037c10 */ /* 0x000fe200087fe4ff */
[----:B------:R-:W0:Y:S04]  /*03f0*/  F2F.F64.F32 R4, R4 ;  /* 0x0000000400047310 */ /* 0x000e280000201800 */
[----:B0-----:R-:W-:Y:S01]  /*0400*/  STG.E.64 desc[UR4][R2.64], R4 ;  /* 0x0000000402007986 */ /* 0x001fe2000c101b04 */
[----:B------:R-:W-:Y:S05]  /*0410*/  EXIT ;  /* 0x000000000000794d */ /* 0x000fea0003800000 */
.L_x_210:
        /* <DEDUP_REMOVED lines=14> */
.L_x_321:


//--------------------- .text.vec_acos            --------------------------
	.section	.text.vec_acos,"ax",@progbits
	.align	128
        .global         vec_acos
        .type           vec_acos,@function
        .size           vec_acos,(.L_x_322 - vec_acos)
        .other          vec_acos,@"STO_CUDA_ENTRY STV_DEFAULT"
vec_acos:
.text.vec_acos:
        /* <DEDUP_REMOVED lines=19> */
[----:B--2---:R-:W1:Y:S01]  /*0130*/  F2F.F32.F64 R3, R4 ;  /* 0x0000000400037310 */ /* 0x004e620000301000 */
[----:B------:R-:W-:-:S04]  /*0140*/  SHF.R.U32.HI R9, RZ, 0x1f, R5 ;  /* 0x0000001fff097819 */ /* 0x000fc80000011605 */
[----:B------:R-:W-:-:S04]  /*0150*/  LOP3.LUT R9, R9, 0x1, RZ, 0xc0, !PT ;  /* 0x0000000109097812 */ /* 0x000fc800078ec0ff */
[----:B------:R-:W-:-:S04]  /*0160*/  ISETP.NE.U32.AND P0, PT, R9, 0x1, PT ;  /* 0x000000010900780c */ /* 0x000fc80003f05070 */
[----:B------:R-:W-:Y:S01]  /*0170*/  ISETP.NE.U32.AND.EX P0, PT, RZ, RZ, PT, P0 ;  /* 0x000000ffff00720c */ /* 0x000fe20003f05100 */
[C---:B-1----:R-:W-:Y:S01]  /*0180*/  FFMA R6, |R3|.reuse, -R6, 0.5 ;  /* 0x3f00000003067423 */ /* 0x042fe20000000a06 */
[C---:B------:R-:W-:Y:S02]  /*0190*/  FSETP.NEU.AND P2, PT, |R3|.reuse, 1, PT ;  /* 0x3f8000000300780b */ /* 0x040fe40003f4d200 */
[----:B------:R-:W-:Y:S01]  /*01a0*/  FSETP.GT.AND P1, PT, |R3|, 0.56000000238418579102, PT ;  /* 0x3f0f5c290300780b */ /* 0x000fe20003f24200 */
[----:B------:R-:W1:Y:S02]  /*01b0*/  MUFU.RSQ R7, R6 ;  /* 0x0000000600077308 */ /* 0x000e640000001400 */
[----:B-1----:R-:W-:Y:S01]  /*01c0*/  FMUL R8, R6, R7 ;  /* 0x0000000706087220 */ /* 0x002fe20000400000 */
[----:B------:R-:W-:Y:S01]  /*01d0*/  FMUL R7, R7, -0.5 ;  /* 0xbf00000007077820 */ /* 0x000fe20000400000 */
[----:B------:R-:W-:-:S03]  /*01e0*/  HFMA2 R6, -RZ, RZ, 1.265625, -5052 ;  /* 0x3d10ecefff067431 */ /* 0x000fc600000001ff */
[----:B------:R-:W-:-:S04]  /*01f0*/  FFMA R7, R8, R7, 0.5 ;  /* 0x3f00000008077423 */ /* 0x000fc80000000007 */
[----:B------:R-:W-:-:S05]  /*0200*/  FFMA R7, R8, R7, R8 ;  /* 0x0000000708077223 */ /* 0x000fca0000000008 */
[----:B------:R-:W-:-:S04]  /*0210*/  FSEL R4, R7, RZ, P2 ;  /* 0x000000ff07047208 */ /* 0x000fc80001000000 */
[----:B------:R-:W-:-:S04]  /*0220*/  FSEL R4, R4, |R3|, P1 ;  /* 0x4000000304047208 */ /* 0x000fc80000800000 */
[----:B------:R-:W-:Y:S02]  /*0230*/  FSEL R4, -|R4|, |R4|, !P0 ;  /* 0x4000000404047208 */ /* 0x000fe40004000300 */
[----:B------:R-:W-:-:S03]  /*0240*/  FSETP.GT.AND P0, PT, R3, 0.56000000238418579102, PT ;  /* 0x3f0f5c290300780b */ /* 0x000fc60003f04000 */
[----:B------:R-:W-:-:S04]  /*0250*/  FMUL R5, R4, R4 ;  /* 0x0000000404057220 */ /* 0x000fc80000400000 */
[----:B------:R-:W-:-:S04]  /*0260*/  FFMA R6, R5, R6, 0.016980519518256187439 ;  /* 0x3c8b1abb05067423 */ /* 0x000fc80000000006 */
[----:B------:R-:W-:-:S04]  /*0270*/  FFMA R6, R5, R6, 0.030762933194637298584 ;  /* 0x3cfc028c05067423 */ /* 0x000fc80000000006 */
[----:B------:R-:W-:-:S04]  /*0280*/  FFMA R6, R5, R6, 0.044709417968988418579 ;  /* 0x3d37213905067423 */ /* 0x000fc80000000006 */
[----:B------:R-:W-:-:S04]  /*0290*/  FFMA R6, R5, R6, 0.074989043176174163818 ;  /* 0x3d9993db05067423 */ /* 0x000fc80000000006 */
[----:B------:R-:W-:-:S04]  /*02a0*/  FFMA R6, R5, R6, 0.16666707396507263184 ;  /* 0x3e2aaac605067423 */ /* 0x000fc80000000006 */
[----:B------:R-:W-:Y:S01]  /*02b0*/  FMUL R5, R5, R6 ;  /* 0x0000000605057220 */ /* 0x000fe20000400000 */
[----:B------:R-:W-:-:S03]  /*02c0*/  IMAD.MOV.U32 R6, RZ, RZ, 0x3fd774eb ;  /* 0x3fd774ebff067424 */ /* 0x000fc600078e00ff */
[----:B------:R-:W-:-:S05]  /*02d0*/  FFMA R4, R4, R5, R4 ;  /* 0x0000000504047223 */ /* 0x000fca0000000004 */
[----:B------:R-:W-:-:S05]  /*02e0*/  FSEL R3, R4, -R4, P1 ;  /* 0x8000000404037208 */ /* 0x000fca0000800000 */
[----:B------:R-:W-:Y:S01]  /*02f0*/  @!P0 FFMA R4, R6, 0.93318945169448852539, R3 ;  /* 0x3f6ee58106048823 */ /* 0x000fe20000000003 */
[----:B0-----:R-:W-:-:S03]  /*0300*/  IADD3 R6, P0, PT, R0, UR6, RZ ;  /* 0x0000000600067c10 */ /* 0x001fc6000ff1e0ff */
[----:B------:R-:W-:Y:S01]  /*0310*/  @P1 FADD R4, R4, R4 ;  /* 0x0000000404041221 */ /* 0x000fe20000000000 */
[----:B------:R-:W-:-:S05]  /*0320*/  IADD3.X R7, PT, PT, R2, UR7, RZ, P0, !PT ;  /* 0x0000000702077c10 */ /* 0x000fca00087fe4ff */
[----:B------:R-:W0:Y:S02]  /*0330*/  F2F.F64.F32 R4, R4 ;  /* 0x0000000400047310 */ /* 0x000e240000201800 */
[----:B0-----:R-:W-:Y:S01]  /*0340*/  STG.E.64 desc[UR4][R6.64], R4 ;  /* 0x0000000406007986 */ /* 0x001fe2000c101b04 */
[----:B------:R-:W-:Y:S05]  /*0350*/  EXIT ;  /* 0x000000000000794d */ /* 0x000fea0003800000 */
.L_x_211:
        /* <DEDUP_REMOVED lines=10> */
.L_x_322:


//--------------------- .text.vec_neScalar        --------------------------
	.section	.text.vec_neScalar,"ax",@progbits
	.align	128
        .global         vec_neScalar
        .type           vec_neScalar,@function
        .size           vec_neScalar,(.L_x_323 - vec_neScalar)
        .other          vec_neScalar,@"STO_CUDA_ENTRY STV_DEFAULT"
vec_neScalar:
.text.vec_neScalar:
        /* <DEDUP_REMOVED lines=13> */
[----:B------:R-:W1:Y:S01]  /*00d0*/  LDCU.64 UR4, c[0x0][0x358] ;  /* 0x00006b00ff0477ac */ /* 0x000e620008000a00 */
[----:B------:R-:W2:Y:S02]  /*00e0*/  LDCU.64 UR8, c[0x0][0x388] ;  /* 0x00007100ff0877ac */ /* 0x000ea40008000a00 */
[----:B0-----:R-:W-:-:S04]  /*00f0*/  IADD3 R2, P0, PT, R6, UR6, RZ ;  /* 0x0000000606027c10 */ /* 0x001fc8000ff1e0ff */
[----:B------:R-:W-:Y:S01]  /*0100*/  IADD3.X R3, PT, PT, R0, UR7, RZ, P0, !PT ;  /* 0x0000000700037c10 */ /* 0x000fe200087fe4ff */
[----:B------:R-:W0:Y:S05]  /*0110*/  LDCU.64 UR6, c[0x0][0x398] ;  /* 0x00007300ff0677ac */ /* 0x000e2a0008000a00 */
[----:B-1----:R-:W0:Y:S01]  /*0120*/  LDG.E.64 R2, desc[UR4][R2.64] ;  /* 0x0000000402027981 */ /* 0x002e22000c1e1b00 */
[----:B--2---:R-:W-:Y:S01]  /*0130*/  IADD3 R6, P1, PT, R6, UR8, RZ ;  /* 0x0000000806067c10 */ /* 0x004fe2000ff3e0ff */
[----:B------:R-:W-:-:S03]  /*0140*/  IMAD.MOV.U32 R4, RZ, RZ, RZ ;  /* 0x000000ffff047224 */ /* 0x000fc600078e00ff */
[----:B------:R-:W-:Y:S01]  /*0150*/  IADD3.X R7, PT, PT, R0, UR9, RZ, P1, !PT ;  /* 0x0000000900077c10 */ /* 0x000fe20008ffe4ff */
[----:B0-----:R-:W-:-:S06]  /*0160*/  DSETP.NEU.AND P0, PT, R2, UR6, PT ;  /* 0x0000000602007e2a */ /* 0x001fcc000bf0d000 */
[----:B------:R-:W-:-:S05]  /*0170*/  FSEL R5, RZ, 1.875, !P0 ;  /* 0x3ff00000ff057808 */ /* 0x000fca0004000000 */
[----:B------:R-:W-:Y:S01]  /*0180*/  STG.E.64 desc[UR4][R6.64], R4 ;  /* 0x0000000406007986 */ /* 0x000fe2000c101b04 */
[----:B------:R-:W-:Y:S05]  /*0190*/  EXIT ;  /* 0x000000000000794d */ /* 0x000fea0003800000 */
.L_x_212:
        /* <DEDUP_REMOVED lines=14> */
.L_x_323:


//--------------------- .text.vec_gtScalar        --------------------------
	.section	.text.vec_gtScalar,"ax",@progbits
	.align	128
        .global         vec_gtScalar
        .type           vec_gtScalar,@function
        .size           vec_gtScalar,(.L_x_324 - vec_gtScalar)
        .other          vec_gtScalar,@"STO_CUDA_ENTRY STV_DEFAULT"
vec_gtScalar:
.text.vec_gtScalar:
        /* <DEDUP_REMOVED lines=22> */
[----:B0-----:R-:W-:-:S06]  /*0160*/  DSETP.GT.AND P0, PT, R2, UR6, PT ;  /* 0x0000000602007e2a */ /* 0x001fcc000bf04000 */
[----:B------:R-:W-:-:S05]  /*0170*/  FSEL R5, RZ, 1.875, !P0 ;  /* 0x3ff00000ff057808 */ /* 0x000fca0004000000 */
[----:B------:R-:W-:Y:S01]  /*0180*/  STG.E.64 desc[UR4][R6.64], R4 ;  /* 0x0000000406007986 */ /* 0x000fe2000c101b04 */
[----:B------:R-:W-:Y:S05]  /*0190*/  EXIT ;  /* 0x000000000000794d */ /* 0x000fea0003800000 */
.L_x_213:
        /* <DEDUP_REMOVED lines=14> */
.L_x_324:


//--------------------- .text.vec_gteScalar       --------------------------
	.section	.text.vec_gteScalar,"ax",@progbits
	.align	128
        .global         vec_gteScalar
        .type           vec_gteScalar,@function
        .size           vec_gteScalar,(.L_x_325 - vec_gteScalar)
        .other          vec_gteScalar,@"STO_CUDA_ENTRY STV_DEFAULT"
vec_gteScalar:
.text.vec_gteScalar:
        /* <DEDUP_REMOVED lines=22> */
[----:B0-----:R-:W-:-:S06]  /*0160*/  DSETP.GE.AND P0, PT, R2, UR6, PT ;  /* 0x0000000602007e2a */ /* 0x001fcc000bf06000 */
[----:B------:R-:W-:-:S05]  /*0170*/  FSEL R5, RZ, 1.875, !P0 ;  /* 0x3ff00000ff057808 */ /* 0x000fca0004000000 */
[----:B------:R-:W-:Y:S01]  /*0180*/  STG.E.64 desc[UR4][R6.64], R4 ;  /* 0x0000000406007986 */ /* 0x000fe2000c101b04 */
[----:B------:R-:W-:Y:S05]  /*0190*/  EXIT ;  /* 0x000000000000794d */ /* 0x000fea0003800000 */
.L_x_214:
        /* <DEDUP_REMOVED lines=14> */
.L_x_325:


//--------------------- .text.vec_eqScalar        --------------------------
	.section	.text.vec_eqScalar,"ax",@progbits
	.align	128
        .global         vec_eqScalar
        .type           vec_eqScalar,@function
        .size           vec_eqScalar,(.L_x_326 - vec_eqScalar)
        .other          vec_eqScalar,@"STO_CUDA_ENTRY STV_DEFAULT"
vec_eqScalar:
.text.vec_eqScalar:
        /* <DEDUP_REMOVED lines=23> */
[----:B------:R-:W-:-:S05]  /*0170*/  FSEL R5, RZ, 1.875, P0 ;  /* 0x3ff00000ff057808 */ /* 0x000fca0000000000 */
[----:B------:R-:W-:Y:S01]  /*0180*/  STG.E.64 desc[UR4][R6.64], R4 ;  /* 0x0000000406007986 */ /* 0x000fe2000c101b04 */
[----:B------:R-:W-:Y:S05]  /*0190*/  EXIT ;  /* 0x000000000000794d */ /* 0x000fea0003800000 */
.L_x_215:
        /* <DEDUP_REMOVED lines=14> */
.L_x_326:


//--------------------- .text.vec_lteScalar       --------------------------
	.section	.text.vec_lteScalar,"ax",@progbits
	.align	128
        .global         vec_lteScalar
        .type           vec_lteScalar,@function
        .size           vec_lteScalar,(.L_x_327 - vec_lteScalar)
        .other          vec_lteScalar,@"STO_CUDA_ENTRY STV_DEFAULT"
vec_lteScalar:
.text.vec_lteScalar:
        /* <DEDUP_REMOVED lines=22> */
[----:B0-----:R-:W-:-:S06]  /*0160*/  DSETP.GTU.AND P0, PT, R2, UR6, PT ;  /* 0x0000000602007e2a */ /* 0x001fcc000bf0c000 */
[----:B------:R-:W-:-:S05]  /*0170*/  FSEL R5, RZ, 1.875, P0 ;  /* 0x3ff00000ff057808 */ /* 0x000fca0000000000 */
[----:B------:R-:W-:Y:S01]  /*0180*/  STG.E.64 desc[UR4][R6.64], R4 ;  /* 0x0000000406007986 */ /* 0x000fe2000c101b04 */
[----:B------:R-:W-:Y:S05]  /*0190*/  EXIT ;  /* 0x000000000000794d */ /* 0x000fea0003800000 */
.L_x_216:
        /* <DEDUP_REMOVED lines=14> */
.L_x_327:


//--------------------- .text.vec_ltScalar        --------------------------
	.section	.text.vec_ltScalar,"ax",@progbits
	.align	128
        .global         vec_ltScalar
        .type           vec_ltScalar,@function
        .size           vec_ltScalar,(.L_x_328 - vec_ltScalar)
        .other          vec_ltScalar,@"STO_CUDA_ENTRY STV_DEFAULT"
vec_ltScalar:
.text.vec_ltScalar:
        /* <DEDUP_REMOVED lines=22> */
[----:B0-----:R-:W-:-:S06]  /*0160*/  DSETP.GEU.AND P0, PT, R2, UR6, PT ;  /* 0x0000000602007e2a */ /* 0x001fcc000bf0e000 */
[----:B------:R-:W-:-:S05]  /*0170*/  FSEL R5, RZ, 1.875, P0 ;  /* 0x3ff00000ff057808 */ /* 0x000fca0000000000 */
[----:B------:R-:W-:Y:S01]  /*0180*/  STG.E.64 desc[UR4][R6.64], R4 ;  /* 0x0000000406007986 */ /* 0x000fe2000c101b04 */
[----:B------:R-:W-:Y:S05]  /*0190*/  EXIT ;  /* 0x000000000000794d */ /* 0x000fea0003800000 */
.L_x_217:
        /* <DEDUP_REMOVED lines=14> */
.L_x_328:


//--------------------- .text.vec_ne              --------------------------
	.section	.text.vec_ne,"ax",@progbits
	.align	128
        .global         vec_ne
        .type           vec_ne,@function
        .size           vec_ne,(.L_x_329 - vec_ne)
        .other          vec_ne,@"STO_CUDA_ENTRY STV_DEFAULT"
vec_ne:
.text.vec_ne:
        /* <DEDUP_REMOVED lines=20> */
[----:B------:R-:W3:Y:S01]  /*0140*/  LDG.E.64 R4, desc[UR4][R4.64] ;  /* 0x0000000404047981 */ /* 0x000ee2000c1e1b00 */
[----:B--2---:R-:W-:Y:S01]  /*0150*/  IADD3 R8, P1, PT, R8, UR6, RZ ;  /* 0x0000000608087c10 */ /* 0x004fe2000ff3e0ff */
[----:B------:R-:W-:-:S03]  /*0160*/  IMAD.MOV.U32 R6, RZ, RZ, RZ ;  /* 0x000000ffff067224 */ /* 0x000fc600078e00ff */
[----:B------:R-:W-:Y:S01]  /*0170*/  IADD3.X R9, PT, PT, R0, UR7, RZ, P1, !PT ;  /* 0x0000000700097c10 */ /* 0x000fe20008ffe4ff */
[----:B---3--:R-:W-:-:S06]  /*0180*/  DSETP.NEU.AND P0, PT, R2, R4, PT ;  /* 0x000000040200722a */ /* 0x008fcc0003f0d000 */
[----:B------:R-:W-:-:S05]  /*0190*/  FSEL R7, RZ, 1.875, !P0 ;  /* 0x3ff00000ff077808 */ /* 0x000fca0004000000 */
[----:B------:R-:W-:Y:S01]  /*01a0*/  STG.E.64 desc[UR4][R8.64], R6 ;  /* 0x0000000608007986 */ /* 0x000fe2000c101b04 */
[----:B------:R-:W-:Y:S05]  /*01b0*/  EXIT ;  /* 0x000000000000794d */ /* 0x000fea0003800000 */
.L_x_218:
        /* <DEDUP_REMOVED lines=12> */
.L_x_329:


//--------------------- .text.vec_gt              --------------------------
	.section	.text.vec_gt,"ax",@progbits
	.align	128
        .global         vec_gt
        .type           vec_gt,@function
        .size           vec_gt,(.L_x_330 - vec_gt)
        .other          vec_gt,@"STO_CUDA_ENTRY STV_DEFAULT"
vec_gt:
.text.vec_gt:
        /* <DEDUP_REMOVED lines=24> */
[----:B---3--:R-:W-:-:S06]  /*0180*/  DSETP.GT.AND P0, PT, R2, R4, PT ;  /* 0x000000040200722a */ /* 0x008fcc0003f04000 */
[----:B------:R-:W-:-:S05]  /*0190*/  FSEL R7, RZ, 1.875, !P0 ;  /* 0x3ff00000ff077808 */ /* 0x000fca0004000000 */
[----:B------:R-:W-:Y:S01]  /*01a0*/  STG.E.64 desc[UR4][R8.64], R6 ;  /* 0x0000000608007986 */ /* 0x000fe2000c101b04 */
[----:B------:R-:W-:Y:S05]  /*01b0*/  EXIT ;  /* 0x000000000000794d */ /* 0x000fea0003800000 */
.L_x_219:
        /* <DEDUP_REMOVED lines=12> */
.L_x_330:


//--------------------- .text.vec_gte             --------------------------
	.section	.text.vec_gte,"ax",@progbits
	.align	128
        .global         vec_gte
        .type           vec_gte,@function
        .size           vec_gte,(.L_x_331 - vec_gte)
        .other          vec_gte,@"STO_CUDA_ENTRY STV_DEFAULT"
vec_gte:
.text.vec_gte:
        /* <DEDUP_REMOVED lines=24> */
[----:B---3--:R-:W-:-:S06]  /*0180*/  DSETP.GE.AND P0, PT, R2, R4, PT ;  /* 0x000000040200722a */ /* 0x008fcc0003f06000 */
[----:B------:R-:W-:-:S05]  /*0190*/  FSEL R7, RZ, 1.875, !P0 ;  /* 0x3ff00000ff077808 */ /* 0x000fca0004000000 */
[----:B------:R-:W-:Y:S01]  /*01a0*/  STG.E.64 desc[UR4][R8.64], R6 ;  /* 0x0000000608007986 */ /* 0x000fe2000c101b04 */
[----:B------:R-:W-:Y:S05]  /*01b0*/  EXIT ;  /* 0x000000000000794d */ /* 0x000fea0003800000 */
.L_x_220:
        /* <DEDUP_REMOVED lines=12> */
.L_x_331:


//--------------------- .text.vec_eq              --------------------------
	.section	.text.vec_eq,"ax",@progbits
	.align	128
        .global         vec_eq
        .type           vec_eq,@function
        .size           vec_eq,(.L_x_332 - vec_eq)
        .other          vec_eq,@"STO_CUDA_ENTRY STV_DEFAULT"
vec_eq:
.text.vec_eq:
        /* <DEDUP_REMOVED lines=25> */
[----:B------:R-:W-:-:S05]  /*0190*/  FSEL R7, RZ, 1.875, P0 ;  /* 0x3ff00000ff077808 */ /* 0x000fca0000000000 */
[----:B------:R-:W-:Y:S01]  /*01a0*/  STG.E.64 desc[UR4][R8.64], R6 ;  /* 0x0000000608007986 */ /* 0x000fe2000c101b04 */
[----:B------:R-:W-:Y:S05]  /*01b0*/  EXIT ;  /* 0x000000000000794d */ /* 0x000fea0003800000 */
.L_x_221:
        /* <DEDUP_REMOVED lines=12> */
.L_x_332:


//--------------------- .text.vec_lte             --------------------------
	.section	.text.vec_lte,"ax",@progbits
	.align	128
        .global         vec_lte
        .type           vec_lte,@function
        .size           vec_lte,(.L_x_333 - vec_lte)
        .other          vec_lte,@"STO_CUDA_ENTRY STV_DEFAULT"
vec_lte:
.text.vec_lte:
        /* <DEDUP_REMOVED lines=24> */
[----:B---3--:R-:W-:-:S06]  /*0180*/  DSETP.GTU.AND P0, PT, R2, R4, PT ;  /* 0x000000040200722a */ /* 0x008fcc0003f0c000 */
[----:B------:R-:W-:-:S05]  /*0190*/  FSEL R7, RZ, 1.875, P0 ;  /* 0x3ff00000ff077808 */ /* 0x000fca0000000000 */
[----:B------:R-:W-:Y:S01]  /*01a0*/  STG.E.64 desc[UR4][R8.64], R6 ;  /* 0x0000000608007986 */ /* 0x000fe2000c101b04 */
[----:B------:R-:W-:Y:S05]  /*01b0*/  EXIT ;  /* 0x000000000000794d */ /* 0x000fea0003800000 */
.L_x_222:
        /* <DEDUP_REMOVED lines=12> */
.L_x_333:


//--------------------- .text.vec_lt              --------------------------
	.section	.text.vec_lt,"ax",@progbits
	.align	128
        .global         vec_lt
        .type           vec_lt,@function
        .size           vec_lt,(.L_x_334 - vec_lt)
        .other          vec_lt,@"STO_CUDA_ENTRY STV_DEFAULT"
vec_lt:
.text.vec_lt:
        /* <DEDUP_REMOVED lines=24> */
[----:B---3--:R-:W-:-:S06]  /*0180*/  DSETP.GEU.AND P0, PT, R2, R4, PT ;  /* 0x000000040200722a */ /* 0x008fcc0003f0e000 */
[----:B------:R-:W-:-:S05]  /*0190*/  FSEL R7, RZ, 1.875, P0 ;  /* 0x3ff00000ff077808 */ /* 0x000fca0000000000 */
[----:B------:R-:W-:Y:S01]  /*01a0*/  STG.E.64 desc[UR4][R8.64], R6 ;  /* 0x0000000608007986 */ /* 0x000fe2000c101b04 */
[----:B------:R-:W-:Y:S05]  /*01b0*/  EXIT ;  /* 0x000000000000794d */ /* 0x000fea0003800000 */
.L_x_223:
        /* <DEDUP_REMOVED lines=12> */
.L_x_334:


//--------------------- .text.vec_scalarDiv       --------------------------
	.section	.text.vec_scalarDiv,"ax",@progbits
	.align	128
        .global         vec_scalarDiv
        .type           vec_scalarDiv,@function
        .size           vec_scalarDiv,(.L_x_264 - vec_scalarDiv)
        .other          vec_scalarDiv,@"STO_CUDA_ENTRY STV_DEFAULT"
vec_scalarDiv:
.text.vec_scalarDiv:
        /* <DEDUP_REMOVED lines=14> */
[----:B------:R-:W-:Y:S01]  /*00e0*/  IMAD.MOV.U32 R2, RZ, RZ, 0x1 ;  /* 0x00000001ff027424 */ /* 0x000fe200078e00ff */
[----:B------:R-:W2:Y:S01]  /*00f0*/  LDC R11, c[0x0][0x394] ;  /* 0x0000e500ff0b7b82 */ /* 0x000ea20000000800 */
[----:B0-----:R-:W-:-:S04]  /*0100*/  IADD3 R6, P0, PT, R0, UR6, RZ ;  /* 0x0000000600067c10 */ /* 0x001fc8000ff1e0ff */
[----:B------:R-:W-:Y:S01]  /*0110*/  IADD3.X R7, PT, PT, R10, UR7, RZ, P0, !PT ;  /* 0x000000070a077c10 */ /* 0x000fe200087fe4ff */
[----:B------:R-:W0:Y:S05]  /*0120*/  LDCU.64 UR6, c[0x0][0x390] ;  /* 0x00007200ff0677ac */ /* 0x000e2a0008000a00 */
[----:B-1----:R-:W3:Y:S01]  /*0130*/  LDG.E.64 R6, desc[UR4][R6.64] ;  /* 0x0000000406067981 */ /* 0x002ee2000c1e1b00 */
[----:B------:R-:W-:Y:S01]  /*0140*/  BSSY.RECONVERGENT B0, `(.L_x_224) ;  /* 0x0000010000007945 */ /* 0x000fe20003800200 */
[----:B--2---:R-:W-:Y:S01]  /*0150*/  FSETP.GEU.AND P1, PT, |R11|, 6.5827683646048100446e-37, PT ;  /* 0x036000000b00780b */ /* 0x004fe20003f2e200 */
[----:B---3--:R-:W1:Y:S02]  /*0160*/  MUFU.RCP64H R3, R7 ;  /* 0x0000000700037308 */ /* 0x008e640000001800 */
[----:B-1----:R-:W-:-:S08]  /*0170*/  DFMA R4, -R6, R2, 1 ;  /* 0x3ff000000604742b */ /* 0x002fd00000000102 */
[----:B------:R-:W-:-:S08]  /*0180*/  DFMA R4, R4, R4, R4 ;  /* 0x000000040404722b */ /* 0x000fd00000000004 */
[----:B------:R-:W-:-:S08]  /*0190*/  DFMA R4, R2, R4, R2 ;  /* 0x000000040204722b */ /* 0x000fd00000000002 */
[----:B------:R-:W-:-:S08]  /*01a0*/  DFMA R2, -R6, R4, 1 ;  /* 0x3ff000000602742b */ /* 0x000fd00000000104 */
[----:B------:R-:W-:-:S08]  /*01b0*/  DFMA R2, R4, R2, R4 ;  /* 0x000000020402722b */ /* 0x000fd00000000004 */
[----:B0-----:R-:W-:-:S08]  /*01c0*/  DMUL R4, R2, UR6 ;  /* 0x0000000602047c28 */ /* 0x001fd00008000000 */
[----:B------:R-:W-:-:S08]  /*01d0*/  DFMA R8, -R6, R4, UR6 ;  /* 0x0000000606087e2b */ /* 0x000fd00008000104 */
[----:B------:R-:W-:-:S10]  /*01e0*/  DFMA R2, R2, R8, R4 ;  /* 0x000000080202722b */ /* 0x000fd40000000004 */
[----:B------:R-:W-:-:S05]  /*01f0*/  FFMA R4, RZ, R7, R3 ;  /* 0x00000007ff047223 */ /* 0x000fca0000000003 */
[----:B------:R-:W-:-:S13]  /*0200*/  FSETP.GT.AND P0, PT, |R4|, 1.469367938527859385e-39, PT ;  /* 0x001000000400780b */ /* 0x000fda0003f04200 */
[----:B------:R-:W-:Y:S05]  /*0210*/  @P0 BRA P1, `(.L_x_225) ;  /* 0x0000000000080947 */ /* 0x000fea0000800000 */
[----:B------:R-:W-:-:S07]  /*0220*/  MOV R12, 0x240 ;  /* 0x00000240000c7802 */ /* 0x000fce0000000f00 */
[----:B------:R-:W-:Y:S05]  /*0230*/  CALL.REL.NOINC `($__internal_4_$__cuda_sm20_div_rn_f64_full) ;  /* 0x0000000000187944 */ /* 0x000fea0003c00000 */
.L_x_225:
[----:B------:R-:W-:Y:S05]  /*0240*/  BSYNC.RECONVERGENT B0 ;  /* 0x0000000000007941 */ /* 0x000fea0003800200 */
.L_x_224:
[----:B------:R-:W0:Y:S02]  /*0250*/  LDCU.64 UR6, c[0x0][0x388] ;  /* 0x00007100ff0677ac */ /* 0x000e240008000a00 */
[----:B0-----:R-:W-:-:S04]  /*0260*/  IADD3 R4, P0, PT, R0, UR6, RZ ;  /* 0x0000000600047c10 */ /* 0x001fc8000ff1e0ff */
[----:B------:R-:W-:-:S05]  /*0270*/  IADD3.X R5, PT, PT, R10, UR7, RZ, P0, !PT ;  /* 0x000000070a057c10 */ /* 0x000fca00087fe4ff */
[----:B------:R-:W-:Y:S01]  /*0280*/  STG.E.64 desc[UR4][R4.64], R2 ;  /* 0x0000000204007986 */ /* 0x000fe2000c101b04 */
[----:B------:R-:W-:Y:S05]  /*0290*/  EXIT ;  /* 0x000000000000794d */ /* 0x000fea0003800000 */
        .weak           $__internal_4_$__cuda_sm20_div_rn_f64_full
        .type           $__internal_4_$__cuda_sm20_div_rn_f64_full,@function
        .size           $__internal_4_$__cuda_sm20_div_rn_f64_full,(.L_x_264 - $__internal_4_$__cuda_sm20_div_rn_f64_full)
$__internal_4_$__cuda_sm20_div_rn_f64_full:
[C---:B------:R-:W-:Y:S01]  /*02a0*/  FSETP.GEU.AND P0, PT, |R7|.reuse, 1.469367938527859385e-39, PT ;  /* 0x001000000700780b */ /* 0x040fe20003f0e200 */
[--C-:B------:R-:W-:Y:S01]  /*02b0*/  IMAD.MOV.U32 R8, RZ, RZ, R6.reuse ;  /* 0x000000ffff087224 */ /* 0x100fe200078e0006 */
[C---:B------:R-:W-:Y:S01]  /*02c0*/  LOP3.LUT R2, R7.reuse, 0x800fffff, RZ, 0xc0, !PT ;  /* 0x800fffff07027812 */ /* 0x040fe200078ec0ff */
[----:B------:R-:W-:Y:S01]  /*02d0*/  IMAD.MOV.U32 R9, RZ, RZ, R7 ;  /* 0x000000ffff097224 */ /* 0x000fe200078e0007 */
[----:B------:R-:W0:Y:S01]  /*02e0*/  LDC.64 R4, c[0x0][0x390] ;  /* 0x0000e400ff047b82 */ /* 0x000e220000000a00 */
[----:B------:R-:W-:Y:S01]  /*02f0*/  IMAD.MOV.U32 R14, RZ, RZ, 0x1 ;  /* 0x00000001ff0e7424 */ /* 0x000fe200078e00ff */
[----:B------:R-:W-:Y:S01]  /*0300*/  LOP3.LUT R3, R2, 0x3ff00000, RZ, 0xfc, !PT ;  /* 0x3ff0000002037812 */ /* 0x000fe200078efcff */
[----:B------:R-:W-:Y:S01]  /*0310*/  IMAD.MOV.U32 R2, RZ, RZ, R6 ;  /* 0x000000ffff027224 */ /* 0x000fe200078e0006 */
[----:B------:R-:W-:Y:S01]  /*0320*/  LOP3.LUT R18, R7, 0x7ff00000, RZ, 0xc0, !PT ;  /* 0x7ff0000007127812 */ /* 0x000fe200078ec0ff */
[----:B------:R-:W-:-:S04]  /*0330*/  IMAD.MOV.U32 R11, RZ, RZ, 0x1ca00000 ;  /* 0x1ca00000ff0b7424 */ /* 0x000fc800078e00ff */
[----:B------:R-:W-:-:S06]  /*0340*/  @!P0 DMUL R2, R8, 8.98846567431157953865e+307 ;  /* 0x7fe0000008028828 */ /* 0x000fcc0000000000 */
[----:B------:R-:W1:Y:S01]  /*0350*/  MUFU.RCP64H R15, R3 ;  /* 0x00000003000f7308 */ /* 0x000e620000001800 */
[----:B0-----:R-:W-:-:S04]  /*0360*/  LOP3.LUT R13, R5, 0x7ff00000, RZ, 0xc0, !PT ;  /* 0x7ff00000050d7812 */ /* 0x001fc800078ec0ff */
[----:B------:R-:W-:Y:S01]  /*0370*/  ISETP.GE.U32.AND P1, PT, R13, R18, PT ;  /* 0x000000120d00720c */ /* 0x000fe20003f26070 */
[----:B------:R-:W-:Y:S01]  /*0380*/  IMAD.MOV.U32 R20, RZ, RZ, R13 ;  /* 0x000000ffff147224 */ /* 0x000fe200078e000d */
[----:B-1----:R-:W-:Y:S02]  /*0390*/  DFMA R16, R14, -R2, 1 ;  /* 0x3ff000000e10742b */ /* 0x002fe40000000802 */
[----:B------:R-:W-:Y:S02]  /*03a0*/  SEL R6, R11, 0x63400000, !P1 ;  /* 0x634000000b067807 */ /* 0x000fe40004800000 */
[----:B------:R-:W-:Y:S02]  /*03b0*/  FSETP.GEU.AND P1, PT, |R5|, 1.469367938527859385e-39, PT ;  /* 0x001000000500780b */ /* 0x000fe40003f2e200 */
[----:B------:R-:W-:Y:S01]  /*03c0*/  LOP3.LUT R7, R6, 0x800fffff, R5, 0xf8, !PT ;  /* 0x800fffff06077812 */ /* 0x000fe200078ef805 */
[----:B------:R-:W-:Y:S01]  /*03d0*/  IMAD.MOV.U32 R6, RZ, RZ, R4 ;  /* 0x000000ffff067224 */ /* 0x000fe200078e0004 */
[----:B------:R-:W-:-:S08]  /*03e0*/  DFMA R16, R16, R16, R16 ;  /* 0x000000101010722b */ /* 0x000fd00000000010 */
[----:B------:R-:W-:-:S08]  /*03f0*/  DFMA R14, R14, R16, R14 ;  /* 0x000000100e0e722b */ /* 0x000fd0000000000e */
[----:B------:R-:W-:-:S08]  /*0400*/  DFMA R16, R14, -R2, 1 ;  /* 0x3ff000000e10742b */ /* 0x000fd00000000802 */
[----:B------:R-:W-:Y:S01]  /*0410*/  DFMA R14, R14, R16, R14 ;  /* 0x000000100e0e722b */ /* 0x000fe2000000000e */
[----:B------:R-:W-:Y:S10]  /*0420*/  @P1 BRA `(.L_x_226) ;  /* 0x0000000000201947 */ /* 0x000ff40003800000 */
[----:B------:R-:W-:-:S04]  /*0430*/  LOP3.LUT R16, R9, 0x7ff00000, RZ, 0xc0, !PT ;  /* 0x7ff0000009107812 */ /* 0x000fc800078ec0ff */
[----:B------:R-:W-:-:S04]  /*0440*/  ISETP.GE.U32.AND P1, PT, R13, R16, PT ;  /* 0x000000100d00720c */ /* 0x000fc80003f26070 */
[----:B------:R-:W-:-:S04]  /*0450*/  SEL R16, R11, 0x63400000, !P1 ;  /* 0x634000000b107807 */ /* 0x000fc80004800000 */
[----:B------:R-:W-:-:S04]  /*0460*/  LOP3.LUT R16, R16, 0x80000000, R5, 0xf8, !PT ;  /* 0x8000000010107812 */ /* 0x000fc800078ef805 */
[----:B------:R-:W-:Y:S01]  /*0470*/  LOP3.LUT R17, R16, 0x100000, RZ, 0xfc, !PT ;  /* 0x0010000010117812 */ /* 0x000fe200078efcff */
[----:B------:R-:W-:-:S06]  /*0480*/  IMAD.MOV.U32 R16, RZ, RZ, RZ ;  /* 0x000000ffff107224 */ /* 0x000fcc00078e00ff */
[----:B------:R-:W-:-:S10]  /*0490*/  DFMA R6, R6, 2, -R16 ;  /* 0x400000000606782b */ /* 0x000fd40000000810 */
[----:B------:R-:W-:-:S07]  /*04a0*/  LOP3.LUT R20, R7, 0x7ff00000, RZ, 0xc0, !PT ;  /* 0x7ff0000007147812 */ /* 0x000fce00078ec0ff */
.L_x_226:
[----:B------:R-:W-:Y:S01]  /*04b0*/  IMAD.MOV.U32 R21, RZ, RZ, R18 ;  /* 0x000000ffff157224 */ /* 0x000fe200078e0012 */
[----:B------:R-:W-:Y:S01]  /*04c0*/  @!P0 LOP3.LUT R21, R3, 0x7ff00000, RZ, 0xc0, !PT ;  /* 0x7ff0000003158812 */ /* 0x000fe200078ec0ff */
[----:B------:R-:W-:Y:S01]  /*04d0*/  VIADD R22, R20, 0xffffffff ;  /* 0xffffffff14167836 */ /* 0x000fe20000000000 */
[----:B------:R-:W-:Y:S01]  /*04e0*/  DMUL R16, R14, R6 ;  /* 0x000000060e107228 */ /* 0x000fe20000000000 */
[----:B------:R-:W-:Y:S02]  /*04f0*/  BSSY.RECONVERGENT B1, `(.L_x_227) ;  /* 0x0000038000017945 */ /* 0x000fe40003800200 */
[----:B------:R-:W-:Y:S01]  /*0500*/  VIADD R23, R21, 0xffffffff ;  /* 0xffffffff15177836 */ /* 0x000fe20000000000 */
[----:B------:R-:W-:-:S04]  /*0510*/  ISETP.GT.U32.AND P0, PT, R22, 0x7feffffe, PT ;  /* 0x7feffffe1600780c */ /* 0x000fc80003f04070 */
[----:B------:R-:W-:Y:S01]  /*0520*/  ISETP.GT.U32.OR P0, PT, R23, 0x7feffffe, P0 ;  /* 0x7feffffe1700780c */ /* 0x000fe20000704470 */
[----:B------:R-:W-:-:S08]  /*0530*/  DFMA R18, R16, -R2, R6 ;  /* 0x800000021012722b */ /* 0x000fd00000000006 */
[----:B------:R-:W-:-:S04]  /*0540*/  DFMA R14, R14, R18, R16 ;  /* 0x000000120e0e722b */ /* 0x000fc80000000010 */
[----:B------:R-:W-:Y:S07]  /*0550*/  @P0 BRA `(.L_x_228) ;  /* 0x00000000006c0947 */ /* 0x000fee0003800000 */
[----:B------:R-:W-:-:S04]  /*0560*/  LOP3.LUT R16, R9, 0x7ff00000, RZ, 0xc0, !PT ;  /* 0x7ff0000009107812 */ /* 0x000fc800078ec0ff */
[CC--:B------:R-:W-:Y:S02]  /*0570*/  VIADDMNMX R4, R13.reuse, -R16.reuse, 0xb9600000, !PT ;  /* 0xb96000000d047446 */ /* 0x0c0fe40007800910 */
[----:B------:R-:W-:Y:S02]  /*0580*/  ISETP.GE.U32.AND P0, PT, R13, R16, PT ;  /* 0x000000100d00720c */ /* 0x000fe40003f06070 */
[----:B------:R-:W-:Y:S02]  /*0590*/  VIMNMX R4, PT, PT, R4, 0x46a00000, PT ;  /* 0x46a0000004047848 */ /* 0x000fe40003fe0100 */
[----:B------:R-:W-:-:S05]  /*05a0*/  SEL R11, R11, 0x63400000, !P0 ;  /* 0x634000000b0b7807 */ /* 0x000fca0004000000 */
[----:B------:R-:W-:Y:S02]  /*05b0*/  IMAD.IADD R11, R4, 0x1, -R11 ;  /* 0x00000001040b7824 */ /* 0x000fe400078e0a0b */
[----:B------:R-:W-:Y:S02]  /*05c0*/  IMAD.MOV.U32 R4, RZ, RZ, RZ ;  /* 0x000000ffff047224 */ /* 0x000fe400078e00ff */
[----:B------:R-:W-:-:S06]  /*05d0*/  VIADD R5, R11, 0x7fe00000 ;  /* 0x7fe000000b057836 */ /* 0x000fcc0000000000 */
[----:B------:R-:W-:-:S10]  /*05e0*/  DMUL R16, R14, R4 ;  /* 0x000000040e107228 */ /* 0x000fd40000000000 */
[----:B------:R-:W-:-:S13]  /*05f0*/  FSETP.GTU.AND P0, PT, |R17|, 1.469367938527859385e-39, PT ;  /* 0x001000001100780b */ /* 0x000fda0003f0c200 */
[----:B------:R-:W-:Y:S05]  /*0600*/  @P0 BRA `(.L_x_229) ;  /* 0x0000000000980947 */ /* 0x000fea0003800000 */
[----:B------:R-:W-:Y:S01]  /*0610*/  DFMA R2, R14, -R2, R6 ;  /* 0x800000020e02722b */ /* 0x000fe20000000006 */
[----:B------:R-:W-:-:S09]  /*0620*/  IMAD.MOV.U32 R4, RZ, RZ, RZ ;  /* 0x000000ffff047224 */ /* 0x000fd200078e00ff */
[C---:B------:R-:W-:Y:S02]  /*0630*/  FSETP.NEU.AND P0, PT, R3.reuse, RZ, PT ;  /* 0x000000ff0300720b */ /* 0x040fe40003f0d000 */
[----:B------:R-:W-:-:S04]  /*0640*/  LOP3.LUT R9, R3, 0x80000000, R9, 0x48, !PT ;  /* 0x8000000003097812 */ /* 0x000fc800078e4809 */
[----:B------:R-:W-:-:S07]  /*0650*/  LOP3.LUT R5, R9, R5, RZ, 0xfc, !PT ;  /* 0x0000000509057212 */ /* 0x000fce00078efcff */
[----:B------:R-:W-:Y:S05]  /*0660*/  @!P0 BRA `(.L_x_229) ;  /* 0x0000000000808947 */ /* 0x000fea0003800000 */
[----:B------:R-:W-:Y:S01]  /*0670*/  IMAD.MOV R3, RZ, RZ, -R11 ;  /* 0x000000ffff037224 */ /* 0x000fe200078e0a0b */
[----:B------:R-:W-:Y:S01]  /*0680*/  DMUL.RP R4, R14, R4 ;  /* 0x000000040e047228 */ /* 0x000fe20000008000 */
[----:B------:R-:W-:Y:S01]  /*0690*/  IMAD.MOV.U32 R2, RZ, RZ, RZ ;  /* 0x000000ffff027224 */ /* 0x000fe200078e00ff */
[----:B------:R-:W-:-:S05]  /*06a0*/  IADD3 R11, PT, PT, -R11, -0x43300000, RZ ;  /* 0xbcd000000b0b7810 */ /* 0x000fca0007ffe1ff */
[----:B------:R-:W-:-:S03]  /*06b0*/  DFMA R2, R16, -R2, R14 ;  /* 0x800000021002722b */ /* 0x000fc6000000000e */
[----:B------:R-:W-:-:S07]  /*06c0*/  LOP3.LUT R9, R5, R9, RZ, 0x3c, !PT ;  /* 0x0000000905097212 */ /* 0x000fce00078e3cff */
[----:B------:R-:W-:-:S04]  /*06d0*/  FSETP.NEU.AND P0, PT, |R3|, R11, PT ;  /* 0x0000000b0300720b */ /* 0x000fc80003f0d200 */
[----:B------:R-:W-:Y:S02]  /*06e0*/  FSEL R16, R4, R16, !P0 ;  /* 0x0000001004107208 */ /* 0x000fe40004000000 */
[----:B------:R-:W-:Y:S01]  /*06f0*/  FSEL R17, R9, R17, !P0 ;  /* 0x0000001109117208 */ /* 0x000fe20004000000 */
[----:B------:R-:W-:Y:S06]  /*0700*/  BRA `(.L_x_229) ;  /* 0x0000000000587947 */ /* 0x000fec0003800000 */
.L_x_228:
[----:B------:R-:W0:Y:S02]  /*0710*/  LDC.64 R2, c[0x0][0x390] ;  /* 0x0000e400ff027b82 */ /* 0x000e240000000a00 */
[----:B0-----:R-:W-:-:S14]  /*0720*/  DSETP.NAN.AND P0, PT, R2, R2, PT ;  /* 0x000000020200722a */ /* 0x001fdc0003f08000 */
[----:B------:R-:W-:Y:S05]  /*0730*/  @P0 BRA `(.L_x_230) ;  /* 0x0000000000440947 */ /* 0x000fea0003800000 */
[----:B------:R-:W-:-:S14]  /*0740*/  DSETP.NAN.AND P0, PT, R8, R8, PT ;  /* 0x000000080800722a */ /* 0x000fdc0003f08000 */
[----:B------:R-:W-:Y:S05]  /*0750*/  @P0 BRA `(.L_x_231) ;  /* 0x0000000000300947 */ /* 0x000fea0003800000 */
[----:B------:R-:W-:Y:S01]  /*0760*/  ISETP.NE.AND P0, PT, R20, R21, PT ;  /* 0x000000151400720c */ /* 0x000fe20003f05270 */
[----:B------:R-:W-:Y:S02]  /*0770*/  IMAD.MOV.U32 R16, RZ, RZ, 0x0 ;  /* 0x00000000ff107424 */ /* 0x000fe400078e00ff */
[----:B------:R-:W-:-:S10]  /*0780*/  IMAD.MOV.U32 R17, RZ, RZ, -0x80000 ;  /* 0xfff80000ff117424 */ /* 0x000fd400078e00ff */
[----:B------:R-:W-:Y:S05]  /*0790*/  @!P0 BRA `(.L_x_229) ;  /* 0x0000000000348947 */ /* 0x000fea0003800000 */
[----:B------:R-:W-:Y:S02]  /*07a0*/  ISETP.NE.AND P0, PT, R20, 0x7ff00000, PT ;  /* 0x7ff000001400780c */ /* 0x000fe40003f05270 */
[----:B------:R-:W-:Y:S02]  /*07b0*/  LOP3.LUT R17, R9, 0x80000000, R5, 0x48, !PT ;  /* 0x8000000009117812 */ /* 0x000fe400078e4805 */
[----:B------:R-:W-:-:S13]  /*07c0*/  ISETP.EQ.OR P0, PT, R21, RZ, !P0 ;  /* 0x000000ff1500720c */ /* 0x000fda0004702670 */
[----:B------:R-:W-:Y:S01]  /*07d0*/  @P0 LOP3.LUT R2, R17, 0x7ff00000, RZ, 0xfc, !PT ;  /* 0x7ff0000011020812 */ /* 0x000fe200078efcff */
[----:B------:R-:W-:Y:S02]  /*07e0*/  @!P0 IMAD.MOV.U32 R16, RZ, RZ, RZ ;  /* 0x000000ffff108224 */ /* 0x000fe400078e00ff */
[----:B------:R-:W-:Y:S02]  /*07f0*/  @P0 IMAD.MOV.U32 R16, RZ, RZ, RZ ;  /* 0x000000ffff100224 */ /* 0x000fe400078e00ff */
[----:B------:R-:W-:Y:S01]  /*0800*/  @P0 IMAD.MOV.U32 R17, RZ, RZ, R2 ;  /* 0x000000ffff110224 */ /* 0x000fe200078e0002 */
[----:B------:R-:W-:Y:S06]  /*0810*/  BRA `(.L_x_229) ;  /* 0x0000000000147947 */ /* 0x000fec0003800000 */
.L_x_231:
[----:B------:R-:W-:Y:S01]  /*0820*/  LOP3.LUT R17, R9, 0x80000, RZ, 0xfc, !PT ;  /* 0x0008000009117812 */ /* 0x000fe200078efcff */
[----:B------:R-:W-:Y:S01]  /*0830*/  IMAD.MOV.U32 R16, RZ, RZ, R8 ;  /* 0x000000ffff107224 */ /* 0x000fe200078e0008 */
[----:B------:R-:W-:Y:S06]  /*0840*/  BRA `(.L_x_229) ;  /* 0x0000000000087947 */ /* 0x000fec0003800000 */
.L_x_230:
[----:B------:R-:W-:Y:S01]  /*0850*/  LOP3.LUT R17, R5, 0x80000, RZ, 0xfc, !PT ;  /* 0x0008000005117812 */ /* 0x000fe200078efcff */
[----:B------:R-:W-:-:S07]  /*0860*/  IMAD.MOV.U32 R16, RZ, RZ, R4 ;  /* 0x000000ffff107224 */ /* 0x000fce00078e0004 */
.L_x_229:
[----:B------:R-:W-:Y:S05]  /*0870*/  BSYNC.RECONVERGENT B1 ;  /* 0x0000000000017941 */ /* 0x000fea0003800200 */
.L_x_227:
[----:B------:R-:W-:Y:S02]  /*0880*/  IMAD.MOV.U32 R13, RZ, RZ, 0x0 ;  /* 0x00000000ff0d7424 */ /* 0x000fe400078e00ff */
[----:B------:R-:W-:Y:S02]  /*0890*/  IMAD.MOV.U32 R2, RZ, RZ, R16 ;  /* 0x000000ffff027224 */ /* 0x000fe400078e0010 */
[----:B------:R-:W-:Y:S01]  /*08a0*/  IMAD.MOV.U32 R3, RZ, RZ, R17 ;  /* 0x000000ffff037224 */ /* 0x000fe200078e0011 */
[----:B------:R-:W-:Y:S06]  /*08b0*/  RET.REL.NODEC R12 `(vec_scalarDiv) ;  /* 0xfffffff40cd07950 */ /* 0x000fec0003c3ffff */
.L_x_232:
        /* <DEDUP_REMOVED lines=12> */
.L_x_264:


//--------------------- .text.vec_scalarMul       --------------------------
	.section	.text.vec_scalarMul,"ax",@progbits
	.align	128
        .global         vec_scalarMul
        .type           vec_scalarMul,@function
        .size           vec_scalarMul,(.L_x_336 - vec_scalarMul)
        .other          vec_scalarMul,@"STO_CUDA_ENTRY STV_DEFAULT"
vec_scalarMul:
.text.vec_scalarMul:
        /* <DEDUP_REMOVED lines=17> */
[----:B------:R-:W0:Y:S04]  /*0110*/  LDCU.64 UR6, c[0x0][0x390] ;  /* 0x00007200ff0677ac */ /* 0x000e280008000a00 */
[----:B-1----:R-:W0:Y:S01]  /*0120*/  LDG.E.64 R2, desc[UR4][R4.64] ;  /* 0x0000000404027981 */ /* 0x002e22000c1e1b00 */
[----:B--2---:R-:W-:-:S04]  /*0130*/  IADD3 R6, P0, PT, R6, UR8, RZ ;  /* 0x0000000806067c10 */ /* 0x004fc8000ff1e0ff */
[----:B------:R-:W-:Y:S01]  /*0140*/  IADD3.X R7, PT, PT, R0, UR9, RZ, P0, !PT ;  /* 0x0000000900077c10 */ /* 0x000fe200087fe4ff */
[----:B0-----:R-:W-:-:S07]  /*0150*/  DMUL R2, R2, UR6 ;  /* 0x0000000602027c28 */ /* 0x001fce0008000000 */
[----:B------:R-:W-:Y:S01]  /*0160*/  STG.E.64 desc[UR4][R6.64], R2 ;  /* 0x0000000206007986 */ /* 0x000fe2000c101b04 */
[----:B------:R-:W-:Y:S05]  /*0170*/  EXIT ;  /* 0x000000000000794d */ /* 0x000fea0003800000 */
.L_x_233:
        /* <DEDUP_REMOVED lines=16> */
.L_x_336:


//--------------------- .text.vec_scalarSub       --------------------------
	.section	.text.vec_scalarSub,"ax",@progbits
	.align	128
        .global         vec_scalarSub
        .type           vec_scalarSub,@function
        .size           vec_scalarSub,(.L_x_337 - vec_scalarSub)
        .other          vec_scalarSub,@"STO_CUDA_ENTRY STV_DEFAULT"
vec_scalarSub:
.text.vec_scalarSub:
        /* <DEDUP_REMOVED lines=21> */
[----:B0-----:R-:W-:-:S07]  /*0150*/  DADD R2, -R2, UR6 ;  /* 0x0000000602027e29 */ /* 0x001fce0008000100 */
[----:B------:R-:W-:Y:S01]  /*0160*/  STG.E.64 desc[UR4][R6.64], R2 ;  /* 0x0000000206007986 */ /* 0x000fe2000c101b04 */
[----:B------:R-:W-:Y:S05]  /*0170*/  EXIT ;  /* 0x000000000000794d */ /* 0x000fea0003800000 */
.L_x_234:
        /* <DEDUP_REMOVED lines=16> */
.L_x_337:


//--------------------- .text.vec_scalarAdd       --------------------------
	.section	.text.vec_scalarAdd,"ax",@progbits
	.align	128
        .global         vec_scalarAdd
        .type           vec_scalarAdd,@function
        .size           vec_scalarAdd,(.L_x_338 - vec_scalarAdd)
        .other          vec_scalarAdd,@"STO_CUDA_ENTRY STV_DEFAULT"
vec_scalarAdd:
.text.vec_scalarAdd:
        /* <DEDUP_REMOVED lines=21> */
[----:B0-----:R-:W-:-:S07]  /*0150*/  DADD R2, R2, UR6 ;  /* 0x0000000602027e29 */ /* 0x001fce0008000000 */
[----:B------:R-:W-:Y:S01]  /*0160*/  STG.E.64 desc[UR4][R6.64], R2 ;  /* 0x0000000206007986 */ /* 0x000fe2000c101b04 */
[----:B------:R-:W-:Y:S05]  /*0170*/  EXIT ;  /* 0x000000000000794d */ /* 0x000fea0003800000 */
.L_x_235:
        /* <DEDUP_REMOVED lines=16> */
.L_x_338:


//--------------------- .text.vec_divScalar       --------------------------
	.section	.text.vec_divScalar,"ax",@progbits
	.align	128
        .global         vec_divScalar
        .type           vec_divScalar,@function
        .size           vec_divScalar,(.L_x_265 - vec_divScalar)
        .other          vec_divScalar,@"STO_CUDA_ENTRY STV_DEFAULT"
vec_divScalar:
.text.vec_divScalar:
        /* <DEDUP_REMOVED lines=13> */
[----:B------:R-:W1:Y:S01]  /*00d0*/  LDC.64 R6, c[0x0][0x398] ;  /* 0x0000e600ff067b82 */ /* 0x000e620000000a00 */
[----:B------:R-:W2:Y:S02]  /*00e0*/  LDCU.64 UR4, c[0x0][0x358] ;  /* 0x00006b00ff0477ac */ /* 0x000ea40008000a00 */
[----:B0-----:R-:W-:Y:S01]  /*00f0*/  IADD3 R8, P0, PT, R0, UR6, RZ ;  /* 0x0000000600087c10 */ /* 0x001fe2000ff1e0ff */
[----:B------:R-:W0:Y:S03]  /*0100*/  LDCU UR6, c[0x0][0x39c] ;  /* 0x00007380ff0677ac */ /* 0x000e260008000800 */
[----:B------:R-:W-:-:S06]  /*0110*/  IADD3.X R9, PT, PT, R10, UR7, RZ, P0, !PT ;  /* 0x000000070a097c10 */ /* 0x000fcc00087fe4ff */
[----:B--2---:R-:W2:Y:S01]  /*0120*/  LDG.E.64 R8, desc[UR4][R8.64] ;  /* 0x0000000408087981 */ /* 0x004ea2000c1e1b00 */
[----:B------:R-:W-:Y:S01]  /*0130*/  IMAD.MOV.U32 R2, RZ, RZ, 0x1 ;  /* 0x00000001ff027424 */ /* 0x000fe200078e00ff */
[----:B------:R-:W-:Y:S01]  /*0140*/  BSSY.RECONVERGENT B0, `(.L_x_236) ;  /* 0x0000010000007945 */ /* 0x000fe20003800200 */
[----:B0-----:R-:W1:Y:S04]  /*0150*/  MUFU.RCP64H R3, UR6 ;  /* 0x0000000600037d08 */ /* 0x001e680008001800 */
[----:B-1----:R-:W-:-:S08]  /*0160*/  DFMA R4, R2, -R6, 1 ;  /* 0x3ff000000204742b */ /* 0x002fd00000000806 */
[----:B------:R-:W-:-:S08]  /*0170*/  DFMA R4, R4, R4, R4 ;  /* 0x000000040404722b */ /* 0x000fd00000000004 */
[----:B------:R-:W-:-:S08]  /*0180*/  DFMA R4, R2, R4, R2 ;  /* 0x000000040204722b */ /* 0x000fd00000000002 */
[----:B------:R-:W-:-:S08]  /*0190*/  DFMA R2, R4, -R6, 1 ;  /* 0x3ff000000402742b */ /* 0x000fd00000000806 */
[----:B------:R-:W-:-:S08]  /*01a0*/  DFMA R2, R4, R2, R4 ;  /* 0x000000020402722b */ /* 0x000fd00000000004 */
[----:B--2---:R-:W-:Y:S01]  /*01b0*/  DMUL R4, R8, R2 ;  /* 0x0000000208047228 */ /* 0x004fe20000000000 */
[----:B------:R-:W-:-:S07]  /*01c0*/  FSETP.GEU.AND P1, PT, |R9|, 6.5827683646048100446e-37, PT ;  /* 0x036000000900780b */ /* 0x000fce0003f2e200 */
[----:B------:R-:W-:-:S08]  /*01d0*/  DFMA R6, R4, -R6, R8 ;  /* 0x800000060406722b */ /* 0x000fd00000000008 */
[----:B------:R-:W-:-:S10]  /*01e0*/  DFMA R2, R2, R6, R4 ;  /* 0x000000060202722b */ /* 0x000fd40000000004 */
[----:B------:R-:W-:-:S05]  /*01f0*/  FFMA R4, RZ, UR6, R3 ;  /* 0x00000006ff047c23 */ /* 0x000fca0008000003 */
[----:B------:R-:W-:-:S13]  /*0200*/  FSETP.GT.AND P0, PT, |R4|, 1.469367938527859385e-39, PT ;  /* 0x001000000400780b */ /* 0x000fda0003f04200 */
[----:B------:R-:W-:Y:S05]  /*0210*/  @P0 BRA P1, `(.L_x_237) ;  /* 0x0000000000080947 */ /* 0x000fea0000800000 */
[----:B------:R-:W-:-:S07]  /*0220*/  MOV R12, 0x240 ;  /* 0x00000240000c7802 */ /* 0x000fce0000000f00 */
[----:B------:R-:W-:Y:S05]  /*0230*/  CALL.REL.NOINC `($__internal_5_$__cuda_sm20_div_rn_f64_full) ;  /* 0x0000000000187944 */ /* 0x000fea0003c00000 */
.L_x_237:
[----:B------:R-:W-:Y:S05]  /*0240*/  BSYNC.RECONVERGENT B0 ;  /* 0x0000000000007941 */ /* 0x000fea0003800200 */
.L_x_236:
[----:B------:R-:W0:Y:S02]  /*0250*/  LDCU.64 UR6, c[0x0][0x388] ;  /* 0x00007100ff0677ac */ /* 0x000e240008000a00 */
[----:B0-----:R-:W-:-:S04]  /*0260*/  IADD3 R4, P0, PT, R0, UR6, RZ ;  /* 0x0000000600047c10 */ /* 0x001fc8000ff1e0ff */
[----:B------:R-:W-:-:S05]  /*0270*/  IADD3.X R5, PT, PT, R10, UR7, RZ, P0, !PT ;  /* 0x000000070a057c10 */ /* 0x000fca00087fe4ff */
[----:B------:R-:W-:Y:S01]  /*0280*/  STG.E.64 desc[UR4][R4.64], R2 ;  /* 0x0000000204007986 */ /* 0x000fe2000c101b04 */
[----:B------:R-:W-:Y:S05]  /*0290*/  EXIT ;  /* 0x000000000000794d */ /* 0x000fea0003800000 */
        .weak           $__internal_5_$__cuda_sm20_div_rn_f64_full
        .type           $__internal_5_$__cuda_sm20_div_rn_f64_full,@function
        .size           $__internal_5_$__cuda_sm20_div_rn_f64_full,(.L_x_265 - $__internal_5_$__cuda_sm20_div_rn_f64_full)
$__internal_5_$__cuda_sm20_div_rn_f64_full:
[----:B------:R-:W0:Y:S01]  /*02a0*/  LDC.64 R4, c[0x0][0x398] ;  /* 0x0000e600ff047b82 */ /* 0x000e220000000a00 */
[----:B------:R-:W-:Y:S01]  /*02b0*/  IMAD.MOV.U32 R14, RZ, RZ, 0x1 ;  /* 0x00000001ff0e7424 */ /* 0x000fe200078e00ff */
[C---:B------:R-:W-:Y:S01]  /*02c0*/  FSETP.GEU.AND P2, PT, |R9|.reuse, 1.469367938527859385e-39, PT ;  /* 0x001000000900780b */ /* 0x040fe20003f4e200 */
[----:B------:R-:W-:Y:S01]  /*02d0*/  IMAD.MOV.U32 R13, RZ, RZ, 0x1ca00000 ;  /* 0x1ca00000ff0d7424 */ /* 0x000fe200078e00ff */
[----:B------:R-:W-:Y:S01]  /*02e0*/  LOP3.LUT R20, R9, 0x7ff00000, RZ, 0xc0, !PT ;  /* 0x7ff0000009147812 */ /* 0x000fe200078ec0ff */
[----:B------:R-:W-:Y:S04]  /*02f0*/  BSSY.RECONVERGENT B1, `(.L_x_238) ;  /* 0x0000050000017945 */ /* 0x000fe80003800200 */
[----:B------:R-:W-:Y:S01]  /*0300*/  IMAD.MOV.U32 R21, RZ, RZ, R20 ;  /* 0x000000ffff157224 */ /* 0x000fe200078e0014 */
[----:B0-----:R-:W-:-:S02]  /*0310*/  FSETP.GEU.AND P0, PT, |R5|, 1.469367938527859385e-39, PT ;  /* 0x001000000500780b */ /* 0x001fc40003f0e200 */
[C---:B------:R-:W-:Y:S02]  /*0320*/  LOP3.LUT R2, R5.reuse, 0x800fffff, RZ, 0xc0, !PT ;  /* 0x800fffff05027812 */ /* 0x040fe400078ec0ff */
[----:B------:R-:W-:Y:S02]  /*0330*/  LOP3.LUT R11, R5, 0x7ff00000, RZ, 0xc0, !PT ;  /* 0x7ff00000050b7812 */ /* 0x000fe400078ec0ff */
[----:B------:R-:W-:Y:S01]  /*0340*/  LOP3.LUT R3, R2, 0x3ff00000, RZ, 0xfc, !PT ;  /* 0x3ff0000002037812 */ /* 0x000fe200078efcff */
[----:B------:R-:W-:Y:S01]  /*0350*/  IMAD.MOV.U32 R2, RZ, RZ, R4 ;  /* 0x000000ffff027224 */ /* 0x000fe200078e0004 */
[----:B------:R-:W-:Y:S01]  /*0360*/  ISETP.GE.U32.AND P1, PT, R20, R11, PT ;  /* 0x0000000b1400720c */ /* 0x000fe20003f26070 */
[----:B------:R-:W-:-:S03]  /*0370*/  IMAD.MOV.U32 R22, RZ, RZ, R11 ;  /* 0x000000ffff167224 */ /* 0x000fc600078e000b */
[----:B------:R-:W-:Y:S01]  /*0380*/  SEL R13, R13, 0x63400000, !P1 ;  /* 0x634000000d0d7807 */ /* 0x000fe20004800000 */
[----:B------:R-:W0:Y:S03]  /*0390*/  @!P0 LDC.64 R6, c[0x0][0x398] ;  /* 0x0000e600ff068b82 */ /* 0x000e260000000a00 */
[----:B------:R-:W-:-:S04]  /*03a0*/  @!P2 LOP3.LUT R16, R13, 0x80000000, R9, 0xf8, !PT ;  /* 0x800000000d10a812 */ /* 0x000fc800078ef809 */
[----:B------:R-:W-:Y:S01]  /*03b0*/  @!P2 LOP3.LUT R17, R16, 0x100000, RZ, 0xfc, !PT ;  /* 0x001000001011a812 */ /* 0x000fe200078efcff */
[----:B------:R-:W-:Y:S01]  /*03c0*/  @!P2 IMAD.MOV.U32 R16, RZ, RZ, RZ ;  /* 0x000000ffff10a224 */ /* 0x000fe200078e00ff */
[----:B0-----:R-:W-:-:S06]  /*03d0*/  @!P0 DMUL R2, R6, 8.98846567431157953865e+307 ;  /* 0x7fe0000006028828 */ /* 0x001fcc0000000000 */
[----:B------:R-:W0:Y:S04]  /*03e0*/  MUFU.RCP64H R15, R3 ;  /* 0x00000003000f7308 */ /* 0x000e280000001800 */
[----:B------:R-:W-:-:S05]  /*03f0*/  @!P0 LOP3.LUT R22, R3, 0x7ff00000, RZ, 0xc0, !PT ;  /* 0x7ff0000003168812 */ /* 0x000fca00078ec0ff */
[----:B------:R-:W-:Y:S01]  /*0400*/  VIADD R24, R22, 0xffffffff ;  /* 0xffffffff16187836 */ /* 0x000fe20000000000 */
[----:B0-----:R-:W-:-:S08]  /*0410*/  DFMA R6, R14, -R2, 1 ;  /* 0x3ff000000e06742b */ /* 0x001fd00000000802 */
[----:B------:R-:W-:-:S08]  /*0420*/  DFMA R6, R6, R6, R6 ;  /* 0x000000060606722b */ /* 0x000fd00000000006 */
[----:B------:R-:W-:Y:S01]  /*0430*/  DFMA R14, R14, R6, R14 ;  /* 0x000000060e0e722b */ /* 0x000fe2000000000e */
[----:B------:R-:W-:Y:S01]  /*0440*/  LOP3.LUT R7, R13, 0x800fffff, R9, 0xf8, !PT ;  /* 0x800fffff0d077812 */ /* 0x000fe200078ef809 */
[----:B------:R-:W-:-:S06]  /*0450*/  IMAD.MOV.U32 R6, RZ, RZ, R8 ;  /* 0x000000ffff067224 */ /* 0x000fcc00078e0008 */
[----:B------:R-:W-:Y:S02]  /*0460*/  DFMA R18, R14, -R2, 1 ;  /* 0x3ff000000e12742b */ /* 0x000fe40000000802 */
[----:B------:R-:W-:-:S06]  /*0470*/  @!P2 DFMA R6, R6, 2, -R16 ;  /* 0x400000000606a82b */ /* 0x000fcc0000000810 */
[----:B------:R-:W-:-:S04]  /*0480*/  DFMA R14, R14, R18, R14 ;  /* 0x000000120e0e722b */ /* 0x000fc8000000000e */
[----:B------:R-:W-:-:S04]  /*0490*/  @!P2 LOP3.LUT R21, R7, 0x7ff00000, RZ, 0xc0, !PT ;  /* 0x7ff000000715a812 */ /* 0x000fc800078ec0ff */
[----:B------:R-:W-:Y:S01]  /*04a0*/  DMUL R16, R14, R6 ;  /* 0x000000060e107228 */ /* 0x000fe20000000000 */
[----:B------:R-:W-:-:S05]  /*04b0*/  VIADD R23, R21, 0xffffffff ;  /* 0xffffffff15177836 */ /* 0x000fca0000000000 */
[----:B------:R-:W-:Y:S02]  /*04c0*/  ISETP.GT.U32.AND P0, PT, R23, 0x7feffffe, PT ;  /* 0x7feffffe1700780c */ /* 0x000fe40003f04070 */
[----:B------:R-:W-:Y:S02]  /*04d0*/  DFMA R18, R16, -R2, R6 ;  /* 0x800000021012722b */ /* 0x000fe40000000006 */
[----:B------:R-:W-:-:S06]  /*04e0*/  ISETP.GT.U32.OR P0, PT, R24, 0x7feffffe, P0 ;  /* 0x7feffffe1800780c */ /* 0x000fcc0000704470 */
[----:B------:R-:W-:-:S07]  /*04f0*/  DFMA R18, R14, R18, R16 ;  /* 0x000000120e12722b */ /* 0x000fce0000000010 */
[----:B------:R-:W-:Y:S05]  /*0500*/  @P0 BRA `(.L_x_239) ;  /* 0x0000000000600947 */ /* 0x000fea0003800000 */
[----:B------:R-:W-:Y:S01]  /*0510*/  VIADDMNMX R11, R20, -R11, 0xb9600000, !PT ;  /* 0xb9600000140b7446 */ /* 0x000fe2000780090b */
[----:B------:R-:W-:-:S03]  /*0520*/  IMAD.MOV.U32 R8, RZ, RZ, RZ ;  /* 0x000000ffff087224 */ /* 0x000fc600078e00ff */
[----:B------:R-:W-:-:S05]  /*0530*/  VIMNMX R4, PT, PT, R11, 0x46a00000, PT ;  /* 0x46a000000b047848 */ /* 0x000fca0003fe0100 */
[----:B------:R-:W-:-:S04]  /*0540*/  IMAD.IADD R4, R4, 0x1, -R13 ;  /* 0x0000000104047824 */ /* 0x000fc800078e0a0d */
        /* <DEDUP_REMOVED lines=12> */
[----:B------:R-:W-:-:S06]  /*0610*/  IMAD.MOV.U32 R2, RZ, RZ, RZ ;  /* 0x000000ffff027224 */ /* 0x000fcc00078e00ff */
[----:B------:R-:W-:-:S03]  /*0620*/  DFMA R2, R14, -R2, R18 ;  /* 0x800000020e02722b */ /* 0x000fc60000000012 */
[----:B------:R-:W-:-:S03]  /*0630*/  LOP3.LUT R5, R9, R5, RZ, 0x3c, !PT ;  /* 0x0000000509057212 */ /* 0x000fc600078e3cff */
[----:B------:R-:W-:-:S04]  /*0640*/  IADD3 R2, PT, PT, -R4, -0x43300000, RZ ;  /* 0xbcd0000004027810 */ /* 0x000fc80007ffe1ff */
[----:B------:R-:W-:-:S04]  /*0650*/  FSETP.NEU.AND P0, PT, |R3|, R2, PT ;  /* 0x000000020300720b */ /* 0x000fc80003f0d200 */
[----:B------:R-:W-:Y:S02]  /*0660*/  FSEL R14, R8, R14, !P0 ;  /* 0x0000000e080e7208 */ /* 0x000fe40004000000 */
[----:B------:R-:W-:Y:S01]  /*0670*/  FSEL R15, R5, R15, !P0 ;  /* 0x0000000f050f7208 */ /* 0x000fe20004000000 */
[----:B------:R-:W-:Y:S06]  /*0680*/  BRA `(.L_x_240) ;  /* 0x0000000000587947 */ /* 0x000fec0003800000 */
.L_x_239:
[----:B------:R-:W-:-:S14]  /*0690*/  DSETP.NAN.AND P0, PT, R8, R8, PT ;  /* 0x000000080800722a */ /* 0x000fdc0003f08000 */
[----:B------:R-:W-:Y:S05]  /*06a0*/  @P0 BRA `(.L_x_241) ;  /* 0x0000000000480947 */ /* 0x000fea0003800000 */
[----:B------:R-:W0:Y:S02]  /*06b0*/  LDC.64 R2, c[0x0][0x398] ;  /* 0x0000e600ff027b82 */ /* 0x000e240000000a00 */
[----:B0-----:R-:W-:-:S14]  /*06c0*/  DSETP.NAN.AND P0, PT, R2, R2, PT ;  /* 0x000000020200722a */ /* 0x001fdc0003f08000 */
        /* <DEDUP_REMOVED lines=13> */
.L_x_242:
[----:B------:R-:W-:Y:S01]  /*07a0*/  LOP3.LUT R15, R5, 0x80000, RZ, 0xfc, !PT ;  /* 0x00080000050f7812 */ /* 0x000fe200078efcff */
[----:B------:R-:W-:Y:S01]  /*07b0*/  IMAD.MOV.U32 R14, RZ, RZ, R4 ;  /* 0x000000ffff0e7224 */ /* 0x000fe200078e0004 */
[----:B------:R-:W-:Y:S06]  /*07c0*/  BRA `(.L_x_240) ;  /* 0x0000000000087947 */ /* 0x000fec0003800000 */
.L_x_241:
[----:B------:R-:W-:Y:S01]  /*07d0*/  LOP3.LUT R15, R9, 0x80000, RZ, 0xfc, !PT ;  /* 0x00080000090f7812 */ /* 0x000fe200078efcff */
[----:B------:R-:W-:-:S07]  /*07e0*/  IMAD.MOV.U32 R14, RZ, RZ, R8 ;  /* 0x000000ffff0e7224 */ /* 0x000fce00078e0008 */
.L_x_240:
[----:B------:R-:W-:Y:S05]  /*07f0*/  BSYNC.RECONVERGENT B1 ;  /* 0x0000000000017941 */ /* 0x000fea0003800200 */
.L_x_238:
[----:B------:R-:W-:Y:S02]  /*0800*/  IMAD.MOV.U32 R13, RZ, RZ, 0x0 ;  /* 0x00000000ff0d7424 */ /* 0x000fe400078e00ff */
[----:B------:R-:W-:Y:S02]  /*0810*/  IMAD.MOV.U32 R2, RZ, RZ, R14 ;  /* 0x000000ffff027224 */ /* 0x000fe400078e000e */
[----:B------:R-:W-:Y:S01]  /*0820*/  IMAD.MOV.U32 R3, RZ, RZ, R15 ;  /* 0x000000ffff037224 */ /* 0x000fe200078e000f */
[----:B------:R-:W-:Y:S06]  /*0830*/  RET.REL.NODEC R12 `(vec_divScalar) ;  /* 0xfffffff40cf07950 */ /* 0x000fec0003c3ffff */
.L_x_243:
        /* <DEDUP_REMOVED lines=12> */
.L_x_265:


//--------------------- .text.vec_mulScalar       --------------------------
	.section	.text.vec_mulScalar,"ax",@progbits
	.align	128
        .global         vec_mulScalar
        .type           vec_mulScalar,@function
        .size           vec_mulScalar,(.L_x_340 - vec_mulScalar)
        .other          vec_mulScalar,@"STO_CUDA_ENTRY STV_DEFAULT"
vec_mulScalar:
.text.vec_mulScalar:
        /* <DEDUP_REMOVED lines=24> */
.L_x_244:
        /* <DEDUP_REMOVED lines=16> */
.L_x_340:


//--------------------- .text.vec_subScalar       --------------------------
	.section	.text.vec_subScalar,"ax",@progbits
	.align	128
        .global         vec_subScalar
        .type           vec_subScalar,@function
        .size           vec_subScalar,(.L_x_341 - vec_subScalar)
        .other          vec_subScalar,@"STO_CUDA_ENTRY STV_DEFAULT"
vec_subScalar:
.text.vec_subScalar:
        /* <DEDUP_REMOVED lines=21> */
[----:B0-----:R-:W-:-:S07]  /*0150*/  DADD R2, R2, -UR6 ;  /* 0x8000000602027e29 */ /* 0x001fce0008000000 */
[----:B------:R-:W-:Y:S01]  /*0160*/  STG.E.64 desc[UR4][R6.64], R2 ;  /* 0x0000000206007986 */ /* 0x000fe2000c101b04 */
[----:B------:R-:W-:Y:S05]  /*0170*/  EXIT ;  /* 0x000000000000794d */ /* 0x000fea0003800000 */
.L_x_245:
        /* <DEDUP_REMOVED lines=16> */
.L_x_341:


//--------------------- .text.vec_addScalar       --------------------------
	.section	.text.vec_addScalar,"ax",@progbits
	.align	128
        .global         vec_addScalar
        .type           vec_addScalar,@function
        .size           vec_addScalar,(.L_x_342 - vec_addScalar)
        .other          vec_addScalar,@"STO_CUDA_ENTRY STV_DEFAULT"
vec_addScalar:
.text.vec_addScalar:
        /* <DEDUP_REMOVED lines=24> */
.L_x_246:
        /* <DEDUP_REMOVED lines=16> */
.L_x_342:


//--------------------- .text.vec_negate          --------------------------
	.section	.text.vec_negate,"ax",@progbits
	.align	128
        .global         vec_negate
        .type           vec_negate,@function
        .size           vec_negate,(.L_x_343 - vec_negate)
        .other          vec_negate,@"STO_CUDA_ENTRY STV_DEFAULT"
vec_negate:
.text.vec_negate:
        /* <DEDUP_REMOVED lines=20> */
[----:B--2---:R-:W-:-:S07]  /*0140*/  DADD R6, -RZ, -R2 ;  /* 0x00000000ff067229 */ /* 0x004fce0000000902 */
[----:B------:R-:W-:Y:S01]  /*0150*/  STG.E.64 desc[UR4][R4.64], R6 ;  /* 0x0000000604007986 */ /* 0x000fe2000c101b04 */
[----:B------:R-:W-:Y:S05]  /*0160*/  EXIT ;  /* 0x000000000000794d */ /* 0x000fea0003800000 */
.L_x_247:
        /* <DEDUP_REMOVED lines=9> */
.L_x_343:


//--------------------- .text.vec_div             --------------------------
	.section	.text.vec_div,"ax",@progbits
	.align	128
        .global         vec_div
        .type           vec_div,@function
        .size           vec_div,(.L_x_266 - vec_div)
        .other          vec_div,@"STO_CUDA_ENTRY STV_DEFAULT"
vec_div:
.text.vec_div:
        /* <DEDUP_REMOVED lines=20> */
[----:B------:R-:W-:Y:S01]  /*0140*/  IMAD.MOV.U32 R2, RZ, RZ, 0x1 ;  /* 0x00000001ff027424 */ /* 0x000fe200078e00ff */
[----:B------:R-:W-:Y:S01]  /*0150*/  BSSY.RECONVERGENT B0, `(.L_x_248) ;  /* 0x0000010000007945 */ /* 0x000fe20003800200 */
[----:B--2---:R-:W0:Y:S01]  /*0160*/  MUFU.RCP64H R3, R5 ;  /* 0x0000000500037308 */ /* 0x004e220000001800 */
[----:B---3--:R-:W-:-:S03]  /*0170*/  FSETP.GEU.AND P1, PT, |R7|, 6.5827683646048100446e-37, PT ;  /* 0x036000000700780b */ /* 0x008fc60003f2e200 */
[----:B0-----:R-:W-:-:S08]  /*0180*/  DFMA R10, -R4, R2, 1 ;  /* 0x3ff00000040a742b */ /* 0x001fd00000000102 */
[----:B------:R-:W-:-:S08]  /*0190*/  DFMA R10, R10, R10, R10 ;  /* 0x0000000a0a0a722b */ /* 0x000fd0000000000a */
[----:B------:R-:W-:-:S08]  /*01a0*/  DFMA R10, R2, R10, R2 ;  /* 0x0000000a020a722b */ /* 0x000fd00000000002 */
[----:B------:R-:W-:-:S08]  /*01b0*/  DFMA R2, -R4, R10, 1 ;  /* 0x3ff000000402742b */ /* 0x000fd0000000010a */
[----:B------:R-:W-:-:S08]  /*01c0*/  DFMA R2, R10, R2, R10 ;  /* 0x000000020a02722b */ /* 0x000fd0000000000a */
[----:B------:R-:W-:-:S08]  /*01d0*/  DMUL R10, R6, R2 ;  /* 0x00000002060a7228 */ /* 0x000fd00000000000 */
[----:B------:R-:W-:-:S08]  /*01e0*/  DFMA R12, -R4, R10, R6 ;  /* 0x0000000a040c722b */ /* 0x000fd00000000106 */
[----:B------:R-:W-:-:S10]  /*01f0*/  DFMA R2, R2, R12, R10 ;  /* 0x0000000c0202722b */ /* 0x000fd4000000000a */
[----:B------:R-:W-:-:S05]  /*0200*/  FFMA R9, RZ, R5, R3 ;  /* 0x00000005ff097223 */ /* 0x000fca0000000003 */
[----:B------:R-:W-:-:S13]  /*0210*/  FSETP.GT.AND P0, PT, |R9|, 1.469367938527859385e-39, PT ;  /* 0x001000000900780b */ /* 0x000fda0003f04200 */
[----:B------:R-:W-:Y:S05]  /*0220*/  @P0 BRA P1, `(.L_x_249) ;  /* 0x0000000000080947 */ /* 0x000fea0000800000 */
[----:B------:R-:W-:-:S07]  /*0230*/  MOV R12, 0x250 ;  /* 0x00000250000c7802 */ /* 0x000fce0000000f00 */
[----:B------:R-:W-:Y:S05]  /*0240*/  CALL.REL.NOINC `($__internal_6_$__cuda_sm20_div_rn_f64_full) ;  /* 0x0000000000187944 */ /* 0x000fea0003c00000 */
.L_x_249:
[----:B------:R-:W-:Y:S05]  /*0250*/  BSYNC.RECONVERGENT B0 ;  /* 0x0000000000007941 */ /* 0x000fea0003800200 */
.L_x_248:
[----:B------:R-:W0:Y:S02]  /*0260*/  LDCU.64 UR6, c[0x0][0x388] ;  /* 0x00007100ff0677ac */ /* 0x000e240008000a00 */
[----:B0-----:R-:W-:-:S04]  /*0270*/  IADD3 R4, P0, PT, R0, UR6, RZ ;  /* 0x0000000600047c10 */ /* 0x001fc8000ff1e0ff */
[----:B------:R-:W-:-:S05]  /*0280*/  IADD3.X R5, PT, PT, R8, UR7, RZ, P0, !PT ;  /* 0x0000000708057c10 */ /* 0x000fca00087fe4ff */
[----:B------:R-:W-:Y:S01]  /*0290*/  STG.E.64 desc[UR4][R4.64], R2 ;  /* 0x0000000204007986 */ /* 0x000fe2000c101b04 */
[----:B------:R-:W-:Y:S05]  /*02a0*/  EXIT ;  /* 0x000000000000794d */ /* 0x000fea0003800000 */
        .weak           $__internal_6_$__cuda_sm20_div_rn_f64_full
        .type           $__internal_6_$__cuda_sm20_div_rn_f64_full,@function
        .size           $__internal_6_$__cuda_sm20_div_rn_f64_full,(.L_x_266 - $__internal_6_$__cuda_sm20_div_rn_f64_full)
$__internal_6_$__cuda_sm20_div_rn_f64_full:
[C---:B------:R-:W-:Y:S01]  /*02b0*/  FSETP.GEU.AND P0, PT, |R5|.reuse, 1.469367938527859385e-39, PT ;  /* 0x001000000500780b */ /* 0x040fe20003f0e200 */
[----:B------:R-:W-:Y:S01]  /*02c0*/  IMAD.MOV.U32 R10, RZ, RZ, 0x1 ;  /* 0x00000001ff0a7424 */ /* 0x000fe200078e00ff */
[----:B------:R-:W-:Y:S01]  /*02d0*/  LOP3.LUT R2, R5, 0x800fffff, RZ, 0xc0, !PT ;  /* 0x800fffff05027812 */ /* 0x000fe200078ec0ff */
[----:B------:R-:W-:Y:S01]  /*02e0*/  IMAD.MOV.U32 R13, RZ, RZ, 0x1ca00000 ;  /* 0x1ca00000ff0d7424 */ /* 0x000fe200078e00ff */
[C---:B------:R-:W-:Y:S01]  /*02f0*/  FSETP.GEU.AND P2, PT, |R7|.reuse, 1.469367938527859385e-39, PT ;  /* 0x001000000700780b */ /* 0x040fe20003f4e200 */
[----:B------:R-:W-:Y:S01]  /*0300*/  BSSY.RECONVERGENT B1, `(.L_x_250) ;  /* 0x0000053000017945 */ /* 0x000fe20003800200 */
[----:B------:R-:W-:Y:S01]  /*0310*/  LOP3.LUT R3, R2, 0x3ff00000, RZ, 0xfc, !PT ;  /* 0x3ff0000002037812 */ /* 0x000fe200078efcff */
[----:B------:R-:W-:Y:S01]  /*0320*/  IMAD.MOV.U32 R2, RZ, RZ, R4 ;  /* 0x000000ffff027224 */ /* 0x000fe200078e0004 */
[----:B------:R-:W-:-:S05]  /*0330*/  LOP3.LUT R9, R7, 0x7ff00000, RZ, 0xc0, !PT ;  /* 0x7ff0000007097812 */ /* 0x000fca00078ec0ff */
[----:B------:R-:W-:-:S04]  /*0340*/  @!P0 DMUL R2, R4, 8.98846567431157953865e+307 ;  /* 0x7fe0000004028828 */ /* 0x000fc80000000000 */
[----:B------:R-:W-:Y:S02]  /*0350*/  @!P2 LOP3.LUT R18, R5, 0x7ff00000, RZ, 0xc0, !PT ;  /* 0x7ff000000512a812 */ /* 0x000fe400078ec0ff */
[----:B------:R-:W0:Y:S02]  /*0360*/  MUFU.RCP64H R11, R3 ;  /* 0x00000003000b7308 */ /* 0x000e240000001800 */
[----:B------:R-:W-:Y:S01]  /*0370*/  @!P2 ISETP.GE.U32.AND P3, PT, R9, R18, PT ;  /* 0x000000120900a20c */ /* 0x000fe20003f66070 */
[----:B------:R-:W-:Y:S01]  /*0380*/  @!P2 IMAD.MOV.U32 R18, RZ, RZ, RZ ;  /* 0x000000ffff12a224 */ /* 0x000fe200078e00ff */
[----:B0-----:R-:W-:-:S08]  /*0390*/  DFMA R14, R10, -R2, 1 ;  /* 0x3ff000000a0e742b */ /* 0x001fd00000000802 */
[----:B------:R-:W-:Y:S01]  /*03a0*/  DFMA R16, R14, R14, R14 ;  /* 0x0000000e0e10722b */ /* 0x000fe2000000000e */
[----:B------:R-:W-:Y:S02]  /*03b0*/  LOP3.LUT R14, R5, 0x7ff00000, RZ, 0xc0, !PT ;  /* 0x7ff00000050e7812 */ /* 0x000fe400078ec0ff */
[----:B------:R-:W-:Y:S02]  /*03c0*/  @!P2 SEL R15, R13, 0x63400000, !P3 ;  /* 0x634000000d0fa807 */ /* 0x000fe40005800000 */
[----:B------:R-:W-:-:S03]  /*03d0*/  ISETP.GE.U32.AND P1, PT, R9, R14, PT ;  /* 0x0000000e0900720c */ /* 0x000fc60003f26070 */
[----:B------:R-:W-:Y:S01]  /*03e0*/  DFMA R16, R10, R16, R10 ;  /* 0x000000100a10722b */ /* 0x000fe2000000000a */
[--C-:B------:R-:W-:Y:S01]  /*03f0*/  @!P2 LOP3.LUT R15, R15, 0x80000000, R7.reuse, 0xf8, !PT ;  /* 0x800000000f0fa812 */ /* 0x100fe200078ef807 */
[----:B------:R-:W-:Y:S01]  /*0400*/  IMAD.MOV.U32 R10, RZ, RZ, R6 ;  /* 0x000000ffff0a7224 */ /* 0x000fe200078e0006 */
[----:B------:R-:W-:Y:S02]  /*0410*/  SEL R11, R13, 0x63400000, !P1 ;  /* 0x634000000d0b7807 */ /* 0x000fe40004800000 */
[----:B------:R-:W-:Y:S02]  /*0420*/  @!P2 LOP3.LUT R19, R15, 0x100000, RZ, 0xfc, !PT ;  /* 0x001000000f13a812 */ /* 0x000fe400078efcff */
[----:B------:R-:W-:Y:S01]  /*0430*/  LOP3.LUT R11, R11, 0x800fffff, R7, 0xf8, !PT ;  /* 0x800fffff0b0b7812 */ /* 0x000fe200078ef807 */
[----:B------:R-:W-:-:S05]  /*0440*/  DFMA R20, R16, -R2, 1 ;  /* 0x3ff000001014742b */ /* 0x000fca0000000802 */
[----:B------:R-:W-:-:S03]  /*0450*/  @!P2 DFMA R10, R10, 2, -R18 ;  /* 0x400000000a0aa82b */ /* 0x000fc60000000812 */
[----:B------:R-:W-:Y:S01]  /*0460*/  DFMA R16, R16, R20, R16 ;  /* 0x000000141010722b */ /* 0x000fe20000000010 */
[----:B------:R-:W-:Y:S02]  /*0470*/  IMAD.MOV.U32 R21, RZ, RZ, R9 ;  /* 0x000000ffff157224 */ /* 0x000fe400078e0009 */
[----:B------:R-:W-:Y:S01]  /*0480*/  IMAD.MOV.U32 R20, RZ, RZ, R14 ;  /* 0x000000ffff147224 */ /* 0x000fe200078e000e */
[----:B------:R-:W-:-:S03]  /*0490*/  @!P0 LOP3.LUT R20, R3, 0x7ff00000, RZ, 0xc0, !PT ;  /* 0x7ff0000003148812 */ /* 0x000fc600078ec0ff */
[----:B------:R-:W-:Y:S01]  /*04a0*/  @!P2 LOP3.LUT R21, R11, 0x7ff00000, RZ, 0xc0, !PT ;  /* 0x7ff000000b15a812 */ /* 0x000fe200078ec0ff */
[----:B------:R-:W-:Y:S01]  /*04b0*/  DMUL R18, R16, R10 ;  /* 0x0000000a10127228 */ /* 0x000fe20000000000 */
[----:B------:R-:W-:-:S03]  /*04c0*/  VIADD R23, R20, 0xffffffff ;  /* 0xffffffff14177836 */ /* 0x000fc60000000000 */
[----:B------:R-:W-:-:S04]  /*04d0*/  VIADD R22, R21, 0xffffffff ;  /* 0xffffffff15167836 */ /* 0x000fc80000000000 */
[----:B------:R-:W-:Y:S01]  /*04e0*/  DFMA R14, R18, -R2, R10 ;  /* 0x80000002120e722b */ /* 0x000fe2000000000a */
[----:B------:R-:W-:-:S04]  /*04f0*/  ISETP.GT.U32.AND P0, PT, R22, 0x7feffffe, PT ;  /* 0x7feffffe1600780c */ /* 0x000fc80003f04070 */
[----:B------:R-:W-:-:S03]  /*0500*/  ISETP.GT.U32.OR P0, PT, R23, 0x7feffffe, P0 ;  /* 0x7feffffe1700780c */ /* 0x000fc60000704470 */
[----:B------:R-:W-:-:S10]  /*0510*/  DFMA R14, R16, R14, R18 ;  /* 0x0000000e100e722b */ /* 0x000fd40000000012 */
[----:B------:R-:W-:Y:S05]  /*0520*/  @P0 BRA `(.L_x_251) ;  /* 0x00000000006c0947 */ /* 0x000fea0003800000 */
        /* <DEDUP_REMOVED lines=27> */
.L_x_251:
[----:B------:R-:W-:-:S14]  /*06e0*/  DSETP.NAN.AND P0, PT, R6, R6, PT ;  /* 0x000000060600722a */ /* 0x000fdc0003f08000 */
        /* <DEDUP_REMOVED lines=15> */
.L_x_254:
[----:B------:R-:W-:Y:S01]  /*07e0*/  LOP3.LUT R17, R5, 0x80000, RZ, 0xfc, !PT ;  /* 0x0008000005117812 */ /* 0x000fe200078efcff */
[----:B------:R-:W-:Y:S01]  /*07f0*/  IMAD.MOV.U32 R16, RZ, RZ, R4 ;  /* 0x000000ffff107224 */ /* 0x000fe200078e0004 */
[----:B------:R-:W-:Y:S06]  /*0800*/  BRA `(.L_x_252) ;  /* 0x0000000000087947 */ /* 0x000fec0003800000 */
.L_x_253:
[----:B------:R-:W-:Y:S01]  /*0810*/  LOP3.LUT R17, R7, 0x80000, RZ, 0xfc, !PT ;  /* 0x0008000007117812 */ /* 0x000fe200078efcff */
[----:B------:R-:W-:-:S07]  /*0820*/  IMAD.MOV.U32 R16, RZ, RZ, R6 ;  /* 0x000000ffff107224 */ /* 0x000fce00078e0006 */
.L_x_252:
[----:B------:R-:W-:Y:S05]  /*0830*/  BSYNC.RECONVERGENT B1 ;  /* 0x0000000000017941 */ /* 0x000fea0003800200 */
.L_x_250:
[----:B------:R-:W-:Y:S02]  /*0840*/  IMAD.MOV.U32 R13, RZ, RZ, 0x0 ;  /* 0x00000000ff0d7424 */ /* 0x000fe400078e00ff */
[----:B------:R-:W-:Y:S02]  /*0850*/  IMAD.MOV.U32 R2, RZ, RZ, R16 ;  /* 0x000000ffff027224 */ /* 0x000fe400078e0010 */
[----:B------:R-:W-:Y:S01]  /*0860*/  IMAD.MOV.U32 R3, RZ, RZ, R17 ;  /* 0x000000ffff037224 */ /* 0x000fe200078e0011 */
[----:B------:R-:W-:Y:S06]  /*0870*/  RET.REL.NODEC R12 `(vec_div) ;  /* 0xfffffff40ce07950 */ /* 0x000fec0003c3ffff */
.L_x_255:
        /* <DEDUP_REMOVED lines=16> */
.L_x_266:


//--------------------- .text.vec_mul             --------------------------
	.section	.text.vec_mul,"ax",@progbits
	.align	128
        .global         vec_mul
        .type           vec_mul,@function
        .size           vec_mul,(.L_x_345 - vec_mul)
        .other          vec_mul,@"STO_CUDA_ENTRY STV_DEFAULT"
vec_mul:
.text.vec_mul:
        /* <DEDUP_REMOVED lines=21> */
[----:B--2---:R-:W-:-:S04]  /*0150*/  IADD3 R8, P0, PT, R8, UR6, RZ ;  /* 0x0000000608087c10 */ /* 0x004fc8000ff1e0ff */
[----:B------:R-:W-:Y:S01]  /*0160*/  IADD3.X R9, PT, PT, R0, UR7, RZ, P0, !PT ;  /* 0x0000000700097c10 */ /* 0x000fe200087fe4ff */
[----:B---3--:R-:W-:-:S07]  /*0170*/  DMUL R2, R2, R4 ;  /* 0x0000000402027228 */ /* 0x008fce0000000000 */
[----:B------:R-:W-:Y:S01]  /*0180*/  STG.E.64 desc[UR4][R8.64], R2 ;  /* 0x0000000208007986 */ /* 0x000fe2000c101b04 */
[----:B------:R-:W-:Y:S05]  /*0190*/  EXIT ;  /* 0x000000000000794d */ /* 0x000fea0003800000 */
.L_x_256:
        /* <DEDUP_REMOVED lines=14> */
.L_x_345:


//--------------------- .text.vec_sub             --------------------------
	.section	.text.vec_sub,"ax",@progbits
	.align	128
        .global         vec_sub
        .type           vec_sub,@function
        .size           vec_sub,(.L_x_346 - vec_sub)
        .other          vec_sub,@"STO_CUDA_ENTRY STV_DEFAULT"
vec_sub:
.text.vec_sub:
        /* <DEDUP_REMOVED lines=23> */
[----:B---3--:R-:W-:-:S07]  /*0170*/  DADD R2, R2, -R4 ;  /* 0x0000000002027229 */ /* 0x008fce0000000804 */
[----:B------:R-:W-:Y:S01]  /*0180*/  STG.E.64 desc[UR4][R8.64], R2 ;  /* 0x0000000208007986 */ /* 0x000fe2000c101b04 */
[----:B------:R-:W-:Y:S05]  /*0190*/  EXIT ;  /* 0x000000000000794d */ /* 0x000fea0003800000 */
.L_x_257:
        /* <DEDUP_REMOVED lines=14> */
.L_x_346:


//--------------------- .text.vec_add             --------------------------
	.section	.text.vec_add,"ax",@progbits
	.align	128
        .global         vec_add
        .type           vec_add,@function
        .size           vec_add,(.L_x_347 - vec_add)
        .other          vec_add,@"STO_CUDA_ENTRY STV_DEFAULT"
vec_add:
.text.vec_add:
        /* <DEDUP_REMOVED lines=23> */
[----:B---3--:R-:W-:-:S07]  /*0170*/  DADD R2, R2, R4 ;  /* 0x0000000002027229 */ /* 0x008fce0000000004 */
[----:B------:R-:W-:Y:S01]  /*0180*/  STG.E.64 desc[UR4][R8.64], R2 ;  /* 0x0000000208007986 */ /* 0x000fe2000c101b04 */
[----:B------:R-:W-:Y:S05]  /*0190*/  EXIT ;  /* 0x000000000000794d */ /* 0x000fea0003800000 */
.L_x_258:
        /* <DEDUP_REMOVED lines=14> */
.L_x_347:


//--------------------- .text.vec_set             --------------------------
	.section	.text.vec_set,"ax",@progbits
	.align	128
        .global         vec_set
        .type           vec_set,@function
        .size           vec_set,(.L_x_348 - vec_set)
        .other          vec_set,@"STO_CUDA_ENTRY STV_DEFAULT"
vec_set:
.text.vec_set:
        /* <DEDUP_REMOVED lines=11> */
[----:B------:R-:W1:Y:S01]  /*00b0*/  LDC.64 R4, c[0x0][0x390] ;  /* 0x0000e400ff047b82 */ /* 0x000e620000000a00 */
[----:B------:R-:W1:Y:S01]  /*00c0*/  LDCU.64 UR4, c[0x0][0x358] ;  /* 0x00006b00ff0477ac */ /* 0x000e620008000a00 */
[----:B0-----:R-:W-:-:S04]  /*00d0*/  LEA R2, P0, R0, UR6, 0x3 ;  /* 0x0000000600027c11 */ /* 0x001fc8000f8018ff */
[----:B------:R-:W-:-:S05]  /*00e0*/  LEA.HI.X R3, R0, UR7, R3, 0x3, P0 ;  /* 0x0000000700037c11 */ /* 0x000fca00080f1c03 */
[----:B-1----:R-:W-:Y:S01]  /*00f0*/  STG.E.64 desc[UR4][R2.64], R4 ;  /* 0x0000000402007986 */ /* 0x002fe2000c101b04 */
[----:B------:R-:W-:Y:S05]  /*0100*/  EXIT ;  /* 0x000000000000794d */ /* 0x000fea0003800000 */
.L_x_259:
        /* <DEDUP_REMOVED lines=15> */
.L_x_348:


//--------------------- .nv.global.init           --------------------------
	.section	.nv.global.init,"aw",@progbits
	.align	4
.nv.global.init:
	.type		__cudart_i2opi_f,@object
	.size		__cudart_i2opi_f,(.L_0 - __cudart_i2opi_f)
__cudart_i2opi_f:
        /*0000*/ 	.byte	0x41, 0x90, 0x43, 0x3c, 0x99, 0x95, 0x62, 0xdb, 0xc0, 0xdd, 0x34, 0xf5, 0xd1, 0x57, 0x27, 0xfc
        /*0010*/ 	.byte	0x29, 0x15, 0x44, 0x4e, 0x6e, 0x83, 0xf9, 0xa2
.L_0:


//--------------------- .nv.shared.reserved.0     --------------------------
	.section	.nv.shared.reserved.0,"aw",@nobits
	.weak		__nv_reservedSMEM_offset_0_alias
	.size		__nv_reservedSMEM_offset_0_alias, 0, 64
	.other		__nv_reservedSMEM_offset_0_alias,@"STO_CUDA_RESERVED_SHARED STV_DEFAULT"
__nv_reservedSMEM_offset_0_alias:
	.zero		0
	.zero		64


//--------------------- .nv.constant0.vec_remainder --------------------------
	.section	.nv.constant0.vec_remainder,"a",@progbits
	.sectionflags	@""
	.align	4
.nv.constant0.vec_remainder:
	.zero		928


//--------------------- .nv.constant0.vec_pow     --------------------------
	.section	.nv.constant0.vec_pow,"a",@progbits
	.sectionflags	@""
	.align	4
.nv.constant0.vec_pow:
	.zero		928


//--------------------- .nv.constant0.vec_nextafter --------------------------
	.section	.nv.constant0.vec_nextafter,"a",@progbits
	.sectionflags	@""
	.align	4
.nv.constant0.vec_nextafter:
	.zero		928


//--------------------- .nv.constant0.vec_hypot   --------------------------
	.section	.nv.constant0.vec_hypot,"a",@progbits
	.sectionflags	@""
	.align	4
.nv.constant0.vec_hypot:
	.zero		928


//--------------------- .nv.constant0.vec_fmod    --------------------------
	.section	.nv.constant0.vec_fmod,"a",@progbits
	.sectionflags	@""
	.align	4
.nv.constant0.vec_fmod:
	.zero		928


//--------------------- .nv.constant0.vec_fmin    --------------------------
	.section	.nv.constant0.vec_fmin,"a",@progbits
	.sectionflags	@""
	.align	4
.nv.constant0.vec_fmin:
	.zero		928


//--------------------- .nv.constant0.vec_fmax    --------------------------
	.section	.nv.constant0.vec_fmax,"a",@progbits
	.sectionflags	@""
	.align	4
.nv.constant0.vec_fmax:
	.zero		928


//--------------------- .nv.constant0.vec_fdivide --------------------------
	.section	.nv.constant0.vec_fdivide,"a",@progbits
	.sectionflags	@""
	.align	4
.nv.constant0.vec_fdivide:
	.zero		928


//--------------------- .nv.constant0.vec_fdim    --------------------------
	.section	.nv.constant0.vec_fdim,"a",@progbits
	.sectionflags	@""
	.align	4
.nv.constant0.vec_fdim:
	.zero		928


//--------------------- .nv.constant0.vec_copysign --------------------------
	.section	.nv.constant0.vec_copysign,"a",@progbits
	.sectionflags	@""
	.align	4
.nv.constant0.vec_copysign:
	.zero		928


//--------------------- .nv.constant0.vec_y1      --------------------------
	.section	.nv.constant0.vec_y1,"a",@progbits
	.sectionflags	@""
	.align	4
.nv.constant0.vec_y1:
	.zero		920


//--------------------- .nv.constant0.vec_y0      --------------------------
	.section	.nv.constant0.vec_y0,"a",@progbits
	.sectionflags	@""
	.align	4
.nv.constant0.vec_y0:
	.zero		920


//--------------------- .nv.constant0.vec_trunc   --------------------------
	.section	.nv.constant0.vec_trunc,"a",@progbits
	.sectionflags	@""
	.align	4
.nv.constant0.vec_trunc:
	.zero		920


//--------------------- .nv.constant0.vec_tgamma  --------------------------
	.section	.nv.constant0.vec_tgamma,"a",@progbits
	.sectionflags	@""
	.align	4
.nv.constant0.vec_tgamma:
	.zero		920


//--------------------- .nv.constant0.vec_tanh    --------------------------
	.section	.nv.constant0.vec_tanh,"a",@progbits
	.sectionflags	@""
	.align	4
.nv.constant0.vec_tanh:
	.zero		920


//--------------------- .nv.constant0.vec_tan     --------------------------
	.section	.nv.constant0.vec_tan,"a",@progbits
	.sectionflags	@""
	.align	4
.nv.constant0.vec_tan:
	.zero		920


//--------------------- .nv.constant0.vec_sqrt    --------------------------
	.section	.nv.constant0.vec_sqrt,"a",@progbits
	.sectionflags	@""
	.align	4
.nv.constant0.vec_sqrt:
	.zero		920


//--------------------- .nv.constant0.vec_sinpi   --------------------------
	.section	.nv.constant0.vec_sinpi,"a",@progbits
	.sectionflags	@""
	.align	4
.nv.constant0.vec_sinpi:
	.zero		920


//--------------------- .nv.constant0.vec_sinh    --------------------------
	.section	.nv.constant0.vec_sinh,"a",@progbits
	.sectionflags	@""
	.align	4
.nv.constant0.vec_sinh:
	.zero		920


//--------------------- .nv.constant0.vec_sin     --------------------------
	.section	.nv.constant0.vec_sin,"a",@progbits
	.sectionflags	@""
	.align	4
.nv.constant0.vec_sin:
	.zero		920


//--------------------- .nv.constant0.vec_rsqrt   --------------------------
	.section	.nv.constant0.vec_rsqrt,"a",@progbits
	.sectionflags	@""
	.align	4
.nv.constant0.vec_rsqrt:
	.zero		920


//--------------------- .nv.constant0.vec_round   --------------------------
	.section	.nv.constant0.vec_round,"a",@progbits
	.sectionflags	@""
	.align	4
.nv.constant0.vec_round:
	.zero		920


//--------------------- .nv.constant0.vec_rint    --------------------------
	.section	.nv.constant0.vec_rint,"a",@progbits
	.sectionflags	@""
	.align	4
.nv.constant0.vec_rint:
	.zero		920


//--------------------- .nv.constant0.vec_rcbrt   --------------------------
	.section	.nv.constant0.vec_rcbrt,"a",@progbits
	.sectionflags	@""
	.align	4
.nv.constant0.vec_rcbrt:
	.zero		920


//--------------------- .nv.constant0.vec_normcdfinv --------------------------
	.section	.nv.constant0.vec_normcdfinv,"a",@progbits
	.sectionflags	@""
	.align	4
.nv.constant0.vec_normcdfinv:
	.zero		920


//--------------------- .nv.constant0.vec_normcdf --------------------------
	.section	.nv.constant0.vec_normcdf,"a",@progbits
	.sectionflags	@""
	.align	4
.nv.constant0.vec_normcdf:
	.zero		920


//--------------------- .nv.constant0.vec_log     --------------------------
	.section	.nv.constant0.vec_log,"a",@progbits
	.sectionflags	@""
	.align	4
.nv.constant0.vec_log:
	.zero		920


//--------------------- .nv.constant0.vec_logb    --------------------------
	.section	.nv.constant0.vec_logb,"a",@progbits
	.sectionflags	@""
	.align	4
.nv.constant0.vec_logb:
	.zero		920


//--------------------- .nv.constant0.vec_log2    --------------------------
	.section	.nv.constant0.vec_log2,"a",@progbits
	.sectionflags	@""
	.align	4
.nv.constant0.vec_log2:
	.zero		920


//--------------------- .nv.constant0.vec_log1p   --------------------------
	.section	.nv.constant0.vec_log1p,"a",@progbits
	.sectionflags	@""
	.align	4
.nv.constant0.vec_log1p:
	.zero		920


//--------------------- .nv.constant0.vec_log10   --------------------------
	.section	.nv.constant0.vec_log10,"a",@progbits
	.sectionflags	@""
	.align	4
.nv.constant0.vec_log10:
	.zero		920


//--------------------- .nv.constant0.vec_lgamma  --------------------------
	.section	.nv.constant0.vec_lgamma,"a",@progbits
	.sectionflags	@""
	.align	4
.nv.constant0.vec_lgamma:
	.zero		920


//--------------------- .nv.constant0.vec_j1      --------------------------
	.section	.nv.constant0.vec_j1,"a",@progbits
	.sectionflags	@""
	.align	4
.nv.constant0.vec_j1:
	.zero		920


//--------------------- .nv.constant0.vec_j0      --------------------------
	.section	.nv.constant0.vec_j0,"a",@progbits
	.sectionflags	@""
	.align	4
.nv.constant0.vec_j0:
	.zero		920


//--------------------- .nv.constant0.vec_floor   --------------------------
	.section	.nv.constant0.vec_floor,"a",@progbits
	.sectionflags	@""
	.align	4
.nv.constant0.vec_floor:
	.zero		920


//--------------------- .nv.constant0.vec_fabs    --------------------------
	.section	.nv.constant0.vec_fabs,"a",@progbits
	.sectionflags	@""
	.align	4
.nv.constant0.vec_fabs:
	.zero		920


//--------------------- .nv.constant0.vec_expm1   --------------------------
	.section	.nv.constant0.vec_expm1,"a",@progbits
	.sectionflags	@""
	.align	4
.nv.constant0.vec_expm1:
	.zero		920


//--------------------- .nv.constant0.vec_exp     --------------------------
	.section	.nv.constant0.vec_exp,"a",@progbits
	.sectionflags	@""
	.align	4
.nv.constant0.vec_exp:
	.zero		920


//--------------------- .nv.constant0.vec_exp2    --------------------------
	.section	.nv.constant0.vec_exp2,"a",@progbits
	.sectionflags	@""
	.align	4
.nv.constant0.vec_exp2:
	.zero		920


//--------------------- .nv.constant0.vec_exp10   --------------------------
	.section	.nv.constant0.vec_exp10,"a",@progbits
	.sectionflags	@""
	.align	4
.nv.constant0.vec_exp10:
	.zero		920


//--------------------- .nv.constant0.vec_erfinv  --------------------------
	.section	.nv.constant0.vec_erfinv,"a",@progbits
	.sectionflags	@""
	.align	4
.nv.constant0.vec_erfinv:
	.zero		920


//--------------------- .nv.constant0.vec_erf     --------------------------
	.section	.nv.constant0.vec_erf,"a",@progbits
	.sectionflags	@""
	.align	4
.nv.constant0.vec_erf:
	.zero		920


//--------------------- .nv.constant0.vec_erfcx   --------------------------
	.section	.nv.constant0.vec_erfcx,"a",@progbits
	.sectionflags	@""
	.align	4
.nv.constant0.vec_erfcx:
	.zero		920


//--------------------- .nv.constant0.vec_erfcinv --------------------------
	.section	.nv.constant0.vec_erfcinv,"a",@progbits
	.sectionflags	@""
	.align	4
.nv.constant0.vec_erfcinv:
	.zero		920


//--------------------- .nv.constant0.vec_erfc    --------------------------
	.section	.nv.constant0.vec_erfc,"a",@progbits
	.sectionflags	@""
	.align	4
.nv.constant0.vec_erfc:
	.zero		920


//--------------------- .nv.constant0.vec_cospi   --------------------------
	.section	.nv.constant0.vec_cospi,"a",@progbits
	.sectionflags	@""
	.align	4
.nv.constant0.vec_cospi:
	.zero		920


//--------------------- .nv.constant0.vec_cosh    --------------------------
	.section	.nv.constant0.vec_cosh,"a",@progbits
	.sectionflags	@""
	.align	4
.nv.constant0.vec_cosh:
	.zero		920


//--------------------- .nv.constant0.vec_cos     --------------------------
	.section	.nv.constant0.vec_cos,"a",@progbits
	.sectionflags	@""
	.align	4
.nv.constant0.vec_cos:
	.zero		920


//--------------------- .nv.constant0.vec_ceil    --------------------------
	.section	.nv.constant0.vec_ceil,"a",@progbits
	.sectionflags	@""
	.align	4
.nv.constant0.vec_ceil:
	.zero		920


//--------------------- .nv.constant0.vec_cbrt    --------------------------
	.section	.nv.constant0.vec_cbrt,"a",@progbits
	.sectionflags	@""
	.align	4
.nv.constant0.vec_cbrt:
	.zero		920


//--------------------- .nv.constant0.vec_atanh   --------------------------
	.section	.nv.constant0.vec_atanh,"a",@progbits
	.sectionflags	@""
	.align	4
.nv.constant0.vec_atanh:
	.zero		920


//--------------------- .nv.constant0.vec_atan    --------------------------
	.section	.nv.constant0.vec_atan,"a",@progbits
	.sectionflags	@""
	.align	4
.nv.constant0.vec_atan:
	.zero		920


//--------------------- .nv.constant0.vec_asinh   --------------------------
	.section	.nv.constant0.vec_asinh,"a",@progbits
	.sectionflags	@""
	.align	4
.nv.constant0.vec_asinh:
	.zero		920


//--------------------- .nv.constant0.vec_asin    --------------------------
	.section	.nv.constant0.vec_asin,"a",@progbits
	.sectionflags	@""
	.align	4
.nv.constant0.vec_asin:
	.zero		920


//--------------------- .nv.constant0.vec_acosh   --------------------------
	.section	.nv.constant0.vec_acosh,"a",@progbits
	.sectionflags	@""
	.align	4
.nv.constant0.vec_acosh:
	.zero		920


//--------------------- .nv.constant0.vec_acos    --------------------------
	.section	.nv.constant0.vec_acos,"a",@progbits
	.sectionflags	@""
	.align	4
.nv.constant0.vec_acos:
	.zero		920


//--------------------- .nv.constant0.vec_neScalar --------------------------
	.section	.nv.constant0.vec_neScalar,"a",@progbits
	.sectionflags	@""
	.align	4
.nv.constant0.vec_neScalar:
	.zero		928


//--------------------- .nv.constant0.vec_gtScalar --------------------------
	.section	.nv.constant0.vec_gtScalar,"a",@progbits
	.sectionflags	@""
	.align	4
.nv.constant0.vec_gtScalar:
	.zero		928


//--------------------- .nv.constant0.vec_gteScalar --------------------------
	.section	.nv.constant0.vec_gteScalar,"a",@progbits
	.sectionflags	@""
	.align	4
.nv.constant0.vec_gteScalar:
	.zero		928


//--------------------- .nv.constant0.vec_eqScalar --------------------------
	.section	.nv.constant0.vec_eqScalar,"a",@progbits
	.sectionflags	@""
	.align	4
.nv.constant0.vec_eqScalar:
	.zero		928


//--------------------- .nv.constant0.vec_lteScalar --------------------------
	.section	.nv.constant0.vec_lteScalar,"a",@progbits
	.sectionflags	@""
	.align	4
.nv.constant0.vec_lteScalar:
	.zero		928


//--------------------- .nv.constant0.vec_ltScalar --------------------------
	.section	.nv.constant0.vec_ltScalar,"a",@progbits
	.sectionflags	@""
	.align	4
.nv.constant0.vec_ltScalar:
	.zero		928


//--------------------- .nv.constant0.vec_ne      --------------------------
	.section	.nv.constant0.vec_ne,"a",@progbits
	.sectionflags	@""
	.align	4
.nv.constant0.vec_ne:
	.zero		928


//--------------------- .nv.constant0.vec_gt      --------------------------
	.section	.nv.constant0.vec_gt,"a",@progbits
	.sectionflags	@""
	.align	4
.nv.constant0.vec_gt:
	.zero		928


//--------------------- .nv.constant0.vec_gte     --------------------------
	.section	.nv.constant0.vec_gte,"a",@progbits
	.sectionflags	@""
	.align	4
.nv.constant0.vec_gte:
	.zero		928


//--------------------- .nv.constant0.vec_eq      --------------------------
	.section	.nv.constant0.vec_eq,"a",@progbits
	.sectionflags	@""
	.align	4
.nv.constant0.vec_eq:
	.zero		928


//--------------------- .nv.constant0.vec_lte     --------------------------
	.section	.nv.constant0.vec_lte,"a",@progbits
	.sectionflags	@""
	.align	4
.nv.constant0.vec_lte:
	.zero		928


//--------------------- .nv.constant0.vec_lt      --------------------------
	.section	.nv.constant0.vec_lt,"a",@progbits
	.sectionflags	@""
	.align	4
.nv.constant0.vec_lt:
	.zero		928


//--------------------- .nv.constant0.vec_scalarDiv --------------------------
	.section	.nv.constant0.vec_scalarDiv,"a",@progbits
	.sectionflags	@""
	.align	4
.nv.constant0.vec_scalarDiv:
	.zero		928


//--------------------- .nv.constant0.vec_scalarMul --------------------------
	.section	.nv.constant0.vec_scalarMul,"a",@progbits
	.sectionflags	@""
	.align	4
.nv.constant0.vec_scalarMul:
	.zero		928


//--------------------- .nv.constant0.vec_scalarSub --------------------------
	.section	.nv.constant0.vec_scalarSub,"a",@progbits
	.sectionflags	@""
	.align	4
.nv.constant0.vec_scalarSub:
	.zero		928


//--------------------- .nv.constant0.vec_scalarAdd --------------------------
	.section	.nv.constant0.vec_scalarAdd,"a",@progbits
	.sectionflags	@""
	.align	4
.nv.constant0.vec_scalarAdd:
	.zero		928


//--------------------- .nv.constant0.vec_divScalar --------------------------
	.section	.nv.constant0.vec_divScalar,"a",@progbits
	.sectionflags	@""
	.align	4
.nv.constant0.vec_divScalar:
	.zero		928


//--------------------- .nv.constant0.vec_mulScalar --------------------------
	.section	.nv.constant0.vec_mulScalar,"a",@progbits
	.sectionflags	@""
	.align	4
.nv.constant0.vec_mulScalar:
	.zero		928


//--------------------- .nv.constant0.vec_subScalar --------------------------
	.section	.nv.constant0.vec_subScalar,"a",@progbits
	.sectionflags	@""
	.align	4
.nv.constant0.vec_subScalar:
	.zero		928


//--------------------- .nv.constant0.vec_addScalar --------------------------
	.section	.nv.constant0.vec_addScalar,"a",@progbits
	.sectionflags	@""
	.align	4
.nv.constant0.vec_addScalar:
	.zero		928


//--------------------- .nv.constant0.vec_negate  --------------------------
	.section	.nv.constant0.vec_negate,"a",@progbits
	.sectionflags	@""
	.align	4
.nv.constant0.vec_negate:
	.zero		920


//--------------------- .nv.constant0.vec_div     --------------------------
	.section	.nv.constant0.vec_div,"a",@progbits
	.sectionflags	@""
	.align	4
.nv.constant0.vec_div:
	.zero		928


//--------------------- .nv.constant0.vec_mul     --------------------------
	.section	.nv.constant0.vec_mul,"a",@progbits
	.sectionflags	@""
	.align	4
.nv.constant0.vec_mul:
	.zero		928


//--------------------- .nv.constant0.vec_sub     --------------------------
	.section	.nv.constant0.vec_sub,"a",@progbits
	.sectionflags	@""
	.align	4
.nv.constant0.vec_sub:
	.zero		928


//--------------------- .nv.constant0.vec_add     --------------------------
	.section	.nv.constant0.vec_add,"a",@progbits
	.sectionflags	@""
	.align	4
.nv.constant0.vec_add:
	.zero		928


//--------------------- .nv.constant0.vec_set     --------------------------
	.section	.nv.constant0.vec_set,"a",@progbits
	.sectionflags	@""
	.align	4
.nv.constant0.vec_set:
	.zero		920


//--------------------- SYMBOLS --------------------------

	.type		.nv.reservedSmem.offset0,@object
	.size		.nv.reservedSmem.offset0,0x4
